def matmul_kernel(
    a_ptr,
    b_ptr,
    c_ptr,
    M,
    N,
    K,
    stride_am,
    stride_ak,
    stride_bk,
    stride_bn,
    stride_cm,
    stride_cn,
    BLOCK_M: tl.constexpr,
    BLOCK_N: tl.constexpr,
    BLOCK_K: tl.constexpr,
    GROUP_M: tl.constexpr,
):
    pid = tl.program_id(axis=0)
    num_pid_m = tl.cdiv(M, BLOCK_M)
    num_pid_n = tl.cdiv(N, BLOCK_N)
    num_pid_in_group = GROUP_M * num_pid_n
    group_id = pid // num_pid_in_group
    first_pid_m = group_id * GROUP_M
    group_size_m = min(num_pid_m - first_pid_m, GROUP_M)
    pid_m = first_pid_m + ((pid % num_pid_in_group) % group_size_m)
    pid_n = (pid % num_pid_in_group) // group_size_m

    offs_am = (pid_m * BLOCK_M + tl.arange(0, BLOCK_M)) % M
    offs_bn = (pid_n * BLOCK_N + tl.arange(0, BLOCK_N)) % N
    offs_k = tl.arange(0, BLOCK_K)
    a_ptrs = a_ptr + offs_am[:, None] * stride_am + offs_k[None, :] * stride_ak
    b_ptrs = b_ptr + offs_k[:, None] * stride_bk + offs_bn[None, :] * stride_bn

    acc = tl.zeros((BLOCK_M, BLOCK_N), dtype=tl.float32)
    for kk in range(0, tl.cdiv(K, BLOCK_K)):
        a = tl.load(a_ptrs, mask=offs_k[None, :] < K - kk * BLOCK_K, other=0.0)
        b = tl.load(b_ptrs, mask=offs_k[:, None] < K - kk * BLOCK_K, other=0.0)
        acc = tl.dot(a, b, acc)
        a_ptrs += BLOCK_K * stride_ak
        b_ptrs += BLOCK_K * stride_bk

    c = acc.to(c_ptr.dtype.element_ty)
    offs_cm = pid_m * BLOCK_M + tl.arange(0, BLOCK_M)
    offs_cn = pid_n * BLOCK_N + tl.arange(0, BLOCK_N)
    c_ptrs = c_ptr + offs_cm[:, None] * stride_cm + offs_cn[None, :] * stride_cn
    mask = (offs_cm[:, None] < M) & (offs_cn[None, :] < N)
    tl.store(c_ptrs, c, mask=mask)

# config = {"BLOCK_K": 128, "BLOCK_M": 128, "BLOCK_N": 128, "GROUP_M": 8, "arch": "sm_100", "dtype": "fp8e4m3", "num_ctas": 1, "num_stages": 4, "num_warps": 4}
# arch = sm_100


// ===== COMPILED SASS (sm_100a) =====

	.target	sm_100a

	.elftype	@"ET_EXEC"


//--------------------- .note.nv.tkinfo           --------------------------
	.section	.note.nv.tkinfo,"",@"SHT_NOTE"
	.sectionflags	@"SHF_NOTE_NV_TKINFO"
	.tkinfo
        /*0018*/ 	.word	0x00000081
        /*0030*/ 	.string	""
        /*0030*/ 	.string	"ptxas-blackwell"
        /*0030*/ 	.string	"Cuda compilation tools, release 12.9, V12.9.86"
        /*0030*/ 	.string	"Build cuda_12.9.r12.9/compiler.36037853_0"
        /*0030*/ 	.string	"-v  -suppress-debug-info  -lineinfo  -arch sm_100a "



//--------------------- .note.nv.cuver            --------------------------
	.section	.note.nv.cuver,"",@"SHT_NOTE"
	.sectionflags	@"SHF_NOTE_NV_CUVER"
        /*0018*/ 	.short	0x0001
        /*001a*/ 	.short	0x0064
        /*001c*/ 	.short	0x0001
        /*001e*/ 	.short	0x0000
        /*0020*/ 	.short	0x0001
        /*0022*/ 	.short	0x0000


//--------------------- .nv.info                  --------------------------
	.section	.nv.info,"",@"SHT_CUDA_INFO"
	.align	4


	//----- nvinfo : EIATTR_REGCOUNT
	.align		4
        /*0000*/ 	.byte	0x04, 0x2f
        /*0002*/ 	.short	(.L_4 - .L_3)
	.align		4
.L_3:
        /*0004*/ 	.word	index@(matmul_kernel)
        /*0008*/ 	.word	0x000000a8


	//----- nvinfo : EIATTR_FRAME_SIZE
	.align		4
.L_4:
        /*000c*/ 	.byte	0x04, 0x11
        /*000e*/ 	.short	(.L_6 - .L_5)
	.align		4
.L_5:
        /*0010*/ 	.word	index@($__internal_2_$__cuda_sm10x_tcgen05_guardrail_trap_unallocated_columns_being_dealloced)
        /*0014*/ 	.word	0x00000c60


	//----- nvinfo : EIATTR_FRAME_SIZE
	.align		4
.L_6:
        /*0018*/ 	.byte	0x04, 0x11
        /*001a*/ 	.short	(.L_8 - .L_7)
	.align		4
.L_7:
        /*001c*/ 	.word	index@($__internal_1_$__cuda_sm10x_tcgen05_guardrail_trap_phase_invalid_during_alloc)
        /*0020*/ 	.word	0x00000c60


	//----- nvinfo : EIATTR_FRAME_SIZE
	.align		4
.L_8:
        /*0024*/ 	.byte	0x04, 0x11
        /*0026*/ 	.short	(.L_10 - .L_9)
	.align		4
.L_9:
        /*0028*/ 	.word	index@($__internal_0_$__cuda_sm10x_tcgen05_guardrail_trap_col_being_dealloced_not_returned_by_alloc)
        /*002c*/ 	.word	0x00000c60


	//----- nvinfo : EIATTR_FRAME_SIZE
	.align		4
.L_10:
        /*0030*/ 	.byte	0x04, 0x11
        /*0032*/ 	.short	(.L_12 - .L_11)
	.align		4
.L_11:
        /*0034*/ 	.word	index@(matmul_kernel)
        /*0038*/ 	.word	0x00000c60


	//----- nvinfo : EIATTR_MIN_STACK_SIZE
	.align		4
.L_12:
        /*003c*/ 	.byte	0x04, 0x12
        /*003e*/ 	.short	(.L_14 - .L_13)
	.align		4
.L_13:
        /*0040*/ 	.word	index@(matmul_kernel)
        /*0044*/ 	.word	0x00000c60
.L_14:


//--------------------- .nv.info.matmul_kernel    --------------------------
	.section	.nv.info.matmul_kernel,"",@"SHT_CUDA_INFO"
	.sectionflags	@""
	.align	4


	//----- nvinfo : EIATTR_CUDA_API_VERSION
	.align		4
        /*0000*/ 	.byte	0x04, 0x37
        /*0002*/ 	.short	(.L_16 - .L_15)
.L_15:
        /*0004*/ 	.word	0x00000081


	//----- nvinfo : EIATTR_KPARAM_INFO
	.align		4
.L_16:
        /*0008*/ 	.byte	0x04, 0x17
        /*000a*/ 	.short	(.L_18 - .L_17)
.L_17:
        /*000c*/ 	.word	0x00000000
        /*0010*/ 	.short	0x000d
        /*0012*/ 	.short	0x0048
        /*0014*/ 	.byte	0x00, 0xf4, 0x21, 0x00


	//----- nvinfo : EIATTR_KPARAM_INFO
	.align		4
.L_18:
        /*0018*/ 	.byte	0x04, 0x17
        /*001a*/ 	.short	(.L_20 - .L_19)
.L_19:
        /*001c*/ 	.word	0x00000000
        /*0020*/ 	.short	0x000c
        /*0022*/ 	.short	0x0040
        /*0024*/ 	.byte	0x00, 0xf4, 0x21, 0x00


	//----- nvinfo : EIATTR_KPARAM_INFO
	.align		4
.L_20:
        /*0028*/ 	.byte	0x04, 0x17
        /*002a*/ 	.short	(.L_22 - .L_21)
.L_21:
        /*002c*/ 	.word	0x00000000
        /*0030*/ 	.short	0x000b
        /*0032*/ 	.short	0x0038
        /*0034*/ 	.byte	0x00, 0xf0, 0x11, 0x00


	//----- nvinfo : EIATTR_KPARAM_INFO
	.align		4
.L_22:
        /*0038*/ 	.byte	0x04, 0x17
        /*003a*/ 	.short	(.L_24 - .L_23)
.L_23:
        /*003c*/ 	.word	0x00000000
        /*0040*/ 	.short	0x000a
        /*0042*/ 	.short	0x0034
        /*0044*/ 	.byte	0x00, 0xf0, 0x11, 0x00


	//----- nvinfo : EIATTR_KPARAM_INFO
	.align		4
.L_24:
        /*0048*/ 	.byte	0x04, 0x17
        /*004a*/ 	.short	(.L_26 - .L_25)
.L_25:
        /*004c*/ 	.word	0x00000000
        /*0050*/ 	.short	0x0009
        /*0052*/ 	.short	0x0030
        /*0054*/ 	.byte	0x00, 0xf0, 0x11, 0x00


	//----- nvinfo : EIATTR_KPARAM_INFO
	.align		4
.L_26:
        /*0058*/ 	.byte	0x04, 0x17
        /*005a*/ 	.short	(.L_28 - .L_27)
.L_27:
        /*005c*/ 	.word	0x00000000
        /*0060*/ 	.short	0x0008
        /*0062*/ 	.short	0x002c
        /*0064*/ 	.byte	0x00, 0xf0, 0x11, 0x00


	//----- nvinfo : EIATTR_KPARAM_INFO
	.align		4
.L_28:
        /*0068*/ 	.byte	0x04, 0x17
        /*006a*/ 	.short	(.L_30 - .L_29)
.L_29:
        /*006c*/ 	.word	0x00000000
        /*0070*/ 	.short	0x0007
        /*0072*/ 	.short	0x0028
        /*0074*/ 	.byte	0x00, 0xf0, 0x11, 0x00


	//----- nvinfo : EIATTR_KPARAM_INFO
	.align		4
.L_30:
        /*0078*/ 	.byte	0x04, 0x17
        /*007a*/ 	.short	(.L_32 - .L_31)
.L_31:
        /*007c*/ 	.word	0x00000000
        /*0080*/ 	.short	0x0006
        /*0082*/ 	.short	0x0024
        /*0084*/ 	.byte	0x00, 0xf0, 0x11, 0x00


	//----- nvinfo : EIATTR_KPARAM_INFO
	.align		4
.L_32:
        /*0088*/ 	.byte	0x04, 0x17
        /*008a*/ 	.short	(.L_34 - .L_33)
.L_33:
        /*008c*/ 	.word	0x00000000
        /*0090*/ 	.short	0x0005
        /*0092*/ 	.short	0x0020
        /*0094*/ 	.byte	0x00, 0xf0, 0x11, 0x00


	//----- nvinfo : EIATTR_KPARAM_INFO
	.align		4
.L_34:
        /*0098*/ 	.byte	0x04, 0x17
        /*009a*/ 	.short	(.L_36 - .L_35)
.L_35:
        /*009c*/ 	.word	0x00000000
        /*00a0*/ 	.short	0x0004
        /*00a2*/ 	.short	0x001c
        /*00a4*/ 	.byte	0x00, 0xf0, 0x11, 0x00


	//----- nvinfo : EIATTR_KPARAM_INFO
	.align		4
.L_36:
        /*00a8*/ 	.byte	0x04, 0x17
        /*00aa*/ 	.short	(.L_38 - .L_37)
.L_37:
        /*00ac*/ 	.word	0x00000000
        /*00b0*/ 	.short	0x0003
        /*00b2*/ 	.short	0x0018
        /*00b4*/ 	.byte	0x00, 0xf0, 0x11, 0x00


	//----- nvinfo : EIATTR_KPARAM_INFO
	.align		4
.L_38:
        /*00b8*/ 	.byte	0x04, 0x17
        /*00ba*/ 	.short	(.L_40 - .L_39)
.L_39:
        /*00bc*/ 	.word	0x00000000
        /*00c0*/ 	.short	0x0002
        /*00c2*/ 	.short	0x0010
        /*00c4*/ 	.byte	0x00, 0xf4, 0x21, 0x00


	//----- nvinfo : EIATTR_KPARAM_INFO
	.align		4
.L_40:
        /*00c8*/ 	.byte	0x04, 0x17
        /*00ca*/ 	.short	(.L_42 - .L_41)
.L_41:
        /*00cc*/ 	.word	0x00000000
        /*00d0*/ 	.short	0x0001
        /*00d2*/ 	.short	0x0008
        /*00d4*/ 	.byte	0x00, 0xf4, 0x21, 0x00


	//----- nvinfo : EIATTR_KPARAM_INFO
	.align		4
.L_42:
        /*00d8*/ 	.byte	0x04, 0x17
        /*00da*/ 	.short	(.L_44 - .L_43)
.L_43:
        /*00dc*/ 	.word	0x00000000
        /*00e0*/ 	.short	0x0000
        /*00e2*/ 	.short	0x0000
        /*00e4*/ 	.byte	0x00, 0xf4, 0x21, 0x00


	//----- nvinfo : EIATTR_AT_ENTRY_FRAGMENTS
	.align		4
.L_44:
        /*00e8*/ 	.byte	0x04, 0x4f
        /*00ea*/ 	.short	(.L_46 - .L_45)


	//   ....[0]....
.L_45:
        /*00ec*/ 	.word	0x00000004


	//----- nvinfo : EIATTR_RESERVED_SMEM_USED
	.align		4
.L_46:
        /*00f0*/ 	.byte	0x01, 0x41
	.zero		2


	//----- nvinfo : EIATTR_SPARSE_MMA_MASK
	.align		4
        /*00f4*/ 	.byte	0x03, 0x50
        /*00f6*/ 	.short	0x0000


	//----- nvinfo : EIATTR_TCGEN05_1CTA_USED
	.align		4
        /*00f8*/ 	.byte	0x01, 0x51
	.zero		2


	//----- nvinfo : EIATTR_MAXREG_COUNT
	.align		4
        /*00fc*/ 	.byte	0x03, 0x1b
        /*00fe*/ 	.short	0x00ff


	//----- nvinfo : EIATTR_NUM_BARRIERS
	.align		4
        /*0100*/ 	.byte	0x02, 0x4c
        /*0102*/ 	.byte	0x01
	.zero		1


	//----- nvinfo : EIATTR_ANNOTATIONS
	.align		4
        /*0104*/ 	.byte	0x04, 0x55
        /*0106*/ 	.short	(.L_48 - .L_47)


	//   ....[0]....
.L_47:
        /*0108*/ 	.word	0x00000001
        /*010c*/ 	.byte	0x90, 0x09, 0x00, 0x00, 0x01, 0x00, 0x00, 0x00, 0x10, 0x0b, 0x00, 0x00, 0x01, 0x00, 0x00, 0x00
        /* <DEDUP_REMOVED lines=1179> */
        /*4acc*/ 	.byte	0xc0, 0x57, 0x02, 0x00, 0x01, 0x00, 0x00, 0x00, 0xf0, 0x57, 0x02, 0x00


	//----- nvinfo : EIATTR_INT_WARP_WIDE_INSTR_OFFSETS
	.align		4
.L_48:
        /*4ad8*/ 	.byte	0x04, 0x31
        /*4ada*/ 	.short	(.L_50 - .L_49)


	//   ....[0]....
.L_49:
        /*4adc*/ 	.word	0x00002390


	//   ....[1]....
        /*4ae0*/ 	.word	0x000023c0


	//   ....[2]....
        /*4ae4*/ 	.word	0x0000ec70


	//   ....[3]....
        /*4ae8*/ 	.word	0x00025e30


	//   ....[4]....
        /*4aec*/ 	.word	0x00025e80


	//----- nvinfo : EIATTR_COOP_GROUP_MASK_REGIDS
	.align		4
.L_50:
        /*4af0*/ 	.byte	0x04, 0x29
        /*4af2*/ 	.short	(.L_52 - .L_51)


	//   ....[0]....
.L_51:
        /*4af4*/ 	.word	0xffffffff


	//   ....[1]....
        /*4af8*/ 	.word	0xffffffff


	//   ....[2]....
        /*4afc*/ 	.word	0xffffffff


	//   ....[3]....
        /*4b00*/ 	.word	0xffffffff


	//----- nvinfo : EIATTR_COOP_GROUP_INSTR_OFFSETS
	.align		4
.L_52:
        /*4b04*/ 	.byte	0x04, 0x28
        /*4b06*/ 	.short	(.L_54 - .L_53)


	//   ....[0]....
.L_53:
        /*4b08*/ 	.word	0x00000070


	//   ....[1]....
        /*4b0c*/ 	.word	0x00000330


	//   ....[2]....
        /*4b10*/ 	.word	0x00025cc0


	//   ....[3]....
        /*4b14*/ 	.word	0x00025f30


	//----- nvinfo : EIATTR_VRC_CTA_INIT_COUNT
	.align		4
.L_54:
        /*4b18*/ 	.byte	0x02, 0x4a
        /*4b1a*/ 	.byte	0x80
	.zero		1


	//----- nvinfo : EIATTR_MBARRIER_INSTR_OFFSETS
	.align		4
        /*4b1c*/ 	.byte	0x04, 0x39
        /*4b1e*/ 	.short	(.L_56 - .L_55)


	//   ....[0]....
.L_55:
        /*4b20*/ 	.word	0x000025b0
        /*4b24*/ 	.word	0x000000ff
        /*4b28*/ 	.word	0x00000000
        /*4b2c*/ 	.short	0x0100
        /*4b2e*/ 	.byte	0x06
	.zero		1


	//   ....[1]....
        /*4b30*/ 	.word	0x0000ecb0
        /*4b34*/ 	.word	0x000000ff
        /*4b38*/ 	.word	0x00010008
        /*4b3c*/ 	.short	0x0100
        /*4b3e*/ 	.byte	0x09
	.zero		1


	//   ....[2]....
        /*4b40*/ 	.word	0x00015d20
        /*4b44*/ 	.word	0x000000ff
        /*4b48*/ 	.word	0x00000000
        /*4b4c*/ 	.short	0x010a
        /*4b4e*/ 	.byte	0x06
	.zero		1


	//   ....[3]....
        /*4b50*/ 	.word	0x00021760
        /*4b54*/ 	.word	0x000000ff
        /*4b58*/ 	.word	0x00000000
        /*4b5c*/ 	.short	0x010a
        /*4b5e*/ 	.byte	0x06
	.zero		1


	//   ....[4]....
        /*4b60*/ 	.word	0x000218e0
        /*4b64*/ 	.word	0x000000ff
        /*4b68*/ 	.word	0x00010000
        /*4b6c*/ 	.short	0x0108
        /*4b6e*/ 	.byte	0x09
	.zero		1


	//   ....[5]....
        /*4b70*/ 	.word	0x00021910
        /*4b74*/ 	.word	0x000000ff
        /*4b78*/ 	.word	0x00010008
        /*4b7c*/ 	.short	0x0108
        /*4b7e*/ 	.byte	0x09
	.zero		1


	//   ....[6]....
        /*4b80*/ 	.word	0x00025f50
        /*4b84*/ 	.word	0x000000ff
        /*4b88*/ 	.word	0x00000000
        /*4b8c*/ 	.short	0x010a
        /*4b8e*/ 	.byte	0x06
	.zero		1


	//   ....[7]....
        /*4b90*/ 	.word	0x00025f80
        /*4b94*/ 	.word	0x000000ff
        /*4b98*/ 	.word	0x00000000
        /*4b9c*/ 	.short	0x010a
        /*4b9e*/ 	.byte	0x06
	.zero		1


	//----- nvinfo : EIATTR_NUM_MBARRIERS
	.align		4
.L_56:
        /*4ba0*/ 	.byte	0x03, 0x38
        /*4ba2*/ 	.short	0x0002


	//----- nvinfo : EIATTR_EXIT_INSTR_OFFSETS
	.align		4
        /*4ba4*/ 	.byte	0x04, 0x1c
        /*4ba6*/ 	.short	(.L_58 - .L_57)


	//   ....[0]....
.L_57:
        /*4ba8*/ 	.word	0x00025f40


	//----- nvinfo : EIATTR_REQNTID
	.align		4
.L_58:
        /*4bac*/ 	.byte	0x04, 0x10
        /*4bae*/ 	.short	(.L_60 - .L_59)
.L_59:
        /*4bb0*/ 	.word	0x00000080
        /*4bb4*/ 	.word	0x00000001
        /*4bb8*/ 	.word	0x00000001


	//----- nvinfo : EIATTR_CRS_STACK_SIZE
	.align		4
.L_60:
        /*4bbc*/ 	.byte	0x04, 0x1e
        /*4bbe*/ 	.short	(.L_62 - .L_61)
.L_61:
        /*4bc0*/ 	.word	0x00000000


	//----- nvinfo : EIATTR_CBANK_PARAM_SIZE
	.align		4
.L_62:
        /*4bc4*/ 	.byte	0x03, 0x19
        /*4bc6*/ 	.short	0x0050


	//----- nvinfo : EIATTR_PARAM_CBANK
	.align		4
        /*4bc8*/ 	.byte	0x04, 0x0a
        /*4bca*/ 	.short	(.L_64 - .L_63)
	.align		4
.L_63:
        /*4bcc*/ 	.word	index@(.nv.constant0.matmul_kernel)
        /*4bd0*/ 	.short	0x0380
        /*4bd2*/ 	.short	0x0050


	//----- nvinfo : EIATTR_SW_WAR
	.align		4
.L_64:
        /*4bd4*/ 	.byte	0x04, 0x36
        /*4bd6*/ 	.short	(.L_66 - .L_65)
.L_65:
        /*4bd8*/ 	.word	0x00000008
.L_66:


//--------------------- .nv.compat                --------------------------
	.section	.nv.compat,"",@"SHT_CUDA_COMPAT_INFO"
	.align	4
        /*0000*/ 	.byte	0x02, 0x02, 0x02, 0x00, 0x02, 0x05, 0x05, 0x00, 0x02, 0x03, 0x00, 0x00, 0x02, 0x06, 0x01, 0x00


//--------------------- .nv.callgraph             --------------------------
	.section	.nv.callgraph,"",@"SHT_CUDA_CALLGRAPH"
	.align	4
	.sectionentsize	8
	.align		4
        /*0000*/ 	.word	0x00000000
	.align		4
        /*0004*/ 	.word	0xffffffff
	.align		4
        /*0008*/ 	.word	0x00000000
	.align		4
        /*000c*/ 	.word	0xfffffffe
	.align		4
        /*0010*/ 	.word	0x00000000
	.align		4
        /*0014*/ 	.word	0xfffffffd
	.align		4
        /*0018*/ 	.word	0x00000000
	.align		4
        /*001c*/ 	.word	0xfffffffc


//--------------------- .text.matmul_kernel       --------------------------
	.section	.text.matmul_kernel,"ax",@progbits
	.align	128
        .global         matmul_kernel
        .type           matmul_kernel,@function
        .size           matmul_kernel,(.L_x_20 - matmul_kernel)
        .other          matmul_kernel,@"STO_CUDA_ENTRY STV_DEFAULT"
matmul_kernel:
.text.matmul_kernel:
[----:B------:R-:W0:Y:S01]  /*0000*/  LDC R1, c[0x0][0x37c] ;  /* 0x0000df00ff017b82 */ /* 0x000e220000000800 */
[----:B------:R-:W1:Y:S01]  /*0010*/  S2R R2, SR_TID.X ;  /* 0x0000000000027919 */ /* 0x000e620000002100 */
[----:B0-----:R-:W-:Y:S01]  /*0020*/  VIADD R1, R1, 0xfffff3a0 ;  /* 0xfffff3a001017836 */ /* 0x001fe20000000000 */
[----:B-1----:R-:W-:-:S13]  /*0030*/  ISETP.GE.U32.AND P0, PT, R2, 0x20, PT ;  /* 0x000000200200780c */ /* 0x002fda0003f06070 */
[----:B------:R-:W-:Y:S02]  /*0040*/  VOTEU.ANY UP0, P0 ;  /* 0x0000000000ff7886 */ /* 0x000fe40000000100 */
[----:B------:R-:W-:Y:S05]  /*0050*/  BRA.U UP0, `(.L_x_0) ;  /* 0x0000000100b87547 */ /* 0x000fea000b800000 */
[----:B------:R-:W0:Y:S01]  /*0060*/  S2UR UR6, SR_CgaCtaId ;  /* 0x00000000000679c3 */ /* 0x000e220000008800 */
[----:B------:R-:W-:Y:S01]  /*0070*/  NOP ;  /* 0x0000000000007918 */ /* 0x000fe20000000000 */
[----:B------:R-:W-:Y:S02]  /*0080*/  UMOV UR4, 0x40 ;  /* 0x0000004000047882 */ /* 0x000fe40000000000 */
[----:B0-----:R-:W-:-:S09]  /*0090*/  ULEA UR4, UR6, UR4, 0x18 ;  /* 0x0000000406047291 */ /* 0x001fd2000f8ec0ff */
[----:B------:R-:W0:Y:S01]  /*00a0*/  LDS.U8 R0, [UR4] ;  /* 0x00000004ff007984 */ /* 0x000e220008000000 */
[----:B------:R-:W-:Y:S02]  /*00b0*/  UMOV UR4, 0x400 ;  /* 0x0000040000047882 */ /* 0x000fe40000000000 */
[----:B------:R-:W-:Y:S01]  /*00c0*/  ULEA UR4, UR6, UR4, 0x18 ;  /* 0x0000000406047291 */ /* 0x000fe2000f8ec0ff */
[----:B0-----:R-:W-:-:S13]  /*00d0*/  ISETP.NE.AND P0, PT, R0, RZ, PT ;  /* 0x000000ff0000720c */ /* 0x001fda0003f05270 */
[----:B------:R-:W-:Y:S05]  /*00e0*/  @P0 BRA `(.L_x_1) ;  /* 0x00000000007c0947 */ /* 0x000fea0003800000 */
[----:B------:R-:W-:-:S13]  /*00f0*/  ELECT P0, URZ, PT ;  /* 0x0000000000ff782f */ /* 0x000fda0003800000 */
[----:B------:R-:W-:Y:S05]  /*0100*/  @!P0 BRA `(.L_x_2) ;  /* 0x0000000000848947 */ /* 0x000fea0003800000 */
[----:B------:R-:W-:Y:S01]  /*0110*/  UMOV UR5, 0x4 ;  /* 0x0000000400057882 */ /* 0x000fe20000000000 */
[----:B------:R-:W-:Y:S02]  /*0120*/  IMAD.MOV.U32 R5, RZ, RZ, 0x1 ;  /* 0x00000001ff057424 */ /* 0x000fe400078e00ff */
[----:B------:R-:W-:Y:S02]  /*0130*/  IMAD.MOV.U32 R3, RZ, RZ, 0xf ;  /* 0x0000000fff037424 */ /* 0x000fe400078e00ff */
[----:B------:R-:W-:Y:S04]  /*0140*/  DEPBAR.LE SB0, 0x36 ;  /* 0x00008d800000791a */ /* 0x000fe80000000000 */
[----:B------:R-:W0:Y:S02]  /*0150*/  UTCATOMSWS.FIND_AND_SET.ALIGN UP1, UR5, UR5 ;  /* 0x00000005000575e3 */ /* 0x000e240008020800 */
[----:B0-----:R-:W-:-:S04]  /*0160*/  PLOP3.LUT P0, PT, PT, PT, UP1, 0x80, 0x8 ;  /* 0x000000000008781c */ /* 0x001fc80003f0f018 */
[----:B------:R-:W-:-:S04]  /*0170*/  SEL R0, RZ, 0xffffffff, !P0 ;  /* 0xffffffffff007807 */ /* 0x000fc80004000000 */
[----:B------:R-:W-:Y:S01]  /*0180*/  ISETP.NE.AND P0, PT, R0, RZ, PT ;  /* 0x000000ff0000720c */ /* 0x000fe20003f05270 */
[----:B------:R-:W-:-:S12]  /*0190*/  IMAD.U32 R0, RZ, RZ, UR5 ;  /* 0x00000005ff007e24 */ /* 0x000fd8000f8e00ff */
[----:B------:R-:W-:Y:S05]  /*01a0*/  @P0 BRA `(.L_x_3) ;  /* 0x0000000000240947 */ /* 0x000fea0003800000 */
.L_x_4:
[----:B------:R-:W-:Y:S05]  /*01b0*/  NANOSLEEP 0x64 ;  /* 0x000000640000795d */ /* 0x000fea0003800000 */
[----:B------:R-:W-:-:S05]  /*01c0*/  UMOV UR5, 0x4 ;  /* 0x0000000400057882 */ /* 0x000fca0000000000 */
[----:B------:R-:W-:Y:S04]  /*01d0*/  DEPBAR.LE SB0, 0x36 ;  /* 0x00008d800000791a */ /* 0x000fe80000000000 */
[----:B------:R-:W0:Y:S02]  /*01e0*/  UTCATOMSWS.FIND_AND_SET.ALIGN UP1, UR5, UR5 ;  /* 0x00000005000575e3 */ /* 0x000e240008020800 */
[----:B0-----:R-:W-:-:S04]  /*01f0*/  PLOP3.LUT P0, PT, PT, PT, UP1, 0x80, 0x8 ;  /* 0x000000000008781c */ /* 0x001fc80003f0f018 */
[----:B------:R-:W-:-:S04]  /*0200*/  SEL R0, RZ, 0xffffffff, !P0 ;  /* 0xffffffffff007807 */ /* 0x000fc80004000000 */
[----:B------:R-:W-:Y:S01]  /*0210*/  ISETP.NE.AND P0, PT, R0, RZ, PT ;  /* 0x000000ff0000720c */ /* 0x000fe20003f05270 */
[----:B------:R-:W-:-:S12]  /*0220*/  IMAD.U32 R0, RZ, RZ, UR5 ;  /* 0x00000005ff007e24 */ /* 0x000fd8000f8e00ff */
[----:B------:R-:W-:Y:S05]  /*0230*/  @!P0 BRA `(.L_x_4) ;  /* 0xfffffffc00dc8947 */ /* 0x000fea000383ffff */
.L_x_3:
[C---:B------:R-:W-:Y:S01]  /*0240*/  VIADD R4, R0.reuse, 0x10 ;  /* 0x0000001000047836 */ /* 0x040fe20000000000 */
[----:B------:R-:W-:Y:S01]  /*0250*/  UMOV UR5, 0x50 ;  /* 0x0000005000057882 */ /* 0x000fe20000000000 */
[----:B------:R-:W-:Y:S01]  /*0260*/  SHF.L.U32 R3, R3, R0, RZ ;  /* 0x0000000003037219 */ /* 0x000fe200000006ff */
[----:B------:R-:W-:Y:S01]  /*0270*/  ULEA UR5, UR6, UR5, 0x18 ;  /* 0x0000000506057291 */ /* 0x000fe2000f8ec0ff */
[----:B------:R-:W-:Y:S01]  /*0280*/  IMAD.SHL.U32 R0, R0, 0x20, RZ ;  /* 0x0000002000007824 */ /* 0x000fe200078e00ff */
[----:B------:R-:W-:-:S04]  /*0290*/  SHF.L.U32 R4, R5, R4, RZ ;  /* 0x0000000405047219 */ /* 0x000fc800000006ff */
[----:B------:R-:W-:-:S05]  /*02a0*/  LOP3.LUT R3, R4, R3, RZ, 0xfc, !PT ;  /* 0x0000000304037212 */ /* 0x000fca00078efcff */
[----:B------:R0:W-:Y:S04]  /*02b0*/  ATOMS.OR RZ, [UR5], R3 ;  /* 0x00000003ffff798c */ /* 0x0001e8000b000005 */
[----:B------:R0:W-:Y:S01]  /*02c0*/  STS [UR4], R0 ;  /* 0x00000000ff007988 */ /* 0x0001e20008000804 */
[----:B------:R-:W-:Y:S05]  /*02d0*/  BRA `(.L_x_2) ;  /* 0x0000000000107947 */ /* 0x000fea0003800000 */
.L_x_1:
[----:B------:R-:W-:Y:S01]  /*02e0*/  IMAD.MOV.U32 R0, RZ, RZ, -0x1 ;  /* 0xffffffffff007424 */ /* 0x000fe200078e00ff */
[----:B------:R-:W-:-:S04]  /*02f0*/  MOV R4, 0x320 ;  /* 0x0000032000047802 */ /* 0x000fc80000000f00 */
[----:B------:R0:W-:Y:S03]  /*0300*/  STS [UR4], R0 ;  /* 0x00000000ff007988 */ /* 0x0001e60008000804 */
[----:B0-----:R-:W-:Y:S05]  /*0310*/  CALL.REL.NOINC `($__internal_1_$__cuda_sm10x_tcgen05_guardrail_trap_phase_invalid_during_alloc) ;  /* 0x0000025c00307944 */ /* 0x001fea0003c00000 */
.L_x_2:
[----:B------:R-:W-:Y:S05]  /*0320*/  WARPSYNC.ALL ;  /* 0x0000000000007948 */ /* 0x000fea0003800000 */
[----:B------:R-:W-:Y:S01]  /*0330*/  NOP ;  /* 0x0000000000007918 */ /* 0x000fe20000000000 */
.L_x_0:
[----:B------:R-:W1:Y:S01]  /*0340*/  LDC.64 R28, c[0x0][0x398] ;  /* 0x0000e600ff1c7b82 */ /* 0x000e620000000a00 */
[----:B------:R-:W2:Y:S01]  /*0350*/  S2R R7, SR_CTAID.X ;  /* 0x0000000000077919 */ /* 0x000ea20000002500 */
[----:B------:R-:W-:Y:S01]  /*0360*/  UMOV UR9, 0x400 ;  /* 0x0000040000097882 */ /* 0x000fe20000000000 */
[----:B------:R-:W-:Y:S01]  /*0370*/  LOP3.LUT R107, R2, 0x7f, RZ, 0xc0, !PT ;  /* 0x0000007f026b7812 */ /* 0x000fe200078ec0ff */
[----:B------:R-:W3:Y:S04]  /*0380*/  LDCU UR11, c[0x0][0x3a4] ;  /* 0x00007480ff0b77ac */ /* 0x000ee80008000800 */
[----:B------:R-:W4:Y:S01]  /*0390*/  S2UR UR5, SR_CgaCtaId ;  /* 0x00000000000579c3 */ /* 0x000f220000008800 */
[----:B------:R-:W0:Y:S01]  /*03a0*/  LDCU.64 UR18, c[0x0][0x358] ;  /* 0x00006b00ff1277ac */ /* 0x000e220008000a00 */
[----:B------:R-:W0:Y:S06]  /*03b0*/  LDCU.128 UR12, c[0x0][0x380] ;  /* 0x00007000ff0c77ac */ /* 0x000e2c0008000c00 */
[----:B------:R-:W0:Y:S02]  /*03c0*/  LDC.64 R36, c[0x0][0x3a8] ;  /* 0x0000ea00ff247b82 */ /* 0x000e240000000a00 */
[----:B01----:R-:W-:Y:S01]  /*03d0*/  VIADD R0, R29, 0x7f ;  /* 0x0000007f1d007836 */ /* 0x003fe20000000000 */
[----:B------:R-:W-:-:S05]  /*03e0*/  IABS R39, R29 ;  /* 0x0000001d00277213 */ /* 0x000fca0000000000 */
[----:B------:R-:W-:Y:S01]  /*03f0*/  BAR.SYNC.DEFER_BLOCKING 0x0 ;  /* 0x0000000000007b1d */ /* 0x000fe20000010000 */
[----:B------:R-:W-:Y:S02]  /*0400*/  ISETP.NE.AND P3, PT, R28, RZ, PT ;  /* 0x000000ff1c00720c */ /* 0x000fe40003f65270 */
[----:B------:R-:W-:Y:S01]  /*0410*/  SHF.R.S32.HI R3, RZ, 0x1f, R0 ;  /* 0x0000001fff037819 */ /* 0x000fe20000011400 */
[----:B----4-:R-:W-:-:S03]  /*0420*/  ULEA UR9, UR5, UR9, 0x18 ;  /* 0x0000000905097291 */ /* 0x010fc6000f8ec0ff */
[----:B------:R-:W-:Y:S02]  /*0430*/  LEA.HI R3, R3, R0, RZ, 0x7 ;  /* 0x0000000003037211 */ /* 0x000fe400078f38ff */
[----:B--2---:R-:W-:Y:S02]  /*0440*/  IABS R10, R7 ;  /* 0x00000007000a7213 */ /* 0x004fe40000000000 */
[----:B------:R-:W-:-:S05]  /*0450*/  SHF.R.S32.HI R3, RZ, 0x7, R3 ;  /* 0x00000007ff037819 */ /* 0x000fca0000011403 */
[----:B------:R-:W-:-:S05]  /*0460*/  IMAD.SHL.U32 R6, R3, 0x8, RZ ;  /* 0x0000000803067824 */ /* 0x000fca00078e00ff */
[-C--:B------:R-:W-:Y:S02]  /*0470*/  IABS R3, R6.reuse ;  /* 0x0000000600037213 */ /* 0x080fe40000000000 */
[----:B------:R-:W-:Y:S02]  /*0480*/  IABS R11, R6 ;  /* 0x00000006000b7213 */ /* 0x000fe40000000000 */
[----:B------:R-:W0:Y:S08]  /*0490*/  I2F.RP R0, R3 ;  /* 0x0000000300007306 */ /* 0x000e300000209400 */
[----:B0-----:R-:W0:Y:S02]  /*04a0*/  MUFU.RCP R0, R0 ;  /* 0x0000000000007308 */ /* 0x001e240000001000 */
[----:B0-----:R-:W-:-:S02]  /*04b0*/  VIADD R4, R0, 0xffffffe ;  /* 0x0ffffffe00047836 */ /* 0x001fc40000000000 */
[----:B------:R-:W-:-:S04]  /*04c0*/  IMAD.MOV R0, RZ, RZ, -R11 ;  /* 0x000000ffff007224 */ /* 0x000fc800078e0a0b */
[----:B------:R0:W1:Y:S02]  /*04d0*/  F2I.FTZ.U32.TRUNC.NTZ R5, R4 ;  /* 0x0000000400057305 */ /* 0x000064000021f000 */
[----:B0-----:R-:W-:Y:S02]  /*04e0*/  IMAD.MOV.U32 R4, RZ, RZ, RZ ;  /* 0x000000ffff047224 */ /* 0x001fe400078e00ff */
[----:B-1----:R-:W-:-:S04]  /*04f0*/  IMAD.MOV R8, RZ, RZ, -R5 ;  /* 0x000000ffff087224 */ /* 0x002fc800078e0a05 */
[----:B------:R-:W-:Y:S02]  /*0500*/  IMAD R9, R8, R3, RZ ;  /* 0x0000000308097224 */ /* 0x000fe400078e02ff */
[----:B------:R-:W-:Y:S02]  /*0510*/  IMAD.MOV.U32 R8, RZ, RZ, R10 ;  /* 0x000000ffff087224 */ /* 0x000fe400078e000a */
[----:B------:R-:W-:-:S06]  /*0520*/  IMAD.HI.U32 R5, R5, R9, R4 ;  /* 0x0000000905057227 */ /* 0x000fcc00078e0004 */
[----:B------:R-:W-:-:S04]  /*0530*/  IMAD.HI.U32 R5, R5, R8, RZ ;  /* 0x0000000805057227 */ /* 0x000fc800078e00ff */
[----:B------:R-:W-:-:S05]  /*0540*/  IMAD R0, R5, R0, R8 ;  /* 0x0000000005007224 */ /* 0x000fca00078e0208 */
[----:B------:R-:W-:-:S13]  /*0550*/  ISETP.GT.U32.AND P1, PT, R3, R0, PT ;  /* 0x000000000300720c */ /* 0x000fda0003f24070 */
[----:B------:R-:W-:Y:S02]  /*0560*/  @!P1 IMAD.IADD R0, R0, 0x1, -R3 ;  /* 0x0000000100009824 */ /* 0x000fe400078e0a03 */
[----:B------:R-:W-:Y:S01]  /*0570*/  @!P1 VIADD R5, R5, 0x1 ;  /* 0x0000000105059836 */ /* 0x000fe20000000000 */
[----:B------:R-:W-:Y:S02]  /*0580*/  ISETP.NE.AND P1, PT, R6, RZ, PT ;  /* 0x000000ff0600720c */ /* 0x000fe40003f25270 */
[----:B------:R-:W-:Y:S02]  /*0590*/  ISETP.GE.U32.AND P0, PT, R0, R3, PT ;  /* 0x000000030000720c */ /* 0x000fe40003f06070 */
[----:B------:R-:W-:-:S04]  /*05a0*/  LOP3.LUT R0, R7, R6, RZ, 0x3c, !PT ;  /* 0x0000000607007212 */ /* 0x000fc800078e3cff */
[----:B------:R-:W-:Y:S01]  /*05b0*/  ISETP.GE.AND P2, PT, R0, RZ, PT ;  /* 0x000000ff0000720c */ /* 0x000fe20003f46270 */
[----:B------:R-:W-:-:S05]  /*05c0*/  VIADD R0, R28, 0x7f ;  /* 0x0000007f1c007836 */ /* 0x000fca0000000000 */
[----:B------:R-:W-:Y:S01]  /*05d0*/  SHF.R.S32.HI R3, RZ, 0x1f, R0 ;  /* 0x0000001fff037819 */ /* 0x000fe20000011400 */
[----:B------:R-:W-:-:S03]  /*05e0*/  @P0 VIADD R5, R5, 0x1 ;  /* 0x0000000105050836 */ /* 0x000fc60000000000 */
[----:B------:R-:W-:Y:S01]  /*05f0*/  LEA.HI R3, R3, R0, RZ, 0x7 ;  /* 0x0000000003037211 */ /* 0x000fe200078f38ff */
[----:B------:R-:W-:-:S04]  /*0600*/  IMAD.MOV.U32 R4, RZ, RZ, R5 ;  /* 0x000000ffff047224 */ /* 0x000fc800078e0005 */
[----:B------:R-:W-:Y:S01]  /*0610*/  @!P2 IMAD.MOV R4, RZ, RZ, -R4 ;  /* 0x000000ffff04a224 */ /* 0x000fe200078e0a04 */
[----:B------:R-:W-:-:S05]  /*0620*/  @!P1 LOP3.LUT R4, RZ, R6, RZ, 0x33, !PT ;  /* 0x00000006ff049212 */ /* 0x000fca00078e33ff */
[----:B------:R-:W-:Y:S02]  /*0630*/  IMAD.SHL.U32 R10, R4, 0x8, RZ ;  /* 0x00000008040a7824 */ /* 0x000fe400078e00ff */
[----:B------:R-:W-:-:S03]  /*0640*/  IMAD.MOV R4, RZ, RZ, -R4 ;  /* 0x000000ffff047224 */ /* 0x000fc600078e0a04 */
[----:B------:R-:W-:Y:S01]  /*0650*/  LEA.HI.SX32 R3, R3, -R10, 0x19 ;  /* 0x8000000a03037211 */ /* 0x000fe200078fcaff */
[----:B------:R-:W-:Y:S02]  /*0660*/  IMAD R8, R6, R4, R7 ;  /* 0x0000000406087224 */ /* 0x000fe400078e0207 */
[----:B------:R-:W-:Y:S01]  /*0670*/  IMAD.MOV.U32 R4, RZ, RZ, RZ ;  /* 0x000000ffff047224 */ /* 0x000fe200078e00ff */
[----:B------:R-:W-:Y:S02]  /*0680*/  VIMNMX R11, PT, PT, R3, 0x8, PT ;  /* 0x00000008030b7848 */ /* 0x000fe40003fe0100 */
[----:B------:R-:W-:Y:S02]  /*0690*/  IABS R6, R8 ;  /* 0x0000000800067213 */ /* 0x000fe40000000000 */
[-C--:B------:R-:W-:Y:S02]  /*06a0*/  IABS R9, R11.reuse ;  /* 0x0000000b00097213 */ /* 0x080fe40000000000 */
[----:B------:R-:W-:-:S02]  /*06b0*/  IABS R7, R11 ;  /* 0x0000000b00077213 */ /* 0x000fc40000000000 */
[----:B------:R-:W0:Y:S08]  /*06c0*/  I2F.RP R0, R9 ;  /* 0x0000000900007306 */ /* 0x000e300000209400 */
[----:B0-----:R-:W0:Y:S02]  /*06d0*/  MUFU.RCP R0, R0 ;  /* 0x0000000000007308 */ /* 0x001e240000001000 */
[----:B0-----:R-:W-:-:S02]  /*06e0*/  VIADD R5, R0, 0xffffffe ;  /* 0x0ffffffe00057836 */ /* 0x001fc40000000000 */
[----:B------:R-:W-:-:S04]  /*06f0*/  IMAD.MOV R0, RZ, RZ, -R7 ;  /* 0x000000ffff007224 */ /* 0x000fc800078e0a07 */
[----:B------:R-:W0:Y:S02]  /*0700*/  F2I.FTZ.U32.TRUNC.NTZ R5, R5 ;  /* 0x0000000500057305 */ /* 0x000e24000021f000 */
[----:B0-----:R-:W-:-:S04]  /*0710*/  IMAD.MOV R12, RZ, RZ, -R5 ;  /* 0x000000ffff0c7224 */ /* 0x001fc800078e0a05 */
[----:B------:R-:W-:-:S04]  /*0720*/  IMAD R3, R12, R9, RZ ;  /* 0x000000090c037224 */ /* 0x000fc800078e02ff */
[----:B------:R-:W-:Y:S01]  /*0730*/  IMAD.HI.U32 R4, R5, R3, R4 ;  /* 0x0000000305047227 */ /* 0x000fe200078e0004 */
[----:B------:R-:W-:-:S03]  /*0740*/  IABS R5, R28 ;  /* 0x0000001c00057213 */ /* 0x000fc60000000000 */
[----:B------:R-:W-:Y:S02]  /*0750*/  IMAD.MOV.U32 R3, RZ, RZ, R6 ;  /* 0x000000ffff037224 */ /* 0x000fe400078e0006 */
[----:B------:R-:W0:Y:S02]  /*0760*/  I2F.RP R6, R39 ;  /* 0x0000002700067306 */ /* 0x000e240000209400 */
[----:B------:R-:W-:-:S04]  /*0770*/  IMAD.HI.U32 R4, R4, R3, RZ ;  /* 0x0000000304047227 */ /* 0x000fc800078e00ff */
[----:B------:R-:W-:Y:S02]  /*0780*/  IMAD R0, R4, R0, R3 ;  /* 0x0000000004007224 */ /* 0x000fe400078e0203 */
[----:B------:R-:W-:-:S03]  /*0790*/  IMAD.MOV.U32 R3, RZ, RZ, R5 ;  /* 0x000000ffff037224 */ /* 0x000fc600078e0005 */
[----:B------:R-:W-:Y:S01]  /*07a0*/  ISETP.GT.U32.AND P1, PT, R9, R0, PT ;  /* 0x000000000900720c */ /* 0x000fe20003f24070 */
[----:B------:R-:W1:Y:S08]  /*07b0*/  I2F.RP R5, R3 ;  /* 0x0000000300057306 */ /* 0x000e700000209400 */
[----:B0-----:R-:W0:Y:S04]  /*07c0*/  MUFU.RCP R6, R6 ;  /* 0x0000000600067308 */ /* 0x001e280000001000 */
[----:B------:R-:W-:-:S02]  /*07d0*/  @!P1 IMAD.IADD R0, R0, 0x1, -R9 ;  /* 0x0000000100009824 */ /* 0x000fc400078e0a09 */
[----:B------:R-:W-:Y:S01]  /*07e0*/  @!P1 VIADD R4, R4, 0x1 ;  /* 0x0000000104049836 */ /* 0x000fe20000000000 */
[----:B------:R-:W-:Y:S01]  /*07f0*/  ISETP.NE.AND P1, PT, R11, RZ, PT ;  /* 0x000000ff0b00720c */ /* 0x000fe20003f25270 */
[----:B-1----:R-:W1:Y:S01]  /*0800*/  MUFU.RCP R5, R5 ;  /* 0x0000000500057308 */ /* 0x002e620000001000 */
[----:B------:R-:W-:Y:S02]  /*0810*/  ISETP.GE.U32.AND P0, PT, R0, R9, PT ;  /* 0x000000090000720c */ /* 0x000fe40003f06070 */
[----:B------:R-:W-:Y:S01]  /*0820*/  LOP3.LUT R0, R8, R11, RZ, 0x3c, !PT ;  /* 0x0000000b08007212 */ /* 0x000fe200078e3cff */
[----:B------:R-:W2:Y:S01]  /*0830*/  LDS R9, [UR9] ;  /* 0x00000009ff097984 */ /* 0x000ea20008000800 */
[----:B------:R-:W-:Y:S01]  /*0840*/  BAR.SYNC.DEFER_BLOCKING 0x0 ;  /* 0x0000000000007b1d */ /* 0x000fe20000010000 */
[----:B0-----:R-:W-:Y:S01]  /*0850*/  VIADD R40, R6, 0xffffffe ;  /* 0x0ffffffe06287836 */ /* 0x001fe20000000000 */
[----:B------:R-:W-:-:S04]  /*0860*/  ISETP.GE.AND P2, PT, R0, RZ, PT ;  /* 0x000000ff0000720c */ /* 0x000fc80003f46270 */
[----:B------:R0:W4:Y:S03]  /*0870*/  F2I.FTZ.U32.TRUNC.NTZ R41, R40 ;  /* 0x0000002800297305 */ /* 0x000126000021f000 */
[----:B------:R-:W-:Y:S02]  /*0880*/  @P0 VIADD R4, R4, 0x1 ;  /* 0x0000000104040836 */ /* 0x000fe40000000000 */
[----:B-1----:R-:W-:-:S04]  /*0890*/  VIADD R5, R5, 0xffffffe ;  /* 0x0ffffffe05057836 */ /* 0x002fc80000000000 */
[----:B------:R-:W-:Y:S01]  /*08a0*/  @!P2 IMAD.MOV R4, RZ, RZ, -R4 ;  /* 0x000000ffff04a224 */ /* 0x000fe200078e0a04 */
[----:B------:R-:W-:Y:S01]  /*08b0*/  @!P1 LOP3.LUT R4, RZ, R11, RZ, 0x33, !PT ;  /* 0x0000000bff049212 */ /* 0x000fe200078e33ff */
[----:B0-----:R-:W-:Y:S01]  /*08c0*/  IMAD.MOV.U32 R40, RZ, RZ, RZ ;  /* 0x000000ffff287224 */ /* 0x001fe200078e00ff */
[----:B------:R-:W0:Y:S01]  /*08d0*/  F2I.FTZ.U32.TRUNC.NTZ R5, R5 ;  /* 0x0000000500057305 */ /* 0x000e22000021f000 */
[----:B------:R-:W-:Y:S01]  /*08e0*/  ISETP.NE.U32.AND P1, PT, R107, RZ, PT ;  /* 0x000000ff6b00720c */ /* 0x000fe20003f25070 */
[--C-:B----4-:R-:W-:Y:S02]  /*08f0*/  IMAD.MOV R6, RZ, RZ, -R41.reuse ;  /* 0x000000ffff067224 */ /* 0x110fe400078e0a29 */
[----:B------:R-:W-:Y:S02]  /*0900*/  IMAD.SHL.U32 R0, R4, 0x80, RZ ;  /* 0x0000008004007824 */ /* 0x000fe400078e00ff */
[----:B------:R-:W-:Y:S01]  /*0910*/  IMAD R7, R6, R39, RZ ;  /* 0x0000002706077224 */ /* 0x000fe200078e02ff */
[----:B------:R-:W-:Y:S01]  /*0920*/  SHF.R.U32.HI R6, RZ, 0x5, R2 ;  /* 0x00000005ff067819 */ /* 0x000fe20000011602 */
[----:B------:R-:W-:Y:S01]  /*0930*/  VIADD R101, R0, 0x1 ;  /* 0x0000000100657836 */ /* 0x000fe20000000000 */
[----:B------:R-:W-:Y:S01]  /*0940*/  IABS R47, R0 ;  /* 0x00000000002f7213 */ /* 0x000fe20000000000 */
[----:B------:R-:W-:Y:S01]  /*0950*/  IMAD.HI.U32 R40, R41, R7, R40 ;  /* 0x0000000729287227 */ /* 0x000fe200078e0028 */
[----:B------:R-:W-:-:S02]  /*0960*/  R2UR UR7, R6 ;  /* 0x00000000060772ca */ /* 0x000fc400000e0000 */
[----:B------:R-:W-:Y:S01]  /*0970*/  IABS R46, R101 ;  /* 0x00000065002e7213 */ /* 0x000fe20000000000 */
[----:B------:R-:W-:Y:S01]  /*0980*/  IMAD.MOV R6, RZ, RZ, -R4 ;  /* 0x000000ffff067224 */ /* 0x000fe200078e0a04 */
[----:B------:R-:W-:Y:S01]  /*0990*/  STL [R1+0x8e8], R101 ;  /* 0x0008e86501007387 */ /* 0x000fe20000100800 */
[----:B------:R-:W-:Y:S01]  /*09a0*/  VIADD R22, R0, 0x4 ;  /* 0x0000000400167836 */ /* 0x000fe20000000000 */
[----:B--2---:R-:W-:Y:S01]  /*09b0*/  R2UR UR8, R9 ;  /* 0x00000000090872ca */ /* 0x004fe200000e0000 */
[----:B------:R-:W-:-:S03]  /*09c0*/  IMAD.HI.U32 R4, R40, R47, RZ ;  /* 0x0000002f28047227 */ /* 0x000fc600078e00ff */
[----:B------:R-:W-:Y:S01]  /*09d0*/  IABS R43, R22 ;  /* 0x00000016002b7213 */ /* 0x000fe20000000000 */
[----:B------:R-:W-:Y:S02]  /*09e0*/  IMAD R6, R11, R6, R8 ;  /* 0x000000060b067224 */ /* 0x000fe400078e0208 */
[----:B------:R-:W-:Y:S01]  /*09f0*/  IMAD.MOV R8, RZ, RZ, -R4 ;  /* 0x000000ffff087224 */ /* 0x000fe200078e0a04 */
[----:B------:R-:W-:Y:S01]  /*0a00*/  USHF.L.U32 UR4, UR7, 0x15, URZ ;  /* 0x0000001507047899 */ /* 0x000fe200080006ff */
[C---:B------:R-:W-:Y:S02]  /*0a10*/  VIADD R15, R0.reuse, 0x3 ;  /* 0x00000003000f7836 */ /* 0x040fe40000000000 */
[----:B------:R-:W-:Y:S01]  /*0a20*/  IMAD R47, R39, R8, R47 ;  /* 0x00000008272f7224 */ /* 0x000fe200078e022f */
[----:B------:R-:W-:Y:S01]  /*0a30*/  ULOP3.LUT UR10, UR4, 0x600000, URZ, 0xc0, !UPT ;  /* 0x00600000040a7892 */ /* 0x000fe2000f8ec0ff */
[----:B------:R-:W-:Y:S01]  /*0a40*/  VIADD R16, R0, 0xc ;  /* 0x0000000c00107836 */ /* 0x000fe20000000000 */
[----:B------:R-:W-:Y:S01]  /*0a50*/  IABS R44, R15 ;  /* 0x0000000f002c7213 */ /* 0x000fe20000000000 */
[----:B------:R-:W-:Y:S01]  /*0a60*/  IMAD.HI.U32 R7, R40, R46, RZ ;  /* 0x0000002e28077227 */ /* 0x000fe200078e00ff */
[----:B------:R-:W-:-:S02]  /*0a70*/  UMOV UR4, 0x1 ;  /* 0x0000000100047882 */ /* 0x000fc40000000000 */
[----:B------:R-:W-:Y:S01]  /*0a80*/  IABS R32, R16 ;  /* 0x0000001000207213 */ /* 0x000fe20000000000 */
[----:B------:R-:W-:-:S04]  /*0a90*/  IMAD.HI.U32 R8, R40, R43, RZ ;  /* 0x0000002b28087227 */ /* 0x000fc800078e00ff */
[C---:B------:R-:W-:Y:S02]  /*0aa0*/  VIADD R13, R0.reuse, 0x8 ;  /* 0x00000008000d7836 */ /* 0x040fe40000000000 */
[----:B0-----:R-:W-:Y:S02]  /*0ab0*/  IMAD.MOV R12, RZ, RZ, -R5 ;  /* 0x000000ffff0c7224 */ /* 0x001fe400078e0a05 */
[----:B------:R-:W-:Y:S01]  /*0ac0*/  IMAD.MOV R7, RZ, RZ, -R7 ;  /* 0x000000ffff077224 */ /* 0x000fe200078e0a07 */
[----:B------:R-:W-:Y:S01]  /*0ad0*/  IABS R42, R13 ;  /* 0x0000000d002a7213 */ /* 0x000fe20000000000 */
[C---:B------:R-:W-:Y:S02]  /*0ae0*/  VIADD R25, R0.reuse, 0x2 ;  /* 0x0000000200197836 */ /* 0x040fe40000000000 */
[----:B------:R-:W-:Y:S02]  /*0af0*/  VIADD R14, R0, 0x9 ;  /* 0x00000009000e7836 */ /* 0x000fe40000000000 */
[----:B------:R-:W-:Y:S01]  /*0b00*/  IMAD.MOV R8, RZ, RZ, -R8 ;  /* 0x000000ffff087224 */ /* 0x000fe200078e0a08 */
[----:B------:R-:W-:Y:S01]  /*0b10*/  STL [R1+0x8e4], R25 ;  /* 0x0008e41901007387 */ /* 0x000fe20000100800 */
[----:B------:R-:W-:Y:S01]  /*0b20*/  IMAD R9, R12, R3, RZ ;  /* 0x000000030c097224 */ /* 0x000fe200078e02ff */
[----:B------:R-:W-:Y:S01]  /*0b30*/  IABS R41, R14 ;  /* 0x0000000e00297213 */ /* 0x000fe20000000000 */
[----:B------:R-:W-:Y:S01]  /*0b40*/  IMAD.MOV.U32 R4, RZ, RZ, RZ ;  /* 0x000000ffff047224 */ /* 0x000fe200078e00ff */
[----:B------:R0:W-:Y:S01]  /*0b50*/  STL [R1+0x8e0], R15 ;  /* 0x0008e00f01007387 */ /* 0x0001e20000100800 */
[C---:B------:R-:W-:Y:S01]  /*0b60*/  IMAD R46, R39.reuse, R7, R46 ;  /* 0x00000007272e7224 */ /* 0x040fe200078e022e */
[----:B------:R-:W-:Y:S01]  /*0b70*/  IABS R45, R25 ;  /* 0x00000019002d7213 */ /* 0x000fe20000000000 */
[----:B------:R-:W-:Y:S01]  /*0b80*/  IMAD R43, R39, R8, R43 ;  /* 0x00000008272b7224 */ /* 0x000fe200078e022b */
[----:B------:R-:W-:Y:S01]  /*0b90*/  STL [R1+0x8ec], R22 ;  /* 0x0008ec1601007387 */ /* 0x000fe20000100800 */
[----:B------:R-:W-:-:S02]  /*0ba0*/  VIADD R18, R0, 0xb ;  /* 0x0000000b00127836 */ /* 0x000fc40000000000 */
[----:B------:R-:W-:Y:S01]  /*0bb0*/  VIADD R103, R0, 0x30 ;  /* 0x0000003000677836 */ /* 0x000fe20000000000 */
[----:B------:R-:W-:Y:S01]  /*0bc0*/  STL [R1+0x8f0], R13 ;  /* 0x0008f00d01007387 */ /* 0x000fe20000100800 */
[----:B------:R-:W-:Y:S01]  /*0bd0*/  IMAD.HI.U32 R7, R40, R44, RZ ;  /* 0x0000002c28077227 */ /* 0x000fe200078e00ff */
[----:B------:R-:W-:Y:S02]  /*0be0*/  IABS R33, R18 ;  /* 0x0000001200217213 */ /* 0x000fe40000000000 */
[----:B------:R1:W-:Y:S01]  /*0bf0*/  STL [R1+0x8f4], R14 ;  /* 0x0008f40e01007387 */ /* 0x0003e20000100800 */
[----:B------:R-:W-:Y:S01]  /*0c00*/  VIADD R165, R0, 0xa ;  /* 0x0000000a00a57836 */ /* 0x000fe20000000000 */
[----:B------:R-:W-:Y:S01]  /*0c10*/  IABS R84, R103 ;  /* 0x0000006700547213 */ /* 0x000fe20000000000 */
[----:B------:R-:W-:-:S03]  /*0c20*/  IMAD.HI.U32 R8, R40, R32, RZ ;  /* 0x0000002028087227 */ /* 0x000fc600078e00ff */
[----:B------:R-:W-:Y:S01]  /*0c30*/  STL [R1+0x8f8], R165 ;  /* 0x0008f8a501007387 */ /* 0x000fe20000100800 */
[----:B------:R-:W-:Y:S01]  /*0c40*/  IMAD.HI.U32 R4, R5, R9, R4 ;  /* 0x0000000905047227 */ /* 0x000fe200078e0004 */
[----:B------:R-:W-:Y:S02]  /*0c50*/  IABS R34, R165 ;  /* 0x000000a500227213 */ /* 0x000fe40000000000 */
[----:B------:R-:W-:Y:S01]  /*0c60*/  STL [R1+0x8fc], R18 ;  /* 0x0008fc1201007387 */ /* 0x000fe20000100800 */
[----:B------:R-:W-:Y:S02]  /*0c70*/  VIADD R104, R0, 0x10 ;  /* 0x0000001000687836 */ /* 0x000fe40000000000 */
[----:B------:R-:W-:Y:S01]  /*0c80*/  IMAD.IADD R5, R10, 0x1, R6 ;  /* 0x000000010a057824 */ /* 0x000fe200078e0206 */
[----:B------:R-:W-:Y:S01]  /*0c90*/  STL [R1+0x900], R16 ;  /* 0x0009001001007387 */ /* 0x000fe20000100800 */
[----:B------:R-:W-:Y:S01]  /*0ca0*/  IMAD.HI.U32 R9, R40, R42, RZ ;  /* 0x0000002a28097227 */ /* 0x000fe200078e00ff */
[----:B------:R-:W-:-:S02]  /*0cb0*/  IABS R100, R104 ;  /* 0x0000006800647213 */ /* 0x000fc40000000000 */
[----:B------:R-:W-:Y:S01]  /*0cc0*/  STL [R1+0x904], R104 ;  /* 0x0009046801007387 */ /* 0x000fe20000100800 */
[----:B------:R-:W-:Y:S02]  /*0cd0*/  IMAD.MOV R7, RZ, RZ, -R7 ;  /* 0x000000ffff077224 */ /* 0x000fe400078e0a07 */
[----:B------:R-:W-:Y:S02]  /*0ce0*/  VIADD R24, R0, 0x18 ;  /* 0x0000001800187836 */ /* 0x000fe40000000000 */
[----:B------:R-:W-:Y:S02]  /*0cf0*/  IMAD.MOV R8, RZ, RZ, -R8 ;  /* 0x000000ffff087224 */ /* 0x000fe400078e0a08 */
[----:B------:R-:W-:Y:S01]  /*0d00*/  IMAD.HI.U32 R10, R40, R41, RZ ;  /* 0x00000029280a7227 */ /* 0x000fe200078e00ff */
[----:B------:R-:W-:Y:S01]  /*0d10*/  STL [R1+0x914], R24 ;  /* 0x0009141801007387 */ /* 0x000fe20000100800 */
[----:B------:R-:W-:Y:S02]  /*0d20*/  IABS R96, R24 ;  /* 0x0000001800607213 */ /* 0x000fe40000000000 */
[----:B0-----:R-:W-:-:S02]  /*0d30*/  VIADD R15, R0, 0x20 ;  /* 0x00000020000f7836 */ /* 0x001fc40000000000 */
[C---:B-1----:R-:W-:Y:S02]  /*0d40*/  VIADD R14, R0.reuse, 0x28 ;  /* 0x00000028000e7836 */ /* 0x042fe40000000000 */
[----:B------:R-:W-:Y:S01]  /*0d50*/  IMAD.MOV R9, RZ, RZ, -R9 ;  /* 0x000000ffff097224 */ /* 0x000fe200078e0a09 */
[----:B------:R-:W-:Y:S01]  /*0d60*/  STL [R1+0x930], R15 ;  /* 0x0009300f01007387 */ /* 0x000fe20000100800 */
[C---:B------:R-:W-:Y:S01]  /*0d70*/  IMAD R44, R39.reuse, R7, R44 ;  /* 0x00000007272c7224 */ /* 0x040fe200078e022c */
[----:B------:R-:W-:Y:S01]  /*0d80*/  IABS R88, R14 ;  /* 0x0000000e00587213 */ /* 0x000fe20000000000 */
[----:B------:R-:W-:Y:S01]  /*0d90*/  IMAD R32, R39, R8, R32 ;  /* 0x0000000827207224 */ /* 0x000fe200078e0220 */
[----:B------:R-:W-:Y:S01]  /*0da0*/  STL [R1+0x934], R14 ;  /* 0x0009340e01007387 */ /* 0x000fe20000100800 */
[C---:B------:R-:W-:Y:S01]  /*0db0*/  VIADD R11, R0.reuse, 0x38 ;  /* 0x00000038000b7836 */ /* 0x040fe20000000000 */
[----:B------:R-:W-:Y:S01]  /*0dc0*/  IABS R92, R15 ;  /* 0x0000000f005c7213 */ /* 0x000fe20000000000 */
[----:B------:R-:W-:Y:S01]  /*0dd0*/  VIADD R157, R0, 0x58 ;  /* 0x00000058009d7836 */ /* 0x000fe20000000000 */
[----:B------:R-:W-:Y:S01]  /*0de0*/  STL [R1+0x944], R103 ;  /* 0x0009446701007387 */ /* 0x000fe20000100800 */
[----:B------:R-:W-:Y:S01]  /*0df0*/  IMAD.MOV R10, RZ, RZ, -R10 ;  /* 0x000000ffff0a7224 */ /* 0x000fe200078e0a0a */
[----:B------:R-:W-:Y:S01]  /*0e00*/  IABS R80, R11 ;  /* 0x0000000b00507213 */ /* 0x000fe20000000000 */
[----:B------:R-:W-:Y:S01]  /*0e10*/  IMAD.HI.U32 R7, R40, R33, RZ ;  /* 0x0000002128077227 */ /* 0x000fe200078e00ff */
[----:B------:R0:W-:Y:S01]  /*0e20*/  STL [R1+0x964], R11 ;  /* 0x0009640b01007387 */ /* 0x0001e20000100800 */
[----:B------:R-:W-:-:S02]  /*0e30*/  IABS R64, R157 ;  /* 0x0000009d00407213 */ /* 0x000fc40000000000 */
[----:B------:R-:W-:-:S04]  /*0e40*/  IMAD.HI.U32 R8, R40, R84, RZ ;  /* 0x0000005428087227 */ /* 0x000fc800078e00ff */
[C---:B------:R-:W-:Y:S02]  /*0e50*/  VIADD R17, R0.reuse, 0x40 ;  /* 0x0000004000117836 */ /* 0x040fe40000000000 */
[C---:B------:R-:W-:Y:S02]  /*0e60*/  IMAD R42, R39.reuse, R9, R42 ;  /* 0x00000009272a7224 */ /* 0x040fe400078e022a */
[----:B------:R-:W-:Y:S01]  /*0e70*/  VIADD R20, R0, 0x48 ;  /* 0x0000004800147836 */ /* 0x000fe20000000000 */
[----:B------:R-:W-:Y:S01]  /*0e80*/  STL [R1+0x994], R17 ;  /* 0x0009941101007387 */ /* 0x000fe20000100800 */
[----:B------:R-:W-:Y:S01]  /*0e90*/  IMAD R41, R39, R10, R41 ;  /* 0x0000000a27297224 */ /* 0x000fe200078e0229 */
[----:B------:R-:W-:Y:S01]  /*0ea0*/  IABS R76, R17 ;  /* 0x00000011004c7213 */ /* 0x000fe20000000000 */
[----:B------:R-:W-:Y:S01]  /*0eb0*/  IMAD.HI.U32 R9, R40, R100, RZ ;  /* 0x0000006428097227 */ /* 0x000fe200078e00ff */
[----:B------:R-:W-:Y:S01]  /*0ec0*/  STL [R1+0x9c4], R20 ;  /* 0x0009c41401007387 */ /* 0x000fe20000100800 */
[----:B------:R-:W-:-:S02]  /*0ed0*/  IABS R72, R20 ;  /* 0x0000001400487213 */ /* 0x000fc40000000000 */
[----:B------:R-:W-:Y:S02]  /*0ee0*/  IMAD.MOV R12, RZ, RZ, -R7 ;  /* 0x000000ffff0c7224 */ /* 0x000fe400078e0a07 */
[----:B------:R-:W-:Y:S02]  /*0ef0*/  IMAD.MOV R8, RZ, RZ, -R8 ;  /* 0x000000ffff087224 */ /* 0x000fe400078e0a08 */
[----:B------:R-:W-:Y:S02]  /*0f00*/  VIADD R150, R0, 0x50 ;  /* 0x0000005000967836 */ /* 0x000fe40000000000 */
[----:B------:R-:W-:-:S03]  /*0f10*/  IMAD.HI.U32 R10, R40, R96, RZ ;  /* 0x00000060280a7227 */ /* 0x000fc600078e00ff */
[----:B------:R-:W-:Y:S01]  /*0f20*/  STL [R1+0x9cc], R150 ;  /* 0x0009cc9601007387 */ /* 0x000fe20000100800 */
[C---:B0-----:R-:W-:Y:S01]  /*0f30*/  VIADD R11, R0.reuse, 0x60 ;  /* 0x00000060000b7836 */ /* 0x041fe20000000000 */
[----:B------:R-:W-:Y:S01]  /*0f40*/  IABS R68, R150 ;  /* 0x0000009600447213 */ /* 0x000fe20000000000 */
[C---:B------:R-:W-:Y:S02]  /*0f50*/  VIADD R156, R0.reuse, 0x68 ;  /* 0x00000068009c7836 */ /* 0x040fe40000000000 */
[----:B------:R-:W-:Y:S01]  /*0f60*/  IMAD.MOV R9, RZ, RZ, -R9 ;  /* 0x000000ffff097224 */ /* 0x000fe200078e0a09 */
[----:B------:R0:W-:Y:S01]  /*0f70*/  STL [R1+0x99c], R11 ;  /* 0x00099c0b01007387 */ /* 0x0001e20000100800 */
        /* <DEDUP_REMOVED lines=11> */
[----:B------:R-:W-:Y:S01]  /*1030*/  STL [R1+0x978], R14 ;  /* 0x0009780e01007387 */ /* 0x000fe20000100800 */
[----:B------:R-:W-:-:S02]  /*1040*/  IABS R91, R21 ;  /* 0x00000015005b7213 */ /* 0x000fc40000000000 */
[C---:B------:R-:W-:Y:S02]  /*1050*/  VIADD R12, R0.reuse, 0x78 ;  /* 0x00000078000c7836 */ /* 0x040fe40000000000 */
[C---:B------:R-:W-:Y:S02]  /*1060*/  VIADD R102, R0.reuse, 0x11 ;  /* 0x0000001100667836 */ /* 0x040fe40000000000 */
[----:B0-----:R-:W-:Y:S01]  /*1070*/  VIADD R11, R0, 0x19 ;  /* 0x00000019000b7836 */ /* 0x001fe20000000000 */
[----:B------:R-:W-:Y:S01]  /*1080*/  STL [R1+0x95c], R12 ;  /* 0x00095c0c01007387 */ /* 0x000fe20000100800 */
[C---:B------:R-:W-:Y:S01]  /*1090*/  IMAD R100, R39.reuse, R9, R100 ;  /* 0x0000000927647224 */ /* 0x040fe200078e0264 */
[----:B------:R-:W-:Y:S01]  /*10a0*/  IABS R50, R12 ;  /* 0x0000000c00327213 */ /* 0x000fe20000000000 */
[----:B------:R-:W-:Y:S01]  /*10b0*/  IMAD R96, R39, R10, R96 ;  /* 0x0000000a27607224 */ /* 0x000fe200078e0260 */
[----:B------:R-:W-:Y:S01]  /*10c0*/  STL [R1+0x908], R102 ;  /* 0x0009086601007387 */ /* 0x000fe20000100800 */
[----:B------:R-:W-:Y:S01]  /*10d0*/  IMAD.HI.U32 R9, R40, R80, RZ ;  /* 0x0000005028097227 */ /* 0x000fe200078e00ff */
[----:B------:R-:W-:-:S02]  /*10e0*/  IABS R95, R11 ;  /* 0x0000000b005f7213 */ /* 0x000fc40000000000 */
[----:B------:R0:W-:Y:S01]  /*10f0*/  STL [R1+0x918], R11 ;  /* 0x0009180b01007387 */ /* 0x0001e20000100800 */
[----:B------:R-:W-:Y:S01]  /*1100*/  IMAD.MOV R8, RZ, RZ, -R8 ;  /* 0x000000ffff087224 */ /* 0x000fe200078e0a08 */
[----:B------:R-:W-:Y:S01]  /*1110*/  IABS R99, R102 ;  /* 0x0000006600637213 */ /* 0x000fe20000000000 */
[C---:B------:R-:W-:Y:S01]  /*1120*/  IMAD.HI.U32 R10, R40.reuse, R76, RZ ;  /* 0x0000004c280a7227 */ /* 0x040fe200078e00ff */
[----:B------:R-:W-:Y:S03]  /*1130*/  STL [R1+0x92c], R21 ;  /* 0x00092c1501007387 */ /* 0x000fe60000100800 */
[----:B------:R-:W-:-:S04]  /*1140*/  IMAD.HI.U32 R7, R40, R88, RZ ;  /* 0x0000005828077227 */ /* 0x000fc800078e00ff */
[----:B------:R-:W-:Y:S02]  /*1150*/  IMAD.MOV R9, RZ, RZ, -R9 ;  /* 0x000000ffff097224 */ /* 0x000fe400078e0a09 */
[----:B------:R-:W-:Y:S02]  /*1160*/  IMAD R64, R39, R8, R64 ;  /* 0x0000000827407224 */ /* 0x000fe400078e0240 */
[----:B0-----:R-:W-:Y:S02]  /*1170*/  VIADD R11, R0, 0x39 ;  /* 0x00000039000b7836 */ /* 0x001fe40000000000 */
[----:B------:R-:W-:Y:S02]  /*1180*/  IMAD.MOV R10, RZ, RZ, -R10 ;  /* 0x000000ffff0a7224 */ /* 0x000fe400078e0a0a */
[----:B------:R-:W-:Y:S01]  /*1190*/  IMAD.HI.U32 R8, R40, R91, RZ ;  /* 0x0000005b28087227 */ /* 0x000fe200078e00ff */
[----:B------:R-:W-:-:S03]  /*11a0*/  IABS R79, R11 ;  /* 0x0000000b004f7213 */ /* 0x000fc60000000000 */
[----:B------:R-:W-:Y:S02]  /*11b0*/  IMAD.MOV R7, RZ, RZ, -R7 ;  /* 0x000000ffff077224 */ /* 0x000fe400078e0a07 */
[----:B------:R-:W-:Y:S02]  /*11c0*/  VIADD R15, R0, 0x29 ;  /* 0x00000029000f7836 */ /* 0x000fe40000000000 */
[C---:B------:R-:W-:Y:S02]  /*11d0*/  IMAD R80, R39.reuse, R9, R80 ;  /* 0x0000000927507224 */ /* 0x040fe400078e0250 */
[----:B------:R-:W-:Y:S01]  /*11e0*/  IMAD R76, R39, R10, R76 ;  /* 0x0000000a274c7224 */ /* 0x000fe200078e024c */
[----:B------:R0:W-:Y:S01]  /*11f0*/  STL [R1+0x938], R15 ;  /* 0x0009380f01007387 */ /* 0x0001e20000100800 */
[----:B------:R-:W-:Y:S01]  /*1200*/  IMAD.HI.U32 R9, R40, R60, RZ ;  /* 0x0000003c28097227 */ /* 0x000fe200078e00ff */
[----:B------:R-:W-:-:S03]  /*1210*/  IABS R87, R15 ;  /* 0x0000000f00577213 */ /* 0x000fc60000000000 */
[----:B------:R-:W-:Y:S02]  /*1220*/  IMAD.MOV R8, RZ, RZ, -R8 ;  /* 0x000000ffff087224 */ /* 0x000fe400078e0a08 */
[----:B------:R-:W-:Y:S02]  /*1230*/  VIADD R14, R0, 0x31 ;  /* 0x00000031000e7836 */ /* 0x000fe40000000000 */
[----:B------:R-:W-:-:S03]  /*1240*/  IMAD.HI.U32 R6, R40, R45, RZ ;  /* 0x0000002d28067227 */ /* 0x000fc600078e00ff */
[----:B------:R-:W-:Y:S01]  /*1250*/  STL [R1+0x948], R14 ;  /* 0x0009480e01007387 */ /* 0x000fe20000100800 */
[----:B------:R-:W-:Y:S01]  /*1260*/  IMAD R88, R39, R7, R88 ;  /* 0x0000000727587224 */ /* 0x000fe200078e0258 */
[----:B------:R-:W-:Y:S01]  /*1270*/  IABS R83, R14 ;  /* 0x0000000e00537213 */ /* 0x000fe20000000000 */
[C---:B------:R-:W-:Y:S01]  /*1280*/  IMAD.HI.U32 R10, R40.reuse, R56, RZ ;  /* 0x00000038280a7227 */ /* 0x040fe200078e00ff */
[----:B------:R1:W-:Y:S03]  /*1290*/  STL [R1+0x968], R11 ;  /* 0x0009680b01007387 */ /* 0x0003e60000100800 */
[----:B------:R-:W-:-:S04]  /*12a0*/  IMAD.HI.U32 R7, R40, R68, RZ ;  /* 0x0000004428077227 */ /* 0x000fc800078e00ff */
[C---:B------:R-:W-:Y:S02]  /*12b0*/  VIADD R158, R0.reuse, 0x41 ;  /* 0x00000041009e7836 */ /* 0x040fe40000000000 */
[C---:B------:R-:W-:Y:S02]  /*12c0*/  VIADD R118, R0.reuse, 0x49 ;  /* 0x0000004900767836 */ /* 0x040fe40000000000 */
[----:B------:R-:W-:Y:S01]  /*12d0*/  IMAD.MOV R9, RZ, RZ, -R9 ;  /* 0x000000ffff097224 */ /* 0x000fe200078e0a09 */
[----:B------:R-:W-:Y:S01]  /*12e0*/  STL [R1+0x998], R158 ;  /* 0x0009989e01007387 */ /* 0x000fe20000100800 */
[----:B------:R-:W-:Y:S01]  /*12f0*/  IMAD R91, R39, R8, R91 ;  /* 0x00000008275b7224 */ /* 0x000fe200078e025b */
[----:B------:R-:W-:Y:S01]  /*1300*/  IABS R71, R118 ;  /* 0x0000007600477213 */ /* 0x000fe20000000000 */
[C---:B------:R-:W-:Y:S01]  /*1310*/  VIADD R105, R0.reuse, 0x51 ;  /* 0x0000005100697836 */ /* 0x040fe20000000000 */
[----:B------:R-:W-:Y:S01]  /*1320*/  STL [R1+0x9c8], R118 ;  /* 0x0009c87601007387 */ /* 0x000fe20000100800 */
[----:B0-----:R-:W-:Y:S01]  /*1330*/  VIADD R15, R0, 0x61 ;  /* 0x00000061000f7836 */ /* 0x001fe20000000000 */
[----:B------:R-:W-:Y:S01]  /*1340*/  IABS R75, R158 ;  /* 0x0000009e004b7213 */ /* 0x000fe20000000000 */
[----:B------:R-:W-:Y:S01]  /*1350*/  IMAD.MOV R6, RZ, RZ, -R6 ;  /* 0x000000ffff067224 */ /* 0x000fe200078e0a06 */
[----:B------:R-:W-:Y:S01]  /*1360*/  STL [R1+0x9c0], R105 ;  /* 0x0009c06901007387 */ /* 0x000fe20000100800 */
[----:B------:R-:W-:Y:S01]  /*1370*/  IMAD.MOV R10, RZ, RZ, -R10 ;  /* 0x000000ffff0a7224 */ /* 0x000fe200078e0a0a */
[----:B------:R-:W-:Y:S01]  /*1380*/  IABS R59, R15 ;  /* 0x0000000f003b7213 */ /* 0x000fe20000000000 */
[----:B------:R-:W-:Y:S01]  /*1390*/  IMAD.HI.U32 R8, R40, R79, RZ ;  /* 0x0000004f28087227 */ /* 0x000fe200078e00ff */
[----:B------:R-:W-:-:S03]  /*13a0*/  IABS R67, R105 ;  /* 0x0000006900437213 */ /* 0x000fc60000000000 */
[C---:B------:R-:W-:Y:S02]  /*13b0*/  VIADD R19, R0.reuse, 0x59 ;  /* 0x0000005900137836 */ /* 0x040fe40000000000 */
[----:B------:R-:W-:Y:S02]  /*13c0*/  IMAD.MOV R7, RZ, RZ, -R7 ;  /* 0x000000ffff077224 */ /* 0x000fe400078e0a07 */
[----:B-1----:R-:W-:Y:S01]  /*13d0*/  VIADD R11, R0, 0x69 ;  /* 0x00000069000b7836 */ /* 0x002fe20000000000 */
[----:B------:R-:W-:Y:S01]  /*13e0*/  STL [R1+0x9b0], R19 ;  /* 0x0009b01301007387 */ /* 0x000fe20000100800 */
[C---:B------:R-:W-:Y:S01]  /*13f0*/  IMAD R60, R39.reuse, R9, R60 ;  /* 0x00000009273c7224 */ /* 0x040fe200078e023c */
[----:B------:R-:W-:Y:S01]  /*1400*/  IABS R63, R19 ;  /* 0x00000013003f7213 */ /* 0x000fe20000000000 */
[C---:B------:R-:W-:Y:S01]  /*1410*/  IMAD R45, R39.reuse, R6, R45 ;  /* 0x00000006272d7224 */ /* 0x040fe200078e022d */
[----:B------:R0:W-:Y:S01]  /*1420*/  STL [R1+0x990], R15 ;  /* 0x0009900f01007387 */ /* 0x0001e20000100800 */
[----:B------:R-:W-:Y:S01]  /*1430*/  IMAD R56, R39, R10, R56 ;  /* 0x0000000a27387224 */ /* 0x000fe200078e0238 */
[----:B------:R-:W-:Y:S01]  /*1440*/  IABS R55, R11 ;  /* 0x0000000b00377213 */ /* 0x000fe20000000000 */
[----:B------:R-:W-:Y:S01]  /*1450*/  IMAD.HI.U32 R9, R40, R53, RZ ;  /* 0x0000003528097227 */ /* 0x000fe200078e00ff */
[----:B------:R1:W-:Y:S03]  /*1460*/  STL [R1+0x980], R11 ;  /* 0x0009800b01007387 */ /* 0x0003e60000100800 */
[----:B------:R-:W-:-:S02]  /*1470*/  IMAD.MOV R8, RZ, RZ, -R8 ;  /* 0x000000ffff087224 */ /* 0x000fc400078e0a08 */
[----:B------:R-:W-:-:S04]  /*1480*/  IMAD.HI.U32 R6, R40, R34, RZ ;  /* 0x0000002228067227 */ /* 0x000fc800078e00ff */
[----:B------:R-:W-:Y:S02]  /*1490*/  IMAD R68, R39, R7, R68 ;  /* 0x0000000727447224 */ /* 0x000fe400078e0244 */
[----:B------:R-:W-:-:S04]  /*14a0*/  IMAD.HI.U32 R10, R40, R50, RZ ;  /* 0x00000032280a7227 */ /* 0x000fc800078e00ff */
[----:B------:R-:W-:-:S04]  /*14b0*/  IMAD.HI.U32 R7, R40, R95, RZ ;  /* 0x0000005f28077227 */ /* 0x000fc800078e00ff */
[C---:B------:R-:W-:Y:S02]  /*14c0*/  VIADD R164, R0.reuse, 0x71 ;  /* 0x0000007100a47836 */ /* 0x040fe40000000000 */
[----:B------:R-:W-:Y:S02]  /*14d0*/  IMAD.MOV R12, RZ, RZ, -R9 ;  /* 0x000000ffff0c7224 */ /* 0x000fe400078e0a09 */
[----:B------:R-:W-:Y:S01]  /*14e0*/  IMAD R79, R39, R8, R79 ;  /* 0x00000008274f7224 */ /* 0x000fe200078e024f */
[----:B------:R-:W-:Y:S01]  /*14f0*/  STL [R1+0x96c], R164 ;  /* 0x00096ca401007387 */ /* 0x000fe20000100800 */
[C---:B0-----:R-:W-:Y:S01]  /*1500*/  VIADD R15, R0.reuse, 0x79 ;  /* 0x00000079000f7836 */ /* 0x041fe20000000000 */
[----:B------:R-:W-:Y:S01]  /*1510*/  IABS R52, R164 ;  /* 0x000000a400347213 */ /* 0x000fe20000000000 */
[----:B-1----:R-:W-:Y:S02]  /*1520*/  VIADD R11, R0, 0x22 ;  /* 0x00000022000b7836 */ /* 0x002fe40000000000 */
[----:B------:R-:W-:Y:S01]  /*1530*/  IMAD.MOV R6, RZ, RZ, -R6 ;  /* 0x000000ffff067224 */ /* 0x000fe200078e0a06 */
[----:B------:R0:W-:Y:S01]  /*1540*/  STL [R1+0x958], R15 ;  /* 0x0009580f01007387 */ /* 0x0001e20000100800 */
[----:B------:R-:W-:Y:S01]  /*1550*/  IMAD.MOV R9, RZ, RZ, -R10 ;  /* 0x000000ffff097224 */ /* 0x000fe200078e0a0a */
[----:B------:R-:W-:Y:S01]  /*1560*/  IABS R90, R11 ;  /* 0x0000000b005a7213 */ /* 0x000fe20000000000 */
[----:B------:R-:W-:Y:S01]  /*1570*/  IMAD.HI.U32 R8, R40, R59, RZ ;  /* 0x0000003b28087227 */ /* 0x000fe200078e00ff */
[----:B------:R-:W-:-:S03]  /*1580*/  IABS R49, R15 ;  /* 0x0000000f00317213 */ /* 0x000fc60000000000 */
[C---:B------:R-:W-:Y:S02]  /*1590*/  VIADD R27, R0.reuse, 0x12 ;  /* 0x00000012001b7836 */ /* 0x040fe40000000000 */
[----:B------:R-:W-:Y:S01]  /*15a0*/  IMAD.MOV R10, RZ, RZ, -R7 ;  /* 0x000000ffff0a7224 */ /* 0x000fe200078e0a07 */
[----:B0-----:R-:W0:Y:S01]  /*15b0*/  LDC R15, c[0x0][0x3a0] ;  /* 0x0000e800ff0f7b82 */ /* 0x001e220000000800 */
[----:B------:R-:W-:Y:S01]  /*15c0*/  VIADD R146, R0, 0x1a ;  /* 0x0000001a00927836 */ /* 0x000fe20000000000 */
[----:B------:R-:W-:Y:S01]  /*15d0*/  STL [R1+0x90c], R27 ;  /* 0x00090c1b01007387 */ /* 0x000fe20000100800 */
[C---:B------:R-:W-:Y:S01]  /*15e0*/  IMAD.HI.U32 R7, R40.reuse, R83, RZ ;  /* 0x0000005328077227 */ /* 0x040fe200078e00ff */
[----:B------:R-:W-:Y:S02]  /*15f0*/  IABS R98, R27 ;  /* 0x0000001b00627213 */ /* 0x000fe40000000000 */
[----:B------:R-:W-:Y:S01]  /*1600*/  STL [R1+0x91c], R146 ;  /* 0x00091c9201007387 */ /* 0x000fe20000100800 */
[----:B------:R-:W-:Y:S01]  /*1610*/  IMAD R34, R39, R6, R34 ;  /* 0x0000000627227224 */ /* 0x000fe200078e0222 */
[----:B------:R-:W-:Y:S01]  /*1620*/  IABS R94, R146 ;  /* 0x00000092005e7213 */ /* 0x000fe20000000000 */
[----:B------:R-:W-:Y:S01]  /*1630*/  IMAD.MOV R8, RZ, RZ, -R8 ;  /* 0x000000ffff087224 */ /* 0x000fe200078e0a08 */
[----:B------:R1:W-:Y:S01]  /*1640*/  STL [R1+0x928], R11 ;  /* 0x0009280b01007387 */ /* 0x0003e20000100800 */
[----:B------:R-:W-:-:S04]  /*1650*/  IMAD.HI.U32 R6, R40, R92, RZ ;  /* 0x0000005c28067227 */ /* 0x000fc800078e00ff */
[----:B------:R-:W-:Y:S02]  /*1660*/  IMAD R53, R39, R12, R53 ;  /* 0x0000000c27357224 */ /* 0x000fe400078e0235 */
[----:B------:R-:W-:Y:S02]  /*1670*/  IMAD.MOV R12, RZ, RZ, -R7 ;  /* 0x000000ffff0c7224 */ /* 0x000fe400078e0a07 */
[----:B------:R-:W-:-:S04]  /*1680*/  IMAD.HI.U32 R7, R40, R63, RZ ;  /* 0x0000003f28077227 */ /* 0x000fc800078e00ff */
[----:B------:R-:W-:Y:S02]  /*1690*/  IMAD R59, R39, R8, R59 ;  /* 0x00000008273b7224 */ /* 0x000fe400078e023b */
[----:B-1----:R-:W-:Y:S02]  /*16a0*/  VIADD R11, R0, 0x42 ;  /* 0x00000042000b7836 */ /* 0x002fe40000000000 */
[----:B------:R-:W-:Y:S02]  /*16b0*/  IMAD.MOV R6, RZ, RZ, -R6 ;  /* 0x000000ffff067224 */ /* 0x000fe400078e0a06 */
[----:B------:R-:W-:Y:S01]  /*16c0*/  IMAD.HI.U32 R8, R40, R90, RZ ;  /* 0x0000005a28087227 */ /* 0x000fe200078e00ff */
[----:B------:R-:W-:-:S03]  /*16d0*/  IABS R74, R11 ;  /* 0x0000000b004a7213 */ /* 0x000fc60000000000 */
[C---:B------:R-:W-:Y:S02]  /*16e0*/  IMAD R83, R39.reuse, R12, R83 ;  /* 0x0000000c27537224 */ /* 0x040fe400078e0253 */
[----:B------:R-:W-:Y:S02]  /*16f0*/  IMAD.MOV R12, RZ, RZ, -R7 ;  /* 0x000000ffff0c7224 */ /* 0x000fe400078e0a07 */
[----:B------:R-:W-:Y:S02]  /*1700*/  IMAD R92, R39, R6, R92 ;  /* 0x00000006275c7224 */ /* 0x000fe400078e025c */
[----:B------:R-:W-:Y:S02]  /*1710*/  IMAD.MOV R8, RZ, RZ, -R8 ;  /* 0x000000ffff087224 */ /* 0x000fe400078e0a08 */
[----:B------:R-:W-:-:S04]  /*1720*/  IMAD.HI.U32 R6, R40, R72, RZ ;  /* 0x0000004828067227 */ /* 0x000fc800078e00ff */
[C---:B------:R-:W-:Y:S02]  /*1730*/  IMAD R63, R39.reuse, R12, R63 ;  /* 0x0000000c273f7224 */ /* 0x040fe400078e023f */
[C---:B------:R-:W-:Y:S02]  /*1740*/  VIADD R35, R0.reuse, 0x2a ;  /* 0x0000002a00237836 */ /* 0x040fe40000000000 */
[C---:B------:R-:W-:Y:S02]  /*1750*/  VIADD R12, R0.reuse, 0x32 ;  /* 0x00000032000c7836 */ /* 0x040fe40000000000 */
        /* <DEDUP_REMOVED lines=11> */
[C---:B------:R-:W-:Y:S01]  /*1810*/  VIADD R111, R0.reuse, 0x4a ;  /* 0x0000004a006f7836 */ /* 0x040fe20000000000 */
[----:B------:R1:W-:Y:S01]  /*1820*/  STL [R1+0x9a4], R11 ;  /* 0x0009a40b01007387 */ /* 0x0003e20000100800 */
[C---:B------:R-:W-:Y:S01]  /*1830*/  VIADD R19, R0.reuse, 0x52 ;  /* 0x0000005200137836 */ /* 0x040fe20000000000 */
[----:B------:R-:W-:Y:S01]  /*1840*/  IABS R78, R31 ;  /* 0x0000001f004e7213 */ /* 0x000fe20000000000 */
[C---:B------:R-:W-:Y:S01]  /*1850*/  VIADD R38, R0.reuse, 0x5a ;  /* 0x0000005a00267836 */ /* 0x040fe20000000000 */
[----:B------:R-:W-:Y:S01]  /*1860*/  STL [R1+0x9d4], R111 ;  /* 0x0009d46f01007387 */ /* 0x000fe20000100800 */
[----:B------:R-:W-:Y:S01]  /*1870*/  IMAD R72, R39, R6, R72 ;  /* 0x0000000627487224 */ /* 0x000fe200078e0248 */
[----:B------:R-:W-:Y:S01]  /*1880*/  IABS R66, R19 ;  /* 0x0000001300427213 */ /* 0x000fe20000000000 */
[----:B------:R-:W-:Y:S01]  /*1890*/  IMAD.MOV R8, RZ, RZ, -R8 ;  /* 0x000000ffff087224 */ /* 0x000fe200078e0a08 */
[----:B------:R-:W-:Y:S01]  /*18a0*/  STL [R1+0x9bc], R19 ;  /* 0x0009bc1301007387 */ /* 0x000fe20000100800 */
[----:B------:R-:W-:Y:S01]  /*18b0*/  VIADD R30, R0, 0x62 ;  /* 0x00000062001e7836 */ /* 0x000fe20000000000 */
[----:B------:R-:W-:Y:S01]  /*18c0*/  IABS R62, R38 ;  /* 0x00000026003e7213 */ /* 0x000fe20000000000 */
[----:B------:R-:W-:Y:S01]  /*18d0*/  IMAD.HI.U32 R6, R40, R99, RZ ;  /* 0x0000006328067227 */ /* 0x000fe200078e00ff */
[----:B------:R-:W-:Y:S01]  /*18e0*/  STL [R1+0x9ac], R38 ;  /* 0x0009ac2601007387 */ /* 0x000fe20000100800 */
[----:B------:R-:W-:-:S02]  /*18f0*/  IABS R70, R111 ;  /* 0x0000006f00467213 */ /* 0x000fc40000000000 */
[C---:B------:R-:W-:Y:S01]  /*1900*/  VIADD R163, R0.reuse, 0x72 ;  /* 0x0000007200a37836 */ /* 0x040fe20000000000 */
[----:B------:R-:W-:Y:S01]  /*1910*/  STL [R1+0x98c], R30 ;  /* 0x00098c1e01007387 */ /* 0x000fe20000100800 */
[----:B-1----:R-:W-:Y:S01]  /*1920*/  VIADD R11, R0, 0x7a ;  /* 0x0000007a000b7836 */ /* 0x002fe20000000000 */
[----:B------:R-:W-:Y:S01]  /*1930*/  IABS R58, R30 ;  /* 0x0000001e003a7213 */ /* 0x000fe20000000000 */
[----:B------:R-:W-:Y:S01]  /*1940*/  IMAD R74, R39, R8, R74 ;  /* 0x00000008274a7224 */ /* 0x000fe200078e024a */
[----:B------:R-:W-:Y:S01]  /*1950*/  STL [R1+0x960], R163 ;  /* 0x000960a301007387 */ /* 0x000fe20000100800 */
[----:B------:R-:W-:Y:S01]  /*1960*/  IMAD.MOV R6, RZ, RZ, -R6 ;  /* 0x000000ffff067224 */ /* 0x000fe200078e0a06 */
[----:B------:R-:W-:Y:S01]  /*1970*/  IABS R48, R11 ;  /* 0x0000000b00307213 */ /* 0x000fe20000000000 */
[----:B------:R-:W-:Y:S01]  /*1980*/  IMAD.HI.U32 R8, R40, R54, RZ ;  /* 0x0000003628087227 */ /* 0x000fe200078e00ff */
[----:B------:R-:W-:Y:S01]  /*1990*/  STL [R1+0x97c], R123 ;  /* 0x00097c7b01007387 */ /* 0x000fe20000100800 */
[----:B------:R-:W-:-:S02]  /*19a0*/  IABS R51, R163 ;  /* 0x000000a300337213 */ /* 0x000fc40000000000 */
[----:B------:R-:W-:Y:S01]  /*19b0*/  VIADD R139, R0, 0x13 ;  /* 0x00000013008b7836 */ /* 0x000fe20000000000 */
[----:B------:R1:W-:Y:S01]  /*19c0*/  STL [R1+0x954], R11 ;  /* 0x0009540b01007387 */ /* 0x0003e20000100800 */
[C---:B------:R-:W-:Y:S02]  /*19d0*/  IMAD R99, R39.reuse, R6, R99 ;  /* 0x0000000627637224 */ /* 0x040fe400078e0263 */
[----:B------:R-:W-:Y:S01]  /*19e0*/  IMAD R95, R39, R10, R95 ;  /* 0x0000000a275f7224 */ /* 0x000fe200078e025f */
[----:B------:R-:W-:Y:S01]  /*19f0*/  IABS R97, R139 ;  /* 0x0000008b00617213 */ /* 0x000fe20000000000 */
[----:B------:R-:W-:Y:S01]  /*1a00*/  IMAD.MOV R8, RZ, RZ, -R8 ;  /* 0x000000ffff087224 */ /* 0x000fe200078e0a08 */
[----:B------:R2:W-:Y:S01]  /*1a10*/  STL [R1+0x910], R139 ;  /* 0x0009108b01007387 */ /* 0x0005e20000100800 */
[----:B------:R-:W-:-:S04]  /*1a20*/  IMAD.HI.U32 R6, R40, R87, RZ ;  /* 0x0000005728067227 */ /* 0x000fc800078e00ff */
[----:B-1----:R-:W-:Y:S02]  /*1a30*/  IMAD R11, R5, 0x80, R107 ;  /* 0x00000080050b7824 */ /* 0x002fe400078e026b */
[----:B------:R-:W-:-:S03]  /*1a40*/  IMAD.HI.U32 R10, R40, R71, RZ ;  /* 0x00000047280a7227 */ /* 0x000fc600078e00ff */
[----:B------:R-:W-:Y:S01]  /*1a50*/  ISETP.GE.AND P6, PT, R11, RZ, PT ;  /* 0x000000ff0b00720c */ /* 0x000fe20003fc6270 */
[C---:B------:R-:W-:Y:S01]  /*1a60*/  IMAD R54, R39.reuse, R8, R54 ;  /* 0x0000000827367224 */ /* 0x040fe200078e0236 */
[----:B------:R-:W-:Y:S01]  /*1a70*/  IABS R8, R11 ;  /* 0x0000000b00087213 */ /* 0x000fe20000000000 */
[----:B------:R-:W-:Y:S02]  /*1a80*/  IMAD.MOV R6, RZ, RZ, -R6 ;  /* 0x000000ffff067224 */ /* 0x000fe400078e0a06 */
[----:B------:R-:W-:Y:S02]  /*1a90*/  IMAD.MOV R10, RZ, RZ, -R10 ;  /* 0x000000ffff0a7224 */ /* 0x000fe400078e0a0a */
[C---:B------:R-:W-:Y:S02]  /*1aa0*/  IMAD R87, R39.reuse, R6, R87 ;  /* 0x0000000627577224 */ /* 0x040fe400078e0257 */
[----:B------:R-:W-:Y:S02]  /*1ab0*/  IMAD R71, R39, R10, R71 ;  /* 0x0000000a27477224 */ /* 0x000fe400078e0247 */
[----:B------:R-:W-:-:S04]  /*1ac0*/  IMAD.HI.U32 R2, R40, R97, RZ ;  /* 0x0000006128027227 */ /* 0x000fc800078e00ff */
[----:B------:R-:W-:-:S04]  /*1ad0*/  IMAD.HI.U32 R6, R40, R67, RZ ;  /* 0x0000004328067227 */ /* 0x000fc800078e00ff */
[----:B------:R-:W-:-:S04]  /*1ae0*/  IMAD.HI.U32 R10, R40, R52, RZ ;  /* 0x00000034280a7227 */ /* 0x000fc800078e00ff */
[----:B------:R-:W-:-:S04]  /*1af0*/  IMAD.HI.U32 R4, R4, R8, RZ ;  /* 0x0000000804047227 */ /* 0x000fc800078e00ff */
[----:B------:R-:W-:Y:S02]  /*1b00*/  IMAD.MOV R2, RZ, RZ, -R2 ;  /* 0x000000ffff027224 */ /* 0x000fe400078e0a02 */
[----:B------:R-:W-:Y:S02]  /*1b10*/  IMAD.MOV R6, RZ, RZ, -R6 ;  /* 0x000000ffff067224 */ /* 0x000fe400078e0a06 */
[----:B------:R-:W-:Y:S02]  /*1b20*/  IMAD.MOV R10, RZ, RZ, -R10 ;  /* 0x000000ffff0a7224 */ /* 0x000fe400078e0a0a */
[----:B------:R-:W-:Y:S02]  /*1b30*/  IMAD.MOV R4, RZ, RZ, -R4 ;  /* 0x000000ffff047224 */ /* 0x000fe400078e0a04 */
[C---:B------:R-:W-:Y:S02]  /*1b40*/  IMAD R97, R39.reuse, R2, R97 ;  /* 0x0000000227617224 */ /* 0x040fe400078e0261 */
[----:B------:R-:W-:-:S02]  /*1b50*/  IMAD R67, R39, R6, R67 ;  /* 0x0000000627437224 */ /* 0x000fc400078e0243 */
[----:B------:R-:W-:Y:S02]  /*1b60*/  IMAD R52, R39, R10, R52 ;  /* 0x0000000a27347224 */ /* 0x000fe400078e0234 */
[----:B------:R-:W-:Y:S02]  /*1b70*/  IMAD R2, R3, R4, R8 ;  /* 0x0000000403027224 */ /* 0x000fe400078e0208 */
[----:B------:R-:W-:-:S03]  /*1b80*/  IMAD.HI.U32 R10, R40, R49, RZ ;  /* 0x00000031280a7227 */ /* 0x000fc600078e00ff */
[----:B------:R-:W-:Y:S01]  /*1b90*/  ISETP.GT.U32.AND P0, PT, R3, R2, PT ;  /* 0x000000020300720c */ /* 0x000fe20003f04070 */
[----:B------:R-:W-:-:S04]  /*1ba0*/  IMAD.HI.U32 R6, R40, R98, RZ ;  /* 0x0000006228067227 */ /* 0x000fc800078e00ff */
[----:B------:R-:W-:Y:S02]  /*1bb0*/  IMAD R50, R39, R9, R50 ;  /* 0x0000000927327224 */ /* 0x000fe400078e0232 */
[----:B------:R-:W-:-:S04]  /*1bc0*/  IMAD.HI.U32 R9, R40, R75, RZ ;  /* 0x0000004b28097227 */ /* 0x000fc800078e00ff */
[----:B------:R-:W-:Y:S02]  /*1bd0*/  IMAD.MOV R10, RZ, RZ, -R10 ;  /* 0x000000ffff0a7224 */ /* 0x000fe400078e0a0a */
        /* <DEDUP_REMOVED lines=8> */
[----:B------:R-:W-:Y:S02]  /*1c60*/  IMAD R75, R39, R14, R75 ;  /* 0x0000000e274b7224 */ /* 0x000fe400078e024b */
[----:B------:R-:W-:Y:S02]  /*1c70*/  IMAD.MOV R14, RZ, RZ, -R9 ;  /* 0x000000ffff0e7224 */ /* 0x000fe400078e0a09 */
[----:B------:R-:W-:Y:S02]  /*1c80*/  IMAD.MOV R6, RZ, RZ, -R6 ;  /* 0x000000ffff067224 */ /* 0x000fe400078e0a06 */
[----:B------:R-:W-:Y:S02]  /*1c90*/  IMAD.MOV R10, RZ, RZ, -R10 ;  /* 0x000000ffff0a7224 */ /* 0x000fe400078e0a0a */
[----:B------:R-:W-:Y:S02]  /*1ca0*/  VIADD R26, R0, 0x1b ;  /* 0x0000001b001a7836 */ /* 0x000fe40000000000 */
[----:B------:R-:W-:-:S03]  /*1cb0*/  IMAD.HI.U32 R9, R40, R86, RZ ;  /* 0x0000005628097227 */ /* 0x000fc600078e00ff */
[----:B------:R-:W-:Y:S01]  /*1cc0*/  IABS R93, R26 ;  /* 0x0000001a005d7213 */ /* 0x000fe20000000000 */
[----:B------:R-:W-:Y:S01]  /*1cd0*/  IMAD.MOV R7, RZ, RZ, -R7 ;  /* 0x000000ffff077224 */ /* 0x000fe200078e0a07 */
[----:B------:R2:W-:Y:S01]  /*1ce0*/  STL [R1+0x920], R26 ;  /* 0x0009201a01007387 */ /* 0x0005e20000100800 */
[C---:B------:R-:W-:Y:S02]  /*1cf0*/  VIADD R119, R0.reuse, 0x23 ;  /* 0x0000002300777836 */ /* 0x040fe40000000000 */
[C---:B------:R-:W-:Y:S02]  /*1d00*/  IMAD R82, R39.reuse, R6, R82 ;  /* 0x0000000627527224 */ /* 0x040fe400078e0252 */
[----:B------:R-:W-:Y:S01]  /*1d10*/  IMAD R66, R39, R10, R66 ;  /* 0x0000000a27427224 */ /* 0x000fe200078e0242 */
[----:B------:R2:W-:Y:S01]  /*1d20*/  STL [R1+0x924], R119 ;  /* 0x0009247701007387 */ /* 0x0005e20000100800 */
[----:B------:R-:W-:Y:S01]  /*1d30*/  VIADD R106, R0, 0x2b ;  /* 0x0000002b006a7836 */ /* 0x000fe20000000000 */
[----:B------:R-:W-:Y:S01]  /*1d40*/  IABS R89, R119 ;  /* 0x0000007700597213 */ /* 0x000fe20000000000 */
[----:B------:R-:W-:-:S02]  /*1d50*/  @!P0 IMAD.IADD R2, R2, 0x1, -R3 ;  /* 0x0000000102028824 */ /* 0x000fc400078e0a03 */
[----:B------:R-:W-:Y:S01]  /*1d60*/  IMAD.MOV R9, RZ, RZ, -R9 ;  /* 0x000000ffff097224 */ /* 0x000fe200078e0a09 */
[----:B------:R2:W-:Y:S01]  /*1d70*/  STL [R1+0x93c], R106 ;  /* 0x00093c6a01007387 */ /* 0x0005e20000100800 */
[----:B------:R-:W-:Y:S01]  /*1d80*/  IMAD R94, R39, R7, R94 ;  /* 0x00000007275e7224 */ /* 0x000fe200078e025e */
[----:B------:R-:W-:Y:S01]  /*1d90*/  ISETP.GT.U32.AND P0, PT, R3, R2, PT ;  /* 0x000000020300720c */ /* 0x000fe20003f04070 */
[C---:B------:R-:W-:Y:S01]  /*1da0*/  IMAD.HI.U32 R6, R40.reuse, R62, RZ ;  /* 0x0000003e28067227 */ /* 0x040fe200078e00ff */
[----:B------:R2:W-:Y:S01]  /*1db0*/  STL [R1+0x8a4], R11 ;  /* 0x0008a40b01007387 */ /* 0x0005e20000100800 */
[----:B------:R-:W-:Y:S02]  /*1dc0*/  IABS R85, R106 ;  /* 0x0000006a00557213 */ /* 0x000fe40000000000 */
[----:B------:R-:W-:-:S04]  /*1dd0*/  IMAD.HI.U32 R10, R40, R48, RZ ;  /* 0x00000030280a7227 */ /* 0x000fc800078e00ff */
[C---:B------:R-:W-:Y:S02]  /*1de0*/  VIADD R117, R0.reuse, 0x33 ;  /* 0x0000003300757836 */ /* 0x040fe40000000000 */
[----:B------:R-:W-:Y:S02]  /*1df0*/  VIADD R116, R0, 0x3b ;  /* 0x0000003b00747836 */ /* 0x000fe40000000000 */
[----:B------:R-:W-:Y:S01]  /*1e00*/  IMAD.HI.U32 R7, R40, R78, RZ ;  /* 0x0000004e28077227 */ /* 0x000fe200078e00ff */
[----:B------:R-:W-:Y:S01]  /*1e10*/  IABS R81, R117 ;  /* 0x0000007500517213 */ /* 0x000fe20000000000 */
[----:B------:R2:W-:Y:S01]  /*1e20*/  STL [R1+0x94c], R117 ;  /* 0x00094c7501007387 */ /* 0x0005e20000100800 */
[----:B------:R-:W-:Y:S01]  /*1e30*/  IABS R77, R116 ;  /* 0x00000074004d7213 */ /* 0x000fe20000000000 */
[C---:B------:R-:W-:Y:S02]  /*1e40*/  VIADD R115, R0.reuse, 0x43 ;  /* 0x0000004300737836 */ /* 0x040fe40000000000 */
[----:B------:R-:W-:Y:S01]  /*1e50*/  IMAD R86, R39, R9, R86 ;  /* 0x0000000927567224 */ /* 0x000fe200078e0256 */
[----:B------:R2:W-:Y:S01]  /*1e60*/  STL [R1+0x970], R116 ;  /* 0x0009707401007387 */ /* 0x0005e20000100800 */
[----:B------:R-:W-:Y:S01]  /*1e70*/  IMAD.MOV R6, RZ, RZ, -R6 ;  /* 0x000000ffff067224 */ /* 0x000fe200078e0a06 */
[----:B------:R-:W-:Y:S01]  /*1e80*/  IABS R73, R115 ;  /* 0x0000007300497213 */ /* 0x000fe20000000000 */
[----:B------:R-:W-:Y:S01]  /*1e90*/  IMAD.MOV R10, RZ, RZ, -R10 ;  /* 0x000000ffff0a7224 */ /* 0x000fe200078e0a0a */
[----:B------:R2:W-:Y:S01]  /*1ea0*/  STL [R1+0x9a0], R115 ;  /* 0x0009a07301007387 */ /* 0x0005e20000100800 */
[----:B------:R-:W-:-:S02]  /*1eb0*/  VIADD R114, R0, 0x4b ;  /* 0x0000004b00727836 */ /* 0x000fc40000000000 */
[----:B------:R-:W-:-:S03]  /*1ec0*/  IMAD.HI.U32 R9, R40, R70, RZ ;  /* 0x0000004628097227 */ /* 0x000fc600078e00ff */
[----:B------:R2:W-:Y:S01]  /*1ed0*/  STL [R1+0x9d0], R114 ;  /* 0x0009d07201007387 */ /* 0x0005e20000100800 */
[----:B------:R-:W-:Y:S01]  /*1ee0*/  IMAD.MOV R7, RZ, RZ, -R7 ;  /* 0x000000ffff077224 */ /* 0x000fe200078e0a07 */
[----:B------:R-:W-:Y:S01]  /*1ef0*/  IABS R69, R114 ;  /* 0x0000007200457213 */ /* 0x000fe20000000000 */
[----:B------:R-:W-:-:S04]  /*1f00*/  IMAD.HI.U32 R5, R40, R93, RZ ;  /* 0x0000005d28057227 */ /* 0x000fc800078e00ff */
[C---:B------:R-:W-:Y:S02]  /*1f10*/  VIADD R113, R0.reuse, 0x53 ;  /* 0x0000005300717836 */ /* 0x040fe40000000000 */
[C---:B------:R-:W-:Y:S02]  /*1f20*/  VIADD R109, R0.reuse, 0x5b ;  /* 0x0000005b006d7836 */ /* 0x040fe40000000000 */
[----:B------:R-:W-:Y:S01]  /*1f30*/  VIADD R108, R0, 0x63 ;  /* 0x00000063006c7836 */ /* 0x000fe20000000000 */
[----:B------:R2:W-:Y:S01]  /*1f40*/  STL [R1+0x9b8], R113 ;  /* 0x0009b87101007387 */ /* 0x0005e20000100800 */
[C---:B------:R-:W-:Y:S01]  /*1f50*/  IMAD R62, R39.reuse, R6, R62 ;  /* 0x00000006273e7224 */ /* 0x040fe200078e023e */
[----:B------:R-:W-:Y:S01]  /*1f60*/  IABS R65, R113 ;  /* 0x0000007100417213 */ /* 0x000fe20000000000 */
[C---:B------:R-:W-:Y:S01]  /*1f70*/  IMAD R48, R39.reuse, R10, R48 ;  /* 0x0000000a27307224 */ /* 0x040fe200078e0230 */
[----:B------:R2:W-:Y:S01]  /*1f80*/  STL [R1+0x9a8], R109 ;  /* 0x0009a86d01007387 */ /* 0x0005e20000100800 */
[----:B------:R-:W-:Y:S01]  /*1f90*/  IMAD.MOV R9, RZ, RZ, -R9 ;  /* 0x000000ffff097224 */ /* 0x000fe200078e0a09 */
[----:B------:R-:W-:Y:S01]  /*1fa0*/  IABS R61, R109 ;  /* 0x0000006d003d7213 */ /* 0x000fe20000000000 */
[----:B------:R-:W-:Y:S01]  /*1fb0*/  IMAD R78, R39, R7, R78 ;  /* 0x00000007274e7224 */ /* 0x000fe200078e024e */
[----:B------:R2:W-:Y:S01]  /*1fc0*/  STL [R1+0x988], R108 ;  /* 0x0009886c01007387 */ /* 0x0005e20000100800 */
[----:B------:R-:W-:Y:S01]  /*1fd0*/  IMAD.HI.U32 R6, R40, R89, RZ ;  /* 0x0000005928067227 */ /* 0x000fe200078e00ff */
[----:B------:R-:W-:-:S03]  /*1fe0*/  IABS R57, R108 ;  /* 0x0000006c00397213 */ /* 0x000fc60000000000 */
[----:B------:R-:W-:Y:S02]  /*1ff0*/  IMAD.MOV R10, RZ, RZ, -R5 ;  /* 0x000000ffff0a7224 */ /* 0x000fe400078e0a05 */
[----:B------:R-:W-:-:S04]  /*2000*/  IMAD.HI.U32 R7, R40, R58, RZ ;  /* 0x0000003a28077227 */ /* 0x000fc800078e00ff */
[----:B------:R-:W-:-:S04]  /*2010*/  IMAD.HI.U32 R4, R40, R81, RZ ;  /* 0x0000005128047227 */ /* 0x000fc800078e00ff */
[----:B------:R-:W-:-:S04]  /*2020*/  IMAD.HI.U32 R5, R40, R77, RZ ;  /* 0x0000004d28057227 */ /* 0x000fc800078e00ff */
[C---:B------:R-:W-:Y:S02]  /*2030*/  IMAD R70, R39.reuse, R9, R70 ;  /* 0x0000000927467224 */ /* 0x040fe400078e0246 */
[----:B------:R-:W-:Y:S02]  /*2040*/  IMAD.MOV R6, RZ, RZ, -R6 ;  /* 0x000000ffff067224 */ /* 0x000fe400078e0a06 */
[----:B------:R-:W-:Y:S02]  /*2050*/  IMAD R93, R39, R10, R93 ;  /* 0x0000000a275d7224 */ /* 0x000fe400078e025d */
[----:B------:R-:W-:-:S04]  /*2060*/  IMAD.HI.U32 R9, R40, R51, RZ ;  /* 0x0000003328097227 */ /* 0x000fc800078e00ff */
[----:B------:R-:W-:Y:S02]  /*2070*/  IMAD.MOV R7, RZ, RZ, -R7 ;  /* 0x000000ffff077224 */ /* 0x000fe400078e0a07 */
[----:B------:R-:W-:Y:S02]  /*2080*/  IMAD.MOV R8, RZ, RZ, -R4 ;  /* 0x000000ffff087224 */ /* 0x000fe400078e0a04 */
[----:B------:R-:W-:Y:S02]  /*2090*/  IMAD.MOV R10, RZ, RZ, -R5 ;  /* 0x000000ffff0a7224 */ /* 0x000fe400078e0a05 */
[----:B------:R-:W-:-:S04]  /*20a0*/  IMAD.HI.U32 R4, R40, R65, RZ ;  /* 0x0000004128047227 */ /* 0x000fc800078e00ff */
[----:B0-----:R-:W-:Y:S02]  /*20b0*/  VIADD R5, R15, 0xffffffff ;  /* 0xffffffff0f057836 */ /* 0x001fe40000000000 */
[----:B------:R-:W-:Y:S02]  /*20c0*/  IMAD R89, R39, R6, R89 ;  /* 0x0000000627597224 */ /* 0x000fe400078e0259 */
[----:B------:R-:W-:Y:S01]  /*20d0*/  @!P0 IMAD.IADD R2, R2, 0x1, -R3 ;  /* 0x0000000102028824 */ /* 0x000fe200078e0a03 */
[----:B------:R-:W-:Y:S01]  /*20e0*/  ISETP.GE.U32.AND P2, PT, R5, 0x7fffff80, PT ;  /* 0x7fffff800500780c */ /* 0x000fe20003f46070 */
[----:B------:R-:W-:Y:S02]  /*20f0*/  IMAD.MOV R12, RZ, RZ, -R9 ;  /* 0x000000ffff0c7224 */ /* 0x000fe400078e0a09 */
[----:B------:R-:W-:Y:S02]  /*2100*/  IMAD R58, R39, R7, R58 ;  /* 0x00000007273a7224 */ /* 0x000fe400078e023a */
[----:B------:R-:W-:-:S04]  /*2110*/  IMAD.HI.U32 R6, R40, R73, RZ ;  /* 0x0000004928067227 */ /* 0x000fc800078e00ff */
[----:B------:R-:W-:Y:S02]  /*2120*/  VIADD R3, R15, 0xffffffef ;  /* 0xffffffef0f037836 */ /* 0x000fe40000000000 */
[----:B------:R-:W-:-:S03]  /*2130*/  IMAD.HI.U32 R7, R40, R85, RZ ;  /* 0x0000005528077227 */ /* 0x000fc600078e00ff */
[----:B------:R-:W-:Y:S01]  /*2140*/  ISETP.GE.U32.AND P4, PT, R3, 0x7fffff70, PT ;  /* 0x7fffff700300780c */ /* 0x000fe20003f86070 */
[----:B------:R-:W-:Y:S02]  /*2150*/  IMAD.MOV R4, RZ, RZ, -R4 ;  /* 0x000000ffff047224 */ /* 0x000fe400078e0a04 */
[----:B------:R-:W-:Y:S02]  /*2160*/  VIADD R5, R15, 0xffffffe7 ;  /* 0xffffffe70f057836 */ /* 0x000fe40000000000 */
[----:B------:R-:W-:Y:S02]  /*2170*/  IMAD R51, R39, R12, R51 ;  /* 0x0000000c27337224 */ /* 0x000fe400078e0233 */
[----:B------:R-:W-:Y:S01]  /*2180*/  IMAD.MOV R6, RZ, RZ, -R6 ;  /* 0x000000ffff067224 */ /* 0x000fe200078e0a06 */
[----:B------:R-:W-:Y:S01]  /*2190*/  ISETP.GE.U32.AND P5, PT, R5, 0x7fffff68, PT ;  /* 0x7fffff680500780c */ /* 0x000fe20003fa6070 */
[----:B------:R-:W-:Y:S02]  /*21a0*/  IMAD.MOV R12, RZ, RZ, -R7 ;  /* 0x000000ffff0c7224 */ /* 0x000fe400078e0a07 */
[----:B------:R-:W-:-:S02]  /*21b0*/  IMAD R65, R39, R4, R65 ;  /* 0x0000000427417224 */ /* 0x000fc400078e0241 */
[----:B------:R-:W-:-:S04]  /*21c0*/  IMAD.HI.U32 R7, R40, R69, RZ ;  /* 0x0000004528077227 */ /* 0x000fc800078e00ff */
[----:B------:R-:W-:-:S04]  /*21d0*/  IMAD.HI.U32 R3, R40, R61, RZ ;  /* 0x0000003d28037227 */ /* 0x000fc800078e00ff */
[----:B------:R-:W-:-:S04]  /*21e0*/  IMAD.HI.U32 R4, R40, R57, RZ ;  /* 0x0000003928047227 */ /* 0x000fc800078e00ff */
[C---:B------:R-:W-:Y:S02]  /*21f0*/  IMAD R73, R39.reuse, R6, R73 ;  /* 0x0000000627497224 */ /* 0x040fe400078e0249 */
[----:B------:R-:W-:Y:S02]  /*2200*/  IMAD R85, R39, R12, R85 ;  /* 0x0000000c27557224 */ /* 0x000fe400078e0255 */
[----:B------:R-:W-:Y:S02]  /*2210*/  VIADD R6, R15, 0xfffffff7 ;  /* 0xfffffff70f067836 */ /* 0x000fe40000000000 */
[----:B------:R-:W-:Y:S02]  /*2220*/  IMAD.MOV.U32 R5, RZ, RZ, R2 ;  /* 0x000000ffff057224 */ /* 0x000fe400078e0002 */
[----:B------:R-:W-:Y:S01]  /*2230*/  IMAD.MOV R12, RZ, RZ, -R7 ;  /* 0x000000ffff0c7224 */ /* 0x000fe200078e0a07 */
[----:B------:R-:W-:Y:S01]  /*2240*/  ISETP.GE.U32.AND P0, PT, R6, 0x7fffff78, PT ;  /* 0x7fffff780600780c */ /* 0x000fe20003f06070 */
[----:B------:R-:W-:-:S02]  /*2250*/  IMAD.MOV R2, RZ, RZ, -R3 ;  /* 0x000000ffff027224 */ /* 0x000fc400078e0a03 */
[----:B------:R-:W-:Y:S02]  /*2260*/  IMAD.MOV R4, RZ, RZ, -R4 ;  /* 0x000000ffff047224 */ /* 0x000fe400078e0a04 */
[----:B------:R-:W-:Y:S01]  /*2270*/  @!P6 IMAD.MOV R5, RZ, RZ, -R5 ;  /* 0x000000ffff05e224 */ /* 0x000fe200078e0a05 */
[----:B------:R-:W-:Y:S01]  /*2280*/  @!P3 LOP3.LUT R5, RZ, R28, RZ, 0x33, !PT ;  /* 0x0000001cff05b212 */ /* 0x000fe200078e33ff */
[C---:B------:R-:W-:Y:S02]  /*2290*/  IMAD R55, R39.reuse, R14, R55 ;  /* 0x0000000e27377224 */ /* 0x040fe400078e0237 */
[C---:B------:R-:W-:Y:S02]  /*22a0*/  IMAD R81, R39.reuse, R8, R81 ;  /* 0x0000000827517224 */ /* 0x040fe400078e0251 */
[C---:B------:R-:W-:Y:S02]  /*22b0*/  IMAD R77, R39.reuse, R10, R77 ;  /* 0x0000000a274d7224 */ /* 0x040fe400078e024d */
[----:B------:R-:W-:-:S02]  /*22c0*/  IMAD R69, R39, R12, R69 ;  /* 0x0000000c27457224 */ /* 0x000fc400078e0245 */
[C---:B------:R-:W-:Y:S02]  /*22d0*/  IMAD R61, R39.reuse, R2, R61 ;  /* 0x00000002273d7224 */ /* 0x040fe400078e023d */
[----:B------:R-:W-:Y:S02]  /*22e0*/  IMAD R57, R39, R4, R57 ;  /* 0x0000000427397224 */ /* 0x000fe400078e0239 */
[----:B------:R-:W-:Y:S01]  /*22f0*/  VIADD R3, R15, 0xffffffdf ;  /* 0xffffffdf0f037836 */ /* 0x000fe20000000000 */
[----:B--23--:R-:W-:Y:S06]  /*2300*/  BRA.U UP0, `(.L_x_5) ;  /* 0x0000000100187547 */ /* 0x00cfec000b800000 */
[----:B------:R-:W-:Y:S01]  /*2310*/  ELECT P3, URZ, PT ;  /* 0x0000000000ff782f */ /* 0x000fe20003860000 */
[----:B------:R-:W-:Y:S01]  /*2320*/  IMAD.MOV.U32 R2, RZ, RZ, 0x1 ;  /* 0x00000001ff027424 */ /* 0x000fe200078e00ff */
[----:B------:R-:W-:Y:S01]  /*2330*/  UMOV UR6, 0x40 ;  /* 0x0000004000067882 */ /* 0x000fe20000000000 */
[----:B------:R-:W-:Y:S01]  /*2340*/  UVIRTCOUNT.DEALLOC.SMPOOL 0x80 ;  /* 0x000000800000784c */ /* 0x000fe20000000000 */
[----:B------:R-:W-:-:S09]  /*2350*/  ULEA UR6, UR5, UR6, 0x18 ;  /* 0x0000000605067291 */ /* 0x000fd2000f8ec0ff */
[----:B------:R0:W-:Y:S03]  /*2360*/  @P3 STS.U8 [UR6], R2 ;  /* 0x00000002ff003988 */ /* 0x0001e60008000006 */
.L_x_5:
[----:B------:R-:W-:Y:S01]  /*2370*/  UIADD3 UR10, UPT, UPT, UR8, UR10, URZ ;  /* 0x0000000a080a7290 */ /* 0x000fe2000fffe0ff */
[----:B------:R-:W-:Y:S01]  /*2380*/  ISETP.GE.U32.AND P3, PT, R3, 0x7fffff60, PT ;  /* 0x7fffff600300780c */ /* 0x000fe20003f66070 */
[----:B------:R-:W-:Y:S01]  /*2390*/  VOTEU.ALL UP1, P1 ;  /* 0x0000000000ff7886 */ /* 0x000fe20000820000 */
[----:B------:R-:W-:Y:S01]  /*23a0*/  UIADD3 UR6, UPT, UPT, UR9, 0x10000, URZ ;  /* 0x0001000009067890 */ /* 0x000fe2000fffe0ff */
[----:B------:R-:W-:Y:S01]  /*23b0*/  IMAD R3, R5, UR11, RZ ;  /* 0x0000000b05037c24 */ /* 0x000fe2000f8e02ff */
[----:B------:R-:W-:Y:S01]  /*23c0*/  VOTEU.ALL UP2, P1 ;  /* 0x0000000000ff7886 */ /* 0x000fe20000840000 */
[----:B------:R-:W-:Y:S01]  /*23d0*/  IMAD.SHL.U32 R5, R36, 0x8, RZ ;  /* 0x0000000824057824 */ /* 0x000fe200078e00ff */
[----:B------:R-:W-:-:S04]  /*23e0*/  @!UP1 UIADD3 UR16, UPT, UPT, -UR4, 0x100000, URZ ;  /* 0x0010000004109890 */ /* 0x000fc8000fffe1ff */
[----:B------:R-:W-:Y:S02]  /*23f0*/  @!UP1 USHF.L.U32 UR17, UR16, 0xb, URZ ;  /* 0x0000000b10119899 */ /* 0x000fe400080006ff */
[----:B------:R-:W-:Y:S01]  /*2400*/  @!UP1 USHF.L.U32 UR16, UR16, 0x1, URZ ;  /* 0x0000000110109899 */ /* 0x000fe200080006ff */
[----:B------:R-:W-:Y:S01]  /*2410*/  STL [R1+0xc58], R66 ;  /* 0x000c584201007387 */ /* 0x000fe20000100800 */
[C---:B0-----:R-:W-:Y:S01]  /*2420*/  IADD3 R2, P6, PT, R3.reuse, UR12, RZ ;  /* 0x0000000c03027c10 */ /* 0x041fe2000ffde0ff */
[----:B------:R-:W-:Y:S01]  /*2430*/  IMAD.SHL.U32 R125, R36, 0x10, RZ ;  /* 0x00000010247d7824 */ /* 0x000fe200078e00ff */
[----:B------:R-:W-:Y:S01]  /*2440*/  PRMT R8, RZ, 0x7610, R8 ;  /* 0x00007610ff087816 */ /* 0x000fe20000000008 */
[----:B------:R-:W-:Y:S01]  /*2450*/  STTM.x128 tmem[UR10], RZ ;  /* 0x000000ff000079ed */ /* 0x000fe200083c000a */
[----:B------:R-:W0:Y:S02]  /*2460*/  FENCE.VIEW.ASYNC.T ;  /* 0x00000000000073c6 */ /* 0x000e240000000200 */
[----:B0-----:R-:W-:Y:S01]  /*2470*/  BAR.SYNC.DEFER_BLOCKING 0x0 ;  /* 0x0000000000007b1d */ /* 0x001fe20000010000 */
[----:B------:R-:W-:Y:S01]  /*2480*/  LEA.HI.X.SX32 R3, R3, UR13, 0x1, P6 ;  /* 0x0000000d03037c11 */ /* 0x000fe2000b0f0eff */
[----:B------:R-:W-:Y:S01]  /*2490*/  VIADD R6, R15, 0xffffffd7 ;  /* 0xffffffd70f067836 */ /* 0x000fe20000000000 */
[----:B------:R-:W-:-:S02]  /*24a0*/  IADD3 R4, P6, PT, R5, R2, RZ ;  /* 0x0000000205047210 */ /* 0x000fc40007fde0ff */
[----:B------:R-:W-:Y:S02]  /*24b0*/  PRMT R7, RZ, 0x7610, R7 ;  /* 0x00007610ff077816 */ /* 0x000fe40000000007 */
[----:B------:R-:W-:Y:S01]  /*24c0*/  PRMT R10, RZ, 0x7610, R10 ;  /* 0x00007610ff0a7816 */ /* 0x000fe2000000000a */
[----:B------:R-:W-:Y:S01]  /*24d0*/  STL [R1+0xc54], R62 ;  /* 0x000c543e01007387 */ /* 0x000fe20000100800 */
[----:B------:R-:W-:Y:S01]  /*24e0*/  LEA.HI.X.SX32 R5, R5, R3, 0x1, P6 ;  /* 0x0000000305057211 */ /* 0x000fe200030f0eff */
[----:B------:R-:W-:Y:S01]  /*24f0*/  VIADD R9, R15, 0xffffffc7 ;  /* 0xffffffc70f097836 */ /* 0x000fe20000000000 */
[----:B------:R-:W-:Y:S01]  /*2500*/  PRMT R132, RZ, 0x7610, R132 ;  /* 0x00007610ff847816 */ /* 0x000fe20000000084 */
[----:B------:R0:W-:Y:S01]  /*2510*/  STL [R1+0xc50], R58 ;  /* 0x000c503a01007387 */ /* 0x0001e20000100800 */
[----:B------:R-:W-:Y:S01]  /*2520*/  PRMT R130, RZ, 0x7610, R130 ;  /* 0x00007610ff827816 */ /* 0x000fe20000000082 */
[----:B------:R-:W1:Y:S02]  /*2530*/  LDCU UR11, c[0x0][0x3b0] ;  /* 0x00007600ff0b77ac */ /* 0x000e640008000800 */
[----:B------:R2:W-:Y:S01]  /*2540*/  STL [R1+0xc4c], R54 ;  /* 0x000c4c3601007387 */ /* 0x0005e20000100800 */
[----:B------:R-:W-:Y:S01]  /*2550*/  PRMT R11, RZ, 0x7610, R11 ;  /* 0x00007610ff0b7816 */ /* 0x000fe2000000000b */
[----:B------:R-:W3:Y:S02]  /*2560*/  LDCU UR5, c[0x0][0x3b0] ;  /* 0x00007600ff0577ac */ /* 0x000ee40008000800 */
[----:B------:R-:W-:Y:S01]  /*2570*/  STL [R1+0xc48], R51 ;  /* 0x000c483301007387 */ /* 0x000fe20000100800 */
[----:B------:R-:W-:Y:S01]  /*2580*/  PRMT R12, RZ, 0x7610, R12 ;  /* 0x00007610ff0c7816 */ /* 0x000fe2000000000c */
[----:B------:R-:W4:Y:S02]  /*2590*/  LDCU UR21, c[0x0][0x3b0] ;  /* 0x00007600ff1577ac */ /* 0x000f240008000800 */
[----:B------:R-:W0:Y:S02]  /*25a0*/  FENCE.VIEW.ASYNC.S ;  /* 0x00000000000073c6 */ /* 0x000e240000000000 */
[----:B0-----:R0:W0:Y:S02]  /*25b0*/  @!UP2 SYNCS.EXCH.64 URZ, [UR6], UR16 ;  /* 0x0000001006ffa5b2 */ /* 0x0010240008000100 */
[----:B0-----:R-:W-:Y:S01]  /*25c0*/  BAR.SYNC.DEFER_BLOCKING 0x0 ;  /* 0x0000000000007b1d */ /* 0x001fe20000010000 */
[----:B------:R-:W-:-:S02]  /*25d0*/  PRMT R138, RZ, 0x7610, R138 ;  /* 0x00007610ff8a7816 */ /* 0x000fc4000000008a */
[----:B------:R-:W-:Y:S02]  /*25e0*/  PRMT R135, RZ, 0x7610, R135 ;  /* 0x00007610ff877816 */ /* 0x000fe40000000087 */
[----:B------:R-:W-:Y:S01]  /*25f0*/  PRMT R28, RZ, 0x7610, R28 ;  /* 0x00007610ff1c7816 */ /* 0x000fe2000000001c */
[----:B------:R-:W0:Y:S01]  /*2600*/  LDCU UR25, c[0x0][0x3b0] ;  /* 0x00007600ff1977ac */ /* 0x000e220008000800 */
[----:B------:R-:W-:Y:S01]  /*2610*/  STL [R1+0xc44], R48 ;  /* 0x000c443001007387 */ /* 0x000fe20000100800 */
[----:B------:R-:W-:Y:S01]  /*2620*/  IADD3 R126, P6, PT, R125, R2, RZ ;  /* 0x000000027d7e7210 */ /* 0x000fe20007fde0ff */
[----:B------:R-:W0:Y:S02]  /*2630*/  LDCU UR29, c[0x0][0x3b0] ;  /* 0x00007600ff1d77ac */ /* 0x000e240008000800 */
[----:B------:R-:W-:Y:S01]  /*2640*/  STL [R1+0xc40], R97 ;  /* 0x000c406101007387 */ /* 0x000fe20000100800 */
[----:B------:R-:W-:Y:S01]  /*2650*/  PRMT R58, RZ, 0x7610, R58 ;  /* 0x00007610ff3a7816 */ /* 0x000fe2000000003a */
[----:B------:R-:W0:Y:S02]  /*2660*/  LDCU UR16, c[0x0][0x3b0] ;  /* 0x00007600ff1077ac */ /* 0x000e240008000800 */
[----:B------:R-:W-:Y:S01]  /*2670*/  STL [R1+0xc3c], R93 ;  /* 0x000c3c5d01007387 */ /* 0x000fe20000100800 */
[----:B--2---:R-:W-:Y:S01]  /*2680*/  PRMT R54, RZ, 0x7610, R54 ;  /* 0x00007610ff367816 */ /* 0x004fe20000000036 */
[----:B------:R-:W2:Y:S02]  /*2690*/  LDCU UR17, c[0x0][0x3b0] ;  /* 0x00007600ff1177ac */ /* 0x000ea40008000800 */
[----:B------:R-:W-:Y:S01]  /*26a0*/  STL [R1+0xc38], R89 ;  /* 0x000c385901007387 */ /* 0x000fe20000100800 */
[----:B------:R-:W-:Y:S01]  /*26b0*/  PRMT R14, RZ, 0x7610, R14 ;  /* 0x00007610ff0e7816 */ /* 0x000fe2000000000e */
[----:B------:R-:W0:Y:S02]  /*26c0*/  LDCU UR33, c[0x0][0x3b0] ;  /* 0x00007600ff2177ac */ /* 0x000e240008000800 */
[----:B------:R-:W2:Y:S01]  /*26d0*/  @!P2 LDG.E.U8 R8, desc[UR18][R2.64] ;  /* 0x000000120208a981 */ /* 0x000ea2000c1e1100 */
[----:B------:R-:W-:Y:S01]  /*26e0*/  PRMT R23, RZ, 0x7610, R23 ;  /* 0x00007610ff177816 */ /* 0x000fe20000000017 */
[----:B------:R-:W0:Y:S02]  /*26f0*/  LDCU UR12, c[0x0][0x3b0] ;  /* 0x00007600ff0c77ac */ /* 0x000e240008000800 */
[----:B------:R-:W3:Y:S01]  /*2700*/  @!P0 LDG.E.U8 R7, desc[UR18][R4.64] ;  /* 0x0000001204078981 */ /* 0x000ee2000c1e1100 */
[----:B------:R-:W-:Y:S01]  /*2710*/  PRMT R110, RZ, 0x7610, R110 ;  /* 0x00007610ff6e7816 */ /* 0x000fe2000000006e */
[----:B------:R-:W0:Y:S02]  /*2720*/  LDCU UR37, c[0x0][0x3b0] ;  /* 0x00007600ff2577ac */ /* 0x000e240008000800 */
[----:B------:R-:W-:Y:S01]  /*2730*/  STL [R1+0xc34], R85 ;  /* 0x000c345501007387 */ /* 0x000fe20000100800 */
[----:B------:R-:W-:Y:S01]  /*2740*/  PRMT R112, RZ, 0x7610, R112 ;  /* 0x00007610ff707816 */ /* 0x000fe20000000070 */
[----:B------:R-:W0:Y:S02]  /*2750*/  LDCU UR41, c[0x0][0x3b0] ;  /* 0x00007600ff2977ac */ /* 0x000e240008000800 */
[----:B------:R-:W-:Y:S01]  /*2760*/  STL [R1+0xc30], R81 ;  /* 0x000c305101007387 */ /* 0x000fe20000100800 */
[----:B------:R-:W0:Y:S03]  /*2770*/  LDCU UR45, c[0x0][0x3b0] ;  /* 0x00007600ff2d77ac */ /* 0x000e260008000800 */
        /* <DEDUP_REMOVED lines=77> */
[----:B------:R-:W-:Y:S01]  /*2c50*/  ISETP.GE.U32.AND P2, PT, R6, 0x7fffff58, PT ;  /* 0x7fffff580600780c */ /* 0x000fe20003f46070 */
[----:B------:R-:W0:Y:S02]  /*2c60*/  LDCU UR52, c[0x0][0x3b0] ;  /* 0x00007600ff3477ac */ /* 0x000e240008000800 */
[----:B------:R-:W-:Y:S01]  /*2c70*/  STL [R1+0xb00], R128 ;  /* 0x000b008001007387 */ /* 0x000fe20000100800 */
[----:B------:R-:W-:Y:S01]  /*2c80*/  VIADD R6, R15, 0xffffffcf ;  /* 0xffffffcf0f067836 */ /* 0x000fe20000000000 */
[----:B------:R-:W0:Y:S02]  /*2c90*/  LDCU UR56, c[0x0][0x3b0] ;  /* 0x00007600ff3877ac */ /* 0x000e240008000800 */
[----:B------:R-:W-:Y:S01]  /*2ca0*/  STL [R1+0xafc], R127 ;  /* 0x000afc7f01007387 */ /* 0x000fe20000100800 */
[----:B------:R-:W-:Y:S01]  /*2cb0*/  LEA.HI.X.SX32 R125, R125, R3, 0x1, P6 ;  /* 0x000000037d7d7211 */ /* 0x000fe200030f0eff */
[----:B------:R-:W0:Y:S02]  /*2cc0*/  LDCU UR60, c[0x0][0x3b0] ;  /* 0x00007600ff3c77ac */ /* 0x000e240008000800 */
[----:B------:R-:W-:Y:S01]  /*2cd0*/  STL [R1+0xaf8], R124 ;  /* 0x000af87c01007387 */ /* 0x000fe20000100800 */
[----:B------:R-:W0:Y:S03]  /*2ce0*/  LDCU UR64, c[0x0][0x3b0] ;  /* 0x00007600ff4077ac */ /* 0x000e260008000800 */
[----:B------:R-:W-:Y:S01]  /*2cf0*/  STL [R1+0xaf4], R122 ;  /* 0x000af47a01007387 */ /* 0x000fe20000100800 */
[----:B------:R-:W0:Y:S03]  /*2d00*/  LDCU UR68, c[0x0][0x3b0] ;  /* 0x00007600ff4477ac */ /* 0x000e260008000800 */
[----:B------:R-:W-:Y:S04]  /*2d10*/  STL [R1+0xaf0], R121 ;  /* 0x000af07901007387 */ /* 0x000fe80000100800 */
[----:B------:R-:W-:Y:S01]  /*2d20*/  STL [R1+0xaec], R120 ;  /* 0x000aec7801007387 */ /* 0x000fe20000100800 */
[----:B------:R-:W-:-:S03]  /*2d30*/  ISETP.GE.U32.AND P0, PT, R6, 0x7fffff50, PT ;  /* 0x7fffff500600780c */ /* 0x000fc60003f06070 */
[----:B------:R-:W-:Y:S01]  /*2d40*/  STL [R1+0x9dc], R4 ;  /* 0x0009dc0401007387 */ /* 0x000fe20000100800 */
[----:B------:R-:W-:-:S03]  /*2d50*/  @!P4 IMAD.MOV.U32 R6, RZ, RZ, R126 ;  /* 0x000000ffff06c224 */ /* 0x000fc600078e007e */
[----:B------:R-:W-:Y:S04]  /*2d60*/  STL [R1+0x9d8], R5 ;  /* 0x0009d80501007387 */ /* 0x000fe80000100800 */
[----:B--2---:R-:W-:Y:S04]  /*2d70*/  STL [R1+0x2f0], R8 ;  /* 0x0002f00801007387 */ /* 0x004fe80000100800 */
[----:B---3--:R2:W-:Y:S02]  /*2d80*/  STL [R1+0x2f4], R7 ;  /* 0x0002f40701007387 */ /* 0x0085e40000100800 */
[----:B--2---:R-:W-:-:S05]  /*2d90*/  @!P4 IMAD.MOV.U32 R7, RZ, RZ, R125 ;  /* 0x000000ffff07c224 */ /* 0x004fca00078e007d */
[----:B------:R2:W3:Y:S01]  /*2da0*/  @!P4 LDG.E.U8 R10, desc[UR18][R6.64] ;  /* 0x00000012060ac981 */ /* 0x0004e2000c1e1100 */
[----:B------:R-:W-:-:S05]  /*2db0*/  IMAD R8, R36, 0x18, RZ ;  /* 0x0000001824087824 */ /* 0x000fca00078e02ff */
[----:B------:R-:W-:-:S04]  /*2dc0*/  IADD3 R66, P6, PT, R8, R2, RZ ;  /* 0x0000000208427210 */ /* 0x000fc80007fde0ff */
[----:B--2---:R-:W-:Y:S01]  /*2dd0*/  LEA.HI.X.SX32 R7, R8, R3, 0x1, P6 ;  /* 0x0000000308077211 */ /* 0x004fe200030f0eff */
[----:B------:R-:W-:-:S05]  /*2de0*/  @!P5 IMAD.MOV.U32 R6, RZ, RZ, R66 ;  /* 0x000000ffff06d224 */ /* 0x000fca00078e0042 */
[----:B------:R2:W4:Y:S01]  /*2df0*/  @!P5 LDG.E.U8 R58, desc[UR18][R6.64] ;  /* 0x00000012063ad981 */ /* 0x000522000c1e1100 */
[----:B------:R-:W-:Y:S01]  /*2e00*/  ISETP.GE.U32.AND P4, PT, R9, 0x7fffff48, PT ;  /* 0x7fffff480900780c */ /* 0x000fe20003f86070 */
[----:B------:R-:W-:Y:S02]  /*2e10*/  IMAD.SHL.U32 R9, R36, 0x20, RZ ;  /* 0x0000002024097824 */ /* 0x000fe400078e00ff */
[----:B------:R-:W-:Y:S03]  /*2e20*/  STL [R1+0x9e4], R126 ;  /* 0x0009e47e01007387 */ /* 0x000fe60000100800 */
[----:B------:R-:W-:Y:S01]  /*2e30*/  IADD3 R62, P6, PT, R9, R2, RZ ;  /* 0x00000002093e7210 */ /* 0x000fe20007fde0ff */
[----:B------:R-:W-:Y:S01]  /*2e40*/  STL [R1+0x9e0], R125 ;  /* 0x0009e07d01007387 */ /* 0x000fe20000100800 */
[----:B------:R-:W-:-:S03]  /*2e50*/  PRMT R97, RZ, 0x7610, R97 ;  /* 0x00007610ff617816 */ /* 0x000fc60000000061 */
[----:B------:R0:W-:Y:S01]  /*2e60*/  STL [R1+0x18], R66 ;  /* 0x0000184201007387 */ /* 0x0001e20000100800 */
[----:B--2---:R-:W-:-:S03]  /*2e70*/  @!P3 IMAD.MOV.U32 R6, RZ, RZ, R62 ;  /* 0x000000ffff06b224 */ /* 0x004fc600078e003e */
[----:B---3--:R-:W-:Y:S04]  /*2e80*/  STL [R1+0x2fc], R10 ;  /* 0x0002fc0a01007387 */ /* 0x008fe80000100800 */
[----:B------:R2:W-:Y:S01]  /*2e90*/  STL [R1+0x14], R7 ;  /* 0x0000140701007387 */ /* 0x0005e20000100800 */
[----:B------:R-:W-:-:S03]  /*2ea0*/  IMAD R8, R36, 0x28, RZ ;  /* 0x0000002824087824 */ /* 0x000fc600078e02ff */
[----:B0-----:R-:W3:Y:S01]  /*2eb0*/  LDL.LU R66, [R1+0xc58] ;  /* 0x000c580001427983 */ /* 0x001ee20000300800 */
[----:B--2---:R-:W-:-:S05]  /*2ec0*/  LEA.HI.X.SX32 R7, R9, R3, 0x1, P6 ;  /* 0x0000000309077211 */ /* 0x004fca00030f0eff */
[----:B------:R0:W2:Y:S04]  /*2ed0*/  @!P3 LDG.E.U8 R97, desc[UR18][R6.64] ;  /* 0x000000120661b981 */ /* 0x0000a8000c1e1100 */
[----:B------:R-:W-:Y:S04]  /*2ee0*/  STL [R1+0xcc], R62 ;  /* 0x0000cc3e01007387 */ /* 0x000fe80000100800 */
[----:B----4-:R4:W-:Y:S02]  /*2ef0*/  STL [R1+0x328], R58 ;  /* 0x0003283a01007387 */ /* 0x0109e40000100800 */
[----:B----4-:R-:W-:-:S04]  /*2f00*/  IADD3 R58, P6, PT, R8, R2, RZ ;  /* 0x00000002083a7210 */ /* 0x010fc80007fde0ff */
[----:B------:R-:W-:Y:S01]  /*2f10*/  LEA.HI.X.SX32 R8, R8, R3, 0x1, P6 ;  /* 0x0000000308087211 */ /* 0x000fe200030f0eff */
[----:B------:R4:W-:Y:S01]  /*2f20*/  STL [R1+0xc8], R7 ;  /* 0x0000c80701007387 */ /* 0x0009e20000100800 */
[----:B0-----:R-:W-:-:S03]  /*2f30*/  @!P2 IMAD.MOV.U32 R6, RZ, RZ, R58 ;  /* 0x000000ffff06a224 */ /* 0x001fc600078e003a */
[----:B----4-:R-:W-:-:S05]  /*2f40*/  @!P2 IMAD.MOV.U32 R7, RZ, RZ, R8 ;  /* 0x000000ffff07a224 */ /* 0x010fca00078e0008 */
[----:B------:R0:W4:Y:S01]  /*2f50*/  @!P2 LDG.E.U8 R54, desc[UR18][R6.64] ;  /* 0x000000120636a981 */ /* 0x000122000c1e1100 */
[----:B------:R-:W-:-:S03]  /*2f60*/  IMAD R9, R36, 0x30, RZ ;  /* 0x0000003024097824 */ /* 0x000fc600078e02ff */
[----:B------:R-:W-:Y:S04]  /*2f70*/  STL [R1+0x53c], R58 ;  /* 0x00053c3a01007387 */ /* 0x000fe80000100800 */
[----:B------:R-:W3:Y:S04]  /*2f80*/  LDL.LU R62, [R1+0xc54] ;  /* 0x000c5400013e7983 */ /* 0x000ee80000300800 */
[----:B------:R0:W-:Y:S01]  /*2f90*/  STL [R1+0x538], R8 ;  /* 0x0005380801007387 */ /* 0x0001e20000100800 */
[----:B------:R-:W-:-:S03]  /*2fa0*/  PRMT R48, RZ, 0x7610, R48 ;  /* 0x00007610ff307816 */ /* 0x000fc60000000030 */
[----:B--2---:R2:W-:Y:S01]  /*2fb0*/  STL [R1+0x330], R97 ;  /* 0x0003306101007387 */ /* 0x0045e20000100800 */
[----:B------:R-:W-:Y:S02]  /*2fc0*/  VIADD R10, R15, 0xffffffbf ;  /* 0xffffffbf0f0a7836 */ /* 0x000fe40000000000 */
[----:B0-----:R-:W-:Y:S01]  /*2fd0*/  IMAD R8, R36, 0x38, RZ ;  /* 0x0000003824087824 */ /* 0x001fe200078e02ff */
[----:B------:R-:W3:Y:S01]  /*2fe0*/  LDL.LU R58, [R1+0xc50] ;  /* 0x000c5000013a7983 */ /* 0x000ee20000300800 */
[----:B--2---:R-:W-:-:S04]  /*2ff0*/  IADD3 R97, P6, PT, R9, R2, RZ ;  /* 0x0000000209617210 */ /* 0x004fc80007fde0ff */
[----:B------:R-:W-:Y:S01]  /*3000*/  LEA.HI.X.SX32 R7, R9, R3, 0x1, P6 ;  /* 0x0000000309077211 */ /* 0x000fe200030f0eff */
[----:B------:R-:W-:-:S05]  /*3010*/  @!P0 IMAD.MOV.U32 R6, RZ, RZ, R97 ;  /* 0x000000ffff068224 */ /* 0x000fca00078e0061 */
[----:B------:R0:W2:Y:S01]  /*3020*/  @!P0 LDG.E.U8 R48, desc[UR18][R6.64] ;  /* 0x0000001206308981 */ /* 0x0000a2000c1e1100 */
[----:B------:R-:W-:Y:S01]  /*3030*/  ISETP.GE.U32.AND P5, PT, R10, 0x7fffff40, PT ;  /* 0x7fffff400a00780c */ /* 0x000fe20003fa6070 */
[----:B------:R-:W-:-:S05]  /*3040*/  VIADD R10, R15, 0xffffffb7 ;  /* 0xffffffb70f0a7836 */ /* 0x000fca0000000000 */
[----:B------:R-:W-:Y:S01]  /*3050*/  ISETP.GE.U32.AND P3, PT, R10, 0x7fffff38, PT ;  /* 0x7fffff380a00780c */ /* 0x000fe20003f66070 */
[----:B------:R-:W-:Y:S01]  /*3060*/  VIADD R10, R15, 0xffffffaf ;  /* 0xffffffaf0f0a7836 */ /* 0x000fe20000000000 */
[----:B----4-:R4:W-:Y:S04]  /*3070*/  STL [R1+0x364], R54 ;  /* 0x0003643601007387 */ /* 0x0109e80000100800 */
[----:B------:R-:W-:Y:S01]  /*3080*/  ISETP.GE.U32.AND P2, PT, R10, 0x7fffff30, PT ;  /* 0x7fffff300a00780c */ /* 0x000fe20003f46070 */
[----:B------:R-:W-:Y:S01]  /*3090*/  IMAD.SHL.U32 R10, R36, 0x40, RZ ;  /* 0x00000040240a7824 */ /* 0x000fe200078e00ff */
[----:B----4-:R-:W4:Y:S04]  /*30a0*/  LDL.LU R54, [R1+0xc4c] ;  /* 0x000c4c0001367983 */ /* 0x010f280000300800 */
[----:B------:R-:W-:Y:S04]  /*30b0*/  STL [R1+0x57c], R97 ;  /* 0x00057c6101007387 */ /* 0x000fe80000100800 */
[----:B------:R0:W-:Y:S02]  /*30c0*/  STL [R1+0x578], R7 ;  /* 0x0005780701007387 */ /* 0x0001e40000100800 */
[----:B0-----:R-:W-:-:S04]  /*30d0*/  IADD3 R7, P6, PT, R8, R2, RZ ;  /* 0x0000000208077210 */ /* 0x001fc80007fde0ff */
[----:B------:R-:W-:Y:S01]  /*30e0*/  LEA.HI.X.SX32 R6, R8, R3, 0x1, P6 ;  /* 0x0000000308067211 */ /* 0x000fe200030f0eff */
[----:B------:R0:W-:Y:S01]  /*30f0*/  STL [R1+0x5bc], R7 ;  /* 0x0005bc0701007387 */ /* 0x0001e20000100800 */
[----:B------:R-:W-:-:S03]  /*3100*/  IADD3 R97, P6, PT, R10, R2, RZ ;  /* 0x000000020a617210 */ /* 0x000fc60007fde0ff */
[----:B------:R1:W-:Y:S01]  /*3110*/  STL [R1+0x5b8], R6 ;  /* 0x0005b80601007387 */ /* 0x0003e20000100800 */
[----:B0-----:R-:W-:-:S03]  /*3120*/  @!P4 LOP3.LUT R7, R7, R6, RZ, 0x3c, !PT ;  /* 0x000000060707c212 */ /* 0x001fc600078e3cff */
[----:B------:R-:W-:Y:S01]  /*3130*/  STL [R1+0x5fc], R97 ;  /* 0x0005fc6101007387 */ /* 0x000fe20000100800 */
[C---:B-1----:R-:W-:Y:S02]  /*3140*/  @!P4 LOP3.LUT R6, R7.reuse, R6, RZ, 0x3c, !PT ;  /* 0x000000060706c212 */ /* 0x042fe400078e3cff */
[----:B------:R-:W-:Y:S02]  /*3150*/  PRMT R51, RZ, 0x7610, R51 ;  /* 0x00007610ff337816 */ /* 0x000fe40000000033 */
[----:B------:R-:W-:Y:S02]  /*3160*/  @!P4 LOP3.LUT R7, R7, R6, RZ, 0x3c, !PT ;  /* 0x000000060707c212 */ /* 0x000fe400078e3cff */
[----:B------:R-:W-:-:S03]  /*3170*/  PRMT R93, RZ, 0x7610, R93 ;  /* 0x00007610ff5d7816 */ /* 0x000fc6000000005d */
[----:B------:R0:W3:Y:S02]  /*3180*/  @!P4 LDG.E.U8 R51, desc[UR18][R6.64] ;  /* 0x000000120633c981 */ /* 0x0000e4000c1e1100 */
[----:B0-----:R-:W-:Y:S02]  /*3190*/  @!P5 IMAD.MOV.U32 R6, RZ, RZ, R97 ;  /* 0x000000ffff06d224 */ /* 0x001fe400078e0061 */
[----:B--2---:R0:W-:Y:S02]  /*31a0*/  STL [R1+0x338], R48 ;  /* 0x0003383001007387 */ /* 0x0041e40000100800 */
[----:B0-----:R-:W-:-:S05]  /*31b0*/  LEA.HI.X.SX32 R48, R10, R3, 0x1, P6 ;  /* 0x000000030a307211 */ /* 0x001fca00030f0eff */
[----:B------:R-:W-:-:S05]  /*31c0*/  @!P5 IMAD.MOV.U32 R7, RZ, RZ, R48 ;  /* 0x000000ffff07d224 */ /* 0x000fca00078e0030 */
[----:B------:R0:W2:Y:S01]  /*31d0*/  @!P5 LDG.E.U8 R93, desc[UR18][R6.64] ;  /* 0x00000012065dd981 */ /* 0x0000a2000c1e1100 */
[----:B------:R-:W-:-:S05]  /*31e0*/  VIADD R9, R15, 0xffffffa7 ;  /* 0xffffffa70f097836 */ /* 0x000fca0000000000 */
[----:B------:R-:W-:Y:S01]  /*31f0*/  ISETP.GE.U32.AND P0, PT, R9, 0x7fffff28, PT ;  /* 0x7fffff280900780c */ /* 0x000fe20003f06070 */
[----:B------:R-:W-:-:S05]  /*3200*/  IMAD R9, R36, 0x48, RZ ;  /* 0x0000004824097824 */ /* 0x000fca00078e02ff */
[----:B------:R-:W-:Y:S01]  /*3210*/  IADD3 R10, P6, PT, R9, R2, RZ ;  /* 0x00000002090a7210 */ /* 0x000fe20007fde0ff */
[----:B0-----:R-:W-:-:S03]  /*3220*/  VIADD R6, R15, 0xffffff97 ;  /* 0xffffff970f067836 */ /* 0x001fc60000000000 */
[----:B------:R-:W-:Y:S01]  /*3230*/  LEA.HI.X.SX32 R9, R9, R3, 0x1, P6 ;  /* 0x0000000309097211 */ /* 0x000fe200030f0eff */
[----:B------:R-:W-:Y:S01]  /*3240*/  IMAD.MOV.U32 R7, RZ, RZ, R10 ;  /* 0x000000ffff077224 */ /* 0x000fe200078e000a */
[----:B------:R-:W-:-:S03]  /*3250*/  ISETP.GE.U32.AND P5, PT, R6, 0x7fffff18, PT ;  /* 0x7fffff180600780c */ /* 0x000fc60003fa6070 */
[----:B------:R-:W-:Y:S02]  /*3260*/  IMAD.MOV.U32 R6, RZ, RZ, R9 ;  /* 0x000000ffff067224 */ /* 0x000fe400078e0009 */
[----:B------:R-:W-:-:S03]  /*3270*/  VIADD R8, R15, 0xffffff9f ;  /* 0xffffff9f0f087836 */ /* 0x000fc60000000000 */
[-C--:B------:R-:W-:Y:S02]  /*3280*/  @!P3 LOP3.LUT R7, R7, R6.reuse, RZ, 0x3c, !PT ;  /* 0x000000060707b212 */ /* 0x080fe400078e3cff */
[----:B------:R-:W-:Y:S01]  /*3290*/  ISETP.GE.U32.AND P4, PT, R8, 0x7fffff20, PT ;  /* 0x7fffff200800780c */ /* 0x000fe20003f86070 */
[----:B------:R-:W-:Y:S01]  /*32a0*/  IMAD R8, R36, 0x50, RZ ;  /* 0x0000005024087824 */ /* 0x000fe200078e02ff */
[C---:B------:R-:W-:Y:S02]  /*32b0*/  @!P3 LOP3.LUT R6, R7.reuse, R6, RZ, 0x3c, !PT ;  /* 0x000000060706b212 */ /* 0x040fe400078e3cff */
[----:B------:R-:W-:Y:S02]  /*32c0*/  PRMT R89, RZ, 0x7610, R89 ;  /* 0x00007610ff597816 */ /* 0x000fe40000000059 */
[----:B------:R-:W-:-:S05]  /*32d0*/  @!P3 LOP3.LUT R7, R7, R6, RZ, 0x3c, !PT ;  /* 0x000000060707b212 */ /* 0x000fca00078e3cff */
[----:B------:R0:W4:Y:S04]  /*32e0*/  @!P3 LDG.E.U8 R89, desc[UR18][R6.64] ;  /* 0x000000120659b981 */ /* 0x000128000c1e1100 */
[----:B---3--:R1:W-:Y:S04]  /*32f0*/  STL [R1+0x334], R51 ;  /* 0x0003343301007387 */ /* 0x0083e80000100800 */
[----:B-1----:R-:W3:Y:S04]  /*3300*/  LDL.LU R51, [R1+0xc48] ;  /* 0x000c480001337983 */ /* 0x002ee80000300800 */
[----:B------:R1:W-:Y:S04]  /*3310*/  STL [R1+0x5f8], R48 ;  /* 0x0005f83001007387 */ /* 0x0003e80000100800 */
[----:B-1----:R-:W3:Y:S04]  /*3320*/  LDL.LU R48, [R1+0xc44] ;  /* 0x000c440001307983 */ /* 0x002ee80000300800 */
[----:B------:R-:W3:Y:S01]  /*3330*/  LDL.LU R97, [R1+0xc40] ;  /* 0x000c400001617983 */ /* 0x000ee20000300800 */
[----:B------:R-:W-:-:S03]  /*3340*/  PRMT R85, RZ, 0x7610, R85 ;  /* 0x00007610ff557816 */ /* 0x000fc60000000055 */
[----:B--2---:R1:W-:Y:S04]  /*3350*/  STL [R1+0x3a8], R93 ;  /* 0x0003a85d01007387 */ /* 0x0043e80000100800 */
[----:B-1----:R-:W2:Y:S04]  /*3360*/  LDL.LU R93, [R1+0xc3c] ;  /* 0x000c3c00015d7983 */ /* 0x002ea80000300800 */
[----:B------:R1:W-:Y:S02]  /*3370*/  STL [R1+0x63c], R10 ;  /* 0x00063c0a01007387 */ /* 0x0003e40000100800 */
[----:B-1----:R-:W-:-:S04]  /*3380*/  IADD3 R10, P6, PT, R8, R2, RZ ;  /* 0x00000002080a7210 */ /* 0x002fc80007fde0ff */
[----:B0-----:R-:W-:Y:S01]  /*3390*/  LEA.HI.X.SX32 R6, R8, R3, 0x1, P6 ;  /* 0x0000000308067211 */ /* 0x001fe200030f0eff */
[----:B------:R-:W-:Y:S01]  /*33a0*/  IMAD.MOV.U32 R7, RZ, RZ, R10 ;  /* 0x000000ffff077224 */ /* 0x000fe200078e000a */
[----:B------:R-:W-:Y:S04]  /*33b0*/  STL [R1+0x638], R9 ;  /* 0x0006380901007387 */ /* 0x000fe80000100800 */
[-C--:B------:R-:W-:Y:S01]  /*33c0*/  @!P2 LOP3.LUT R7, R7, R6.reuse, RZ, 0x3c, !PT ;  /* 0x000000060707a212 */ /* 0x080fe200078e3cff */
[----:B------:R-:W-:Y:S04]  /*33d0*/  STL [R1+0x67c], R10 ;  /* 0x00067c0a01007387 */ /* 0x000fe80000100800 */
[----:B------:R0:W-:Y:S02]  /*33e0*/  STL [R1+0x678], R6 ;  /* 0x0006780601007387 */ /* 0x0001e40000100800 */
[----:B0-----:R-:W-:-:S04]  /*33f0*/  @!P2 LOP3.LUT R6, R7, R6, RZ, 0x3c, !PT ;  /* 0x000000060706a212 */ /* 0x001fc800078e3cff */
[----:B------:R-:W-:-:S05]  /*3400*/  @!P2 LOP3.LUT R7, R7, R6, RZ, 0x3c, !PT ;  /* 0x000000060707a212 */ /* 0x000fca00078e3cff */
[----:B------:R0:W2:Y:S01]  /*3410*/  @!P2 LDG.E.U8 R85, desc[UR18][R6.64] ;  /* 0x000000120655a981 */ /* 0x0000a2000c1e1100 */
[----:B------:R-:W-:-:S05]  /*3420*/  VIADD R9, R15, 0xffffff8f ;  /* 0xffffff8f0f097836 */ /* 0x000fca0000000000 */
[----:B------:R-:W-:Y:S01]  /*3430*/  ISETP.GE.U32.AND P3, PT, R9, 0x7fffff10, PT ;  /* 0x7fffff100900780c */ /* 0x000fe20003f66070 */
[C---:B------:R-:W-:Y:S01]  /*3440*/  IMAD R9, R36.reuse, 0x58, RZ ;  /* 0x0000005824097824 */ /* 0x040fe200078e02ff */
[----:B----4-:R1:W-:Y:S01]  /*3450*/  STL [R1+0x340], R89 ;  /* 0x0003405901007387 */ /* 0x0103e20000100800 */
[----:B------:R-:W-:Y:S01]  /*3460*/  IMAD R8, R36, 0x60, RZ ;  /* 0x0000006024087824 */ /* 0x000fe200078e02ff */
[----:B------:R-:W-:Y:S02]  /*3470*/  PRMT R81, RZ, 0x7610, R81 ;  /* 0x00007610ff517816 */ /* 0x000fe40000000051 */
[----:B-1----:R-:W-:-:S04]  /*3480*/  IADD3 R89, P6, PT, R9, R2, RZ ;  /* 0x0000000209597210 */ /* 0x002fc80007fde0ff */
[----:B0-----:R-:W-:Y:S01]  /*3490*/  LEA.HI.X.SX32 R7, R9, R3, 0x1, P6 ;  /* 0x0000000309077211 */ /* 0x001fe200030f0eff */
[----:B------:R-:W-:Y:S01]  /*34a0*/  STL [R1+0x6b4], R89 ;  /* 0x0006b45901007387 */ /* 0x000fe20000100800 */
[----:B------:R-:W-:-:S05]  /*34b0*/  @!P0 IMAD.MOV.U32 R6, RZ, RZ, R89 ;  /* 0x000000ffff068224 */ /* 0x000fca00078e0059 */
[----:B------:R0:W4:Y:S04]  /*34c0*/  @!P0 LDG.E.U8 R81, desc[UR18][R6.64] ;  /* 0x0000001206518981 */ /* 0x000128000c1e1100 */
[----:B--2---:R1:W-:Y:S02]  /*34d0*/  STL [R1+0x374], R85 ;  /* 0x0003745501007387 */ /* 0x0043e40000100800 */
[----:B-1----:R-:W-:-:S04]  /*34e0*/  IADD3 R85, P6, PT, R8, R2, RZ ;  /* 0x0000000208557210 */ /* 0x002fc80007fde0ff */
[----:B------:R-:W-:Y:S01]  /*34f0*/  LEA.HI.X.SX32 R8, R8, R3, 0x1, P6 ;  /* 0x0000000308087211 */ /* 0x000fe200030f0eff */
[----:B------:R1:W-:Y:S01]  /*3500*/  STL [R1+0x6b0], R7 ;  /* 0x0006b00701007387 */ /* 0x0003e20000100800 */
[----:B0-----:R-:W-:-:S03]  /*3510*/  @!P4 IMAD.MOV.U32 R6, RZ, RZ, R85 ;  /* 0x000000ffff06c224 */ /* 0x001fc600078e0055 */
[----:B-1----:R-:W-:-:S05]  /*3520*/  @!P4 IMAD.MOV.U32 R7, RZ, RZ, R8 ;  /* 0x000000ffff07c224 */ /* 0x002fca00078e0008 */
[----:B------:R0:W2:Y:S01]  /*3530*/  @!P4 LDG.E.U8 R132, desc[UR18][R6.64] ;  /* 0x000000120684c981 */ /* 0x0000a2000c1e1100 */
[----:B------:R-:W-:Y:S02]  /*3540*/  IMAD R9, R36, 0x68, RZ ;  /* 0x0000006824097824 */ /* 0x000fe400078e02ff */
[----:B------:R-:W-:Y:S01]  /*3550*/  VIADD R10, R15, 0xffffff87 ;  /* 0xffffff870f0a7836 */ /* 0x000fe20000000000 */
[----:B------:R1:W-:Y:S04]  /*3560*/  STL [R1+0x6ec], R85 ;  /* 0x0006ec5501007387 */ /* 0x0003e80000100800 */
[----:B------:R-:W3:Y:S04]  /*3570*/  LDL.LU R89, [R1+0xc38] ;  /* 0x000c380001597983 */ /* 0x000ee80000300800 */
[----:B------:R-:W-:Y:S01]  /*3580*/  STL [R1+0x6e8], R8 ;  /* 0x0006e80801007387 */ /* 0x000fe20000100800 */
[----:B------:R-:W-:-:S03]  /*3590*/  ISETP.GE.U32.AND P2, PT, R10, 0x7fffff08, PT ;  /* 0x7fffff080a00780c */ /* 0x000fc60003f46070 */
[----:B----4-:R4:W-:Y:S01]  /*35a0*/  STL [R1+0x36c], R81 ;  /* 0x00036c5101007387 */ /* 0x0109e20000100800 */
[C---:B------:R-:W-:Y:S02]  /*35b0*/  VIADD R10, R15.reuse, 0xfffffff6 ;  /* 0xfffffff60f0a7836 */ /* 0x040fe40000000000 */
[----:B0-----:R-:W-:Y:S01]  /*35c0*/  VIADD R6, R15, 0xffffffee ;  /* 0xffffffee0f067836 */ /* 0x001fe20000000000 */
[----:B-1----:R-:W3:Y:S01]  /*35d0*/  LDL.LU R85, [R1+0xc34] ;  /* 0x000c340001557983 */ /* 0x002ee20000300800 */
[----:B----4-:R-:W-:Y:S01]  /*35e0*/  IADD3 R81, P6, PT, R9, R2, RZ ;  /* 0x0000000209517210 */ /* 0x010fe20007fde0ff */
[----:B------:R-:W-:-:S03]  /*35f0*/  IMAD R8, R36, 0x70, RZ ;  /* 0x0000007024087824 */ /* 0x000fc600078e02ff */
[----:B------:R-:W-:Y:S01]  /*3600*/  LEA.HI.X.SX32 R7, R9, R3, 0x1, P6 ;  /* 0x0000000309077211 */ /* 0x000fe200030f0eff */
[----:B------:R-:W-:Y:S01]  /*3610*/  STL [R1+0x724], R81 ;  /* 0x0007245101007387 */ /* 0x000fe20000100800 */
[----:B------:R-:W-:Y:S02]  /*3620*/  ISETP.GE.U32.AND P0, PT, R10, 0x7fffff77, PT ;  /* 0x7fffff770a00780c */ /* 0x000fe40003f06070 */
[----:B------:R-:W-:Y:S01]  /*3630*/  PRMT R10, RZ, 0x7610, R10 ;  /* 0x00007610ff0a7816 */ /* 0x000fe2000000000a */
[----:B------:R-:W-:Y:S01]  /*3640*/  STL [R1+0x720], R7 ;  /* 0x0007200701007387 */ /* 0x000fe20000100800 */
[----:B------:R-:W-:Y:S01]  /*3650*/  ISETP.GE.U32.AND P4, PT, R6, 0x7fffff6f, PT ;  /* 0x7fffff6f0600780c */ /* 0x000fe20003f86070 */
[----:B------:R-:W-:-:S05]  /*3660*/  @!P5 IMAD.MOV.U32 R6, RZ, RZ, R81 ;  /* 0x000000ffff06d224 */ /* 0x000fca00078e0051 */
[----:B------:R0:W4:Y:S04]  /*3670*/  @!P5 LDG.E.U8 R10, desc[UR18][R6.64] ;  /* 0x00000012060ad981 */ /* 0x000128000c1e1100 */
[----:B--2---:R1:W-:Y:S02]  /*3680*/  STL [R1+0x3f4], R132 ;  /* 0x0003f48401007387 */ /* 0x0043e40000100800 */
[----:B-1----:R-:W-:-:S04]  /*3690*/  IADD3 R132, P6, PT, R8, R2, RZ ;  /* 0x0000000208847210 */ /* 0x002fc80007fde0ff */
[----:B0-----:R-:W-:Y:S01]  /*36a0*/  LEA.HI.X.SX32 R7, R8, R3, 0x1, P6 ;  /* 0x0000000308077211 */ /* 0x001fe200030f0eff */
[----:B------:R-:W-:-:S05]  /*36b0*/  @!P3 IMAD.MOV.U32 R6, RZ, RZ, R132 ;  /* 0x000000ffff06b224 */ /* 0x000fca00078e0084 */
[----:B------:R0:W2:Y:S01]  /*36c0*/  @!P3 LDG.E.U8 R130, desc[UR18][R6.64] ;  /* 0x000000120682b981 */ /* 0x0000a2000c1e1100 */
[----:B------:R-:W-:-:S05]  /*36d0*/  VIADD R9, R15, 0xffffffe6 ;  /* 0xffffffe60f097836 */ /* 0x000fca0000000000 */
[----:B------:R-:W-:Y:S01]  /*36e0*/  ISETP.GE.U32.AND P5, PT, R9, 0x7fffff67, PT ;  /* 0x7fffff670900780c */ /* 0x000fe20003fa6070 */
[C---:B------:R-:W-:Y:S02]  /*36f0*/  IMAD R9, R36.reuse, 0x78, RZ ;  /* 0x0000007824097824 */ /* 0x040fe400078e02ff */
[----:B------:R-:W-:-:S03]  /*3700*/  IMAD R8, R36, 0x9, RZ ;  /* 0x0000000924087824 */ /* 0x000fc600078e02ff */
[CC--:B------:R-:W-:Y:S01]  /*3710*/  IADD3 R81, P6, PT, R9.reuse, R2.reuse, RZ ;  /* 0x0000000209517210 */ /* 0x0c0fe20007fde0ff */
[----:B------:R-:W-:Y:S03]  /*3720*/  STL [R1+0x75c], R132 ;  /* 0x00075c8401007387 */ /* 0x000fe60000100800 */
[----:B------:R-:W-:Y:S02]  /*3730*/  LEA.HI.X.SX32 R9, R9, R3, 0x1, P6 ;  /* 0x0000000309097211 */ /* 0x000fe400030f0eff */
[----:B0-----:R-:W-:Y:S01]  /*3740*/  IADD3 R6, P6, PT, R8, R2, RZ ;  /* 0x0000000208067210 */ /* 0x001fe20007fde0ff */
[----:B----4-:R-:W-:Y:S04]  /*3750*/  STL [R1+0x380], R10 ;  /* 0x0003800a01007387 */ /* 0x010fe80000100800 */
[----:B------:R0:W-:Y:S04]  /*3760*/  STL [R1+0x758], R7 ;  /* 0x0007580701007387 */ /* 0x0001e80000100800 */
[----:B------:R-:W-:Y:S01]  /*3770*/  STL [R1+0x794], R81 ;  /* 0x0007945101007387 */ /* 0x000fe20000100800 */
[----:B------:R-:W-:-:S03]  /*3780*/  PRMT R69, RZ, 0x7610, R69 ;  /* 0x00007610ff457816 */ /* 0x000fc60000000045 */
[----:B------:R-:W-:Y:S01]  /*3790*/  STL [R1+0x790], R9 ;  /* 0x0007900901007387 */ /* 0x000fe20000100800 */
[----:B0-----:R-:W-:Y:S01]  /*37a0*/  LEA.HI.X.SX32 R7, R8, R3, 0x1, P6 ;  /* 0x0000000308077211 */ /* 0x001fe200030f0eff */
[----:B------:R-:W-:-:S04]  /*37b0*/  @!P2 IMAD.MOV.U32 R8, RZ, RZ, R81 ;  /* 0x000000ffff08a224 */ /* 0x000fc800078e0051 */
[----:B------:R-:W4:Y:S04]  /*37c0*/  @!P0 LDG.E.U8 R11, desc[UR18][R6.64] ;  /* 0x00000012060b8981 */ /* 0x000f28000c1e1100 */
[----:B------:R0:W3:Y:S01]  /*37d0*/  @!P2 LDG.E.U8 R69, desc[UR18][R8.64] ;  /* 0x000000120845a981 */ /* 0x0000e2000c1e1100 */
[C---:B------:R-:W-:Y:S02]  /*37e0*/  VIADD R10, R15.reuse, 0xffffffde ;  /* 0xffffffde0f0a7836 */ /* 0x040fe40000000000 */
[----:B0-----:R-:W-:-:S05]  /*37f0*/  VIADD R8, R15, 0xffffffce ;  /* 0xffffffce0f087836 */ /* 0x001fca0000000000 */
[----:B------:R-:W-:Y:S02]  /*3800*/  ISETP.GE.U32.AND P0, PT, R8, 0x7fffff4f, PT ;  /* 0x7fffff4f0800780c */ /* 0x000fe40003f06070 */
[----:B------:R-:W-:Y:S01]  /*3810*/  ISETP.GE.U32.AND P3, PT, R10, 0x7fffff5f, PT ;  /* 0x7fffff5f0a00780c */ /* 0x000fe20003f66070 */
[----:B------:R-:W-:-:S05]  /*3820*/  VIADD R10, R15, 0xffffffd6 ;  /* 0xffffffd60f0a7836 */ /* 0x000fca0000000000 */
[----:B------:R-:W-:Y:S01]  /*3830*/  ISETP.GE.U32.AND P2, PT, R10, 0x7fffff57, PT ;  /* 0x7fffff570a00780c */ /* 0x000fe20003f46070 */
[C---:B------:R-:W-:Y:S01]  /*3840*/  IMAD R10, R36.reuse, 0x19, RZ ;  /* 0x00000019240a7824 */ /* 0x040fe200078e02ff */
[----:B------:R-:W-:Y:S01]  /*3850*/  PRMT R73, RZ, 0x7610, R73 ;  /* 0x00007610ff497816 */ /* 0x000fe20000000049 */
[----:B--2---:R0:W-:Y:S02]  /*3860*/  STL [R1+0x3b8], R130 ;  /* 0x0003b88201007387 */ /* 0x0041e40000100800 */
[----:B0-----:R-:W-:-:S05]  /*3870*/  IMAD R130, R36, 0x11, RZ ;  /* 0x0000001124827824 */ /* 0x001fca00078e02ff */
[----:B------:R-:W-:-:S04]  /*3880*/  IADD3 R132, P6, PT, R130, R2, RZ ;  /* 0x0000000282847210 */ /* 0x000fc80007fde0ff */
[----:B------:R-:W-:Y:S01]  /*3890*/  LEA.HI.X.SX32 R130, R130, R3, 0x1, P6 ;  /* 0x0000000382827211 */ /* 0x000fe200030f0eff */
[----:B------:R-:W-:-:S04]  /*38a0*/  @!P4 IMAD.MOV.U32 R8, RZ, RZ, R132 ;  /* 0x000000ffff08c224 */ /* 0x000fc800078e0084 */
[----:B------:R-:W-:-:S05]  /*38b0*/  @!P4 IMAD.MOV.U32 R9, RZ, RZ, R130 ;  /* 0x000000ffff09c224 */ /* 0x000fca00078e0082 */
[----:B------:R0:W2:Y:S01]  /*38c0*/  @!P4 LDG.E.U8 R12, desc[UR18][R8.64] ;  /* 0x00000012080cc981 */ /* 0x0000a2000c1e1100 */
[----:B------:R-:W-:-:S04]  /*38d0*/  IADD3 R81, P6, PT, R10, R2, RZ ;  /* 0x000000020a517210 */ /* 0x000fc80007fde0ff */
[----:B0-----:R-:W-:Y:S01]  /*38e0*/  LEA.HI.X.SX32 R9, R10, R3, 0x1, P6 ;  /* 0x000000030a097211 */ /* 0x001fe200030f0eff */
[----:B------:R-:W-:-:S05]  /*38f0*/  @!P5 IMAD.MOV.U32 R8, RZ, RZ, R81 ;  /* 0x000000ffff08d224 */ /* 0x000fca00078e0051 */
[----:B------:R0:W3:Y:S04]  /*3900*/  @!P5 LDG.E.U8 R73, desc[UR18][R8.64] ;  /* 0x000000120849d981 */ /* 0x0000e8000c1e1100 */
[----:B------:R-:W-:Y:S04]  /*3910*/  STL [R1+0x9ec], R6 ;  /* 0x0009ec0601007387 */ /* 0x000fe80000100800 */
[----:B------:R-:W-:Y:S04]  /*3920*/  STL [R1+0x9e8], R7 ;  /* 0x0009e80701007387 */ /* 0x000fe80000100800 */
[----:B----4-:R1:W-:Y:S04]  /*3930*/  STL [R1+0x428], R11 ;  /* 0x0004280b01007387 */ /* 0x0103e80000100800 */
[----:B------:R-:W-:Y:S01]  /*3940*/  STL [R1+0x9f4], R132 ;  /* 0x0009f48401007387 */ /* 0x000fe20000100800 */
[----:B-1----:R-:W-:-:S03]  /*3950*/  VIADD R11, R15, 0xffffffc6 ;  /* 0xffffffc60f0b7836 */ /* 0x002fc60000000000 */
[----:B------:R-:W-:Y:S02]  /*3960*/  STL [R1+0x9f0], R130 ;  /* 0x0009f08201007387 */ /* 0x000fe40000100800 */
[----:B------:R-:W-:Y:S01]  /*3970*/  ISETP.GE.U32.AND P4, PT, R11, 0x7fffff47, PT ;  /* 0x7fffff470b00780c */ /* 0x000fe20003f86070 */
[C---:B------:R-:W-:Y:S01]  /*3980*/  IMAD R11, R36.reuse, 0x21, RZ ;  /* 0x00000021240b7824 */ /* 0x040fe200078e02ff */
[----:B------:R1:W-:Y:S01]  /*3990*/  STL [R1+0x94], R81 ;  /* 0x0000945101007387 */ /* 0x0003e20000100800 */
[----:B------:R-:W-:Y:S01]  /*39a0*/  IMAD R10, R36, 0x29, RZ ;  /* 0x00000029240a7824 */ /* 0x000fe200078e02ff */
[----:B------:R-:W-:Y:S02]  /*39b0*/  PRMT R77, RZ, 0x7610, R77 ;  /* 0x00007610ff4d7816 */ /* 0x000fe4000000004d */
[----:B------:R-:W-:Y:S02]  /*39c0*/  PRMT R106, RZ, 0x7610, R106 ;  /* 0x00007610ff6a7816 */ /* 0x000fe4000000006a */
[----:B------:R-:W-:Y:S01]  /*39d0*/  PRMT R65, RZ, 0x7610, R65 ;  /* 0x00007610ff417816 */ /* 0x000fe20000000041 */
[----:B--2---:R-:W-:Y:S04]  /*39e0*/  STL [R1+0x3f0], R12 ;  /* 0x0003f00c01007387 */ /* 0x004fe80000100800 */
[----:B------:R-:W-:Y:S04]  /*39f0*/  STL [R1+0x2c], R9 ;  /* 0x00002c0901007387 */ /* 0x000fe80000100800 */
[----:B---3--:R2:W-:Y:S04]  /*3a00*/  STL [R1+0x368], R69 ;  /* 0x0003684501007387 */ /* 0x0085e80000100800 */
[----:B-1----:R-:W3:Y:S01]  /*3a10*/  LDL.LU R81, [R1+0xc30] ;  /* 0x000c300001517983 */ /* 0x002ee20000300800 */
[----:B--2---:R-:W-:-:S04]  /*3a20*/  IADD3 R69, P6, PT, R11, R2, RZ ;  /* 0x000000020b457210 */ /* 0x004fc80007fde0ff */
[----:B0-----:R-:W-:Y:S01]  /*3a30*/  LEA.HI.X.SX32 R8, R11, R3, 0x1, P6 ;  /* 0x000000030b087211 */ /* 0x001fe200030f0eff */
[----:B------:R-:W-:Y:S01]  /*3a40*/  IMAD.MOV.U32 R9, RZ, RZ, R69 ;  /* 0x000000ffff097224 */ /* 0x000fe200078e0045 */
[----:B------:R0:W-:Y:S04]  /*3a50*/  STL [R1+0xd4], R69 ;  /* 0x0000d44501007387 */ /* 0x0001e80000100800 */
[----:B------:R-:W-:Y:S01]  /*3a60*/  @!P3 LOP3.LUT R9, R9, R8, RZ, 0x3c, !PT ;  /* 0x000000080909b212 */ /* 0x000fe200078e3cff */
[----:B------:R1:W-:Y:S01]  /*3a70*/  STL [R1+0xd0], R8 ;  /* 0x0000d00801007387 */ /* 0x0003e20000100800 */
[----:B0-----:R-:W-:Y:S02]  /*3a80*/  IADD3 R69, P6, PT, R10, R2, RZ ;  /* 0x000000020a457210 */ /* 0x001fe40007fde0ff */
[----:B-1----:R-:W-:-:S03]  /*3a90*/  @!P3 LOP3.LUT R8, R9, R8, RZ, 0x3c, !PT ;  /* 0x000000080908b212 */ /* 0x002fc600078e3cff */
[----:B------:R-:W-:Y:S01]  /*3aa0*/  STL [R1+0x544], R69 ;  /* 0x0005444501007387 */ /* 0x000fe20000100800 */
[----:B------:R-:W-:-:S03]  /*3ab0*/  @!P3 LOP3.LUT R9, R9, R8, RZ, 0x3c, !PT ;  /* 0x000000080909b212 */ /* 0x000fc600078e3cff */
[----:B------:R0:W-:Y:S04]  /*3ac0*/  STL [R1+0x3ec], R73 ;  /* 0x0003ec4901007387 */ /* 0x0001e80000100800 */
[----:B------:R1:W2:Y:S01]  /*3ad0*/  @!P3 LDG.E.U8 R77, desc[UR18][R8.64] ;  /* 0x00000012084db981 */ /* 0x0002a2000c1e1100 */
[----:B0-----:R-:W-:Y:S01]  /*3ae0*/  LEA.HI.X.SX32 R73, R10, R3, 0x1, P6 ;  /* 0x000000030a497211 */ /* 0x001fe200030f0eff */
[----:B-1----:R-:W-:-:S04]  /*3af0*/  @!P2 IMAD.MOV.U32 R8, RZ, RZ, R69 ;  /* 0x000000ffff08a224 */ /* 0x002fc800078e0045 */
[----:B------:R-:W-:-:S05]  /*3b00*/  @!P2 IMAD.MOV.U32 R9, RZ, RZ, R73 ;  /* 0x000000ffff09a224 */ /* 0x000fca00078e0049 */
[----:B------:R0:W4:Y:S01]  /*3b10*/  @!P2 LDG.E.U8 R106, desc[UR18][R8.64] ;  /* 0x00000012086aa981 */ /* 0x000122000c1e1100 */
[----:B------:R-:W-:-:S05]  /*3b20*/  IMAD R11, R36, 0x31, RZ ;  /* 0x00000031240b7824 */ /* 0x000fca00078e02ff */
[----:B------:R-:W-:Y:S01]  /*3b30*/  IADD3 R10, P6, PT, R11, R2, RZ ;  /* 0x000000020b0a7210 */ /* 0x000fe20007fde0ff */
[----:B0-----:R-:W-:-:S03]  /*3b40*/  VIADD R8, R15, 0xffffffae ;  /* 0xffffffae0f087836 */ /* 0x001fc60000000000 */
[----:B------:R-:W-:Y:S01]  /*3b50*/  LEA.HI.X.SX32 R11, R11, R3, 0x1, P6 ;  /* 0x000000030b0b7211 */ /* 0x000fe200030f0eff */
[----:B------:R-:W-:Y:S01]  /*3b60*/  IMAD.MOV.U32 R9, RZ, RZ, R10 ;  /* 0x000000ffff097224 */ /* 0x000fe200078e000a */
[----:B------:R-:W-:-:S03]  /*3b70*/  ISETP.GE.U32.AND P2, PT, R8, 0x7fffff2f, PT ;  /* 0x7fffff2f0800780c */ /* 0x000fc60003f46070 */
[----:B------:R-:W-:-:S05]  /*3b80*/  IMAD.MOV.U32 R8, RZ, RZ, R11 ;  /* 0x000000ffff087224 */ /* 0x000fca00078e000b */
[----:B------:R-:W-:-:S04]  /*3b90*/  @!P0 LOP3.LUT R9, R9, R8, RZ, 0x3c, !PT ;  /* 0x0000000809098212 */ /* 0x000fc800078e3cff */
[----:B------:R-:W-:-:S04]  /*3ba0*/  @!P0 LOP3.LUT R8, R9, R8, RZ, 0x3c, !PT ;  /* 0x0000000809088212 */ /* 0x000fc800078e3cff */
[----:B------:R-:W-:-:S05]  /*3bb0*/  @!P0 LOP3.LUT R9, R9, R8, RZ, 0x3c, !PT ;  /* 0x0000000809098212 */ /* 0x000fca00078e3cff */
[----:B------:R0:W3:Y:S01]  /*3bc0*/  @!P0 LDG.E.U8 R65, desc[UR18][R8.64] ;  /* 0x0000001208418981 */ /* 0x0000e2000c1e1100 */
[----:B------:R-:W-:-:S05]  /*3bd0*/  VIADD R12, R15, 0xffffffbe ;  /* 0xffffffbe0f0c7836 */ /* 0x000fca0000000000 */
[----:B------:R-:W-:Y:S01]  /*3be0*/  ISETP.GE.U32.AND P5, PT, R12, 0x7fffff3f, PT ;  /* 0x7fffff3f0c00780c */ /* 0x000fe20003fa6070 */
[----:B------:R-:W-:-:S05]  /*3bf0*/  VIADD R12, R15, 0xffffffb6 ;  /* 0xffffffb60f0c7836 */ /* 0x000fca0000000000 */
[----:B------:R-:W-:Y:S02]  /*3c00*/  ISETP.GE.U32.AND P3, PT, R12, 0x7fffff37, PT ;  /* 0x7fffff370c00780c */ /* 0x000fe40003f66070 */
[----:B------:R-:W-:Y:S02]  /*3c10*/  PRMT R61, RZ, 0x7610, R61 ;  /* 0x00007610ff3d7816 */ /* 0x000fe4000000003d */
[----:B------:R-:W-:Y:S01]  /*3c20*/  PRMT R160, RZ, 0x7610, R160 ;  /* 0x00007610ffa07816 */ /* 0x000fe200000000a0 */
[----:B--2---:R1:W-:Y:S04]  /*3c30*/  STL [R1+0x3f8], R77 ;  /* 0x0003f84d01007387 */ /* 0x0043e80000100800 */
[----:B-1----:R-:W2:Y:S04]  /*3c40*/  LDL.LU R77, [R1+0xc2c] ;  /* 0x000c2c00014d7983 */ /* 0x002ea80000300800 */
[----:B------:R1:W-:Y:S04]  /*3c50*/  STL [R1+0x540], R73 ;  /* 0x0005404901007387 */ /* 0x0003e80000100800 */
[----:B-1----:R-:W2:Y:S04]  /*3c60*/  LDL.LU R73, [R1+0xc28] ;  /* 0x000c280001497983 */ /* 0x002ea80000300800 */
[----:B------:R-:W2:Y:S04]  /*3c70*/  LDL.LU R69, [R1+0xc24] ;  /* 0x000c240001457983 */ /* 0x000ea80000300800 */
[----:B----4-:R1:W-:Y:S04]  /*3c80*/  STL [R1+0x478], R106 ;  /* 0x0004786a01007387 */ /* 0x0103e80000100800 */
[----:B-1----:R-:W4:Y:S04]  /*3c90*/  LDL.LU R106, [R1+0xc20] ;  /* 0x000c2000016a7983 */ /* 0x002f280000300800 */
[----:B------:R1:W-:Y:S02]  /*3ca0*/  STL [R1+0x584], R10 ;  /* 0x0005840a01007387 */ /* 0x0003e40000100800 */
[----:B-1----:R-:W-:-:S05]  /*3cb0*/  IMAD R10, R36, 0x39, RZ ;  /* 0x00000039240a7824 */ /* 0x002fca00078e02ff */
[----:B------:R-:W-:-:S04]  /*3cc0*/  IADD3 R12, P6, PT, R10, R2, RZ ;  /* 0x000000020a0c7210 */ /* 0x000fc80007fde0ff */
        /* <DEDUP_REMOVED lines=11> */
[----:B------:R-:W-:Y:S01]  /*3d80*/  IMAD R11, R36, 0x41, RZ ;  /* 0x00000041240b7824 */ /* 0x000fe200078e02ff */
[----:B---3--:R1:W-:Y:S04]  /*3d90*/  STL [R1+0x43c], R65 ;  /* 0x00043c4101007387 */ /* 0x0083e80000100800 */
[----:B-1----:R-:W-:-:S04]  /*3da0*/  IADD3 R65, P6, PT, R11, R2, RZ ;  /* 0x000000020b417210 */ /* 0x002fc80007fde0ff */
[----:B0-----:R-:W-:Y:S01]  /*3db0*/  LEA.HI.X.SX32 R9, R11, R3, 0x1, P6 ;  /* 0x000000030b097211 */ /* 0x001fe200030f0eff */
[----:B------:R-:W-:-:S05]  /*3dc0*/  @!P5 IMAD.MOV.U32 R8, RZ, RZ, R65 ;  /* 0x000000ffff08d224 */ /* 0x000fca00078e0041 */
[----:B------:R0:W3:Y:S01]  /*3dd0*/  @!P5 LDG.E.U8 R160, desc[UR18][R8.64] ;  /* 0x0000001208a0d981 */ /* 0x0000e2000c1e1100 */
[----:B------:R-:W-:-:S03]  /*3de0*/  IMAD R10, R36, 0x49, RZ ;  /* 0x00000049240a7824 */ /* 0x000fc600078e02ff */
[----:B------:R-:W-:Y:S01]  /*3df0*/  STL [R1+0x604], R65 ;  /* 0x0006044101007387 */ /* 0x000fe20000100800 */
[----:B------:R-:W-:Y:S02]  /*3e00*/  VIADD R12, R15, 0xffffff9e ;  /* 0xffffff9e0f0c7836 */ /* 0x000fe40000000000 */
[----:B------:R-:W-:-:S03]  /*3e10*/  IMAD R11, R36, 0x51, RZ ;  /* 0x00000051240b7824 */ /* 0x000fc600078e02ff */
[----:B------:R-:W-:Y:S01]  /*3e20*/  ISETP.GE.U32.AND P4, PT, R12, 0x7fffff1f, PT ;  /* 0x7fffff1f0c00780c */ /* 0x000fe20003f86070 */
[----:B------:R-:W-:-:S05]  /*3e30*/  VIADD R12, R15, 0xffffff96 ;  /* 0xffffff960f0c7836 */ /* 0x000fca0000000000 */
[----:B------:R-:W-:Y:S02]  /*3e40*/  ISETP.GE.U32.AND P5, PT, R12, 0x7fffff17, PT ;  /* 0x7fffff170c00780c */ /* 0x000fe40003fa6070 */
[----:B------:R-:W-:Y:S01]  /*3e50*/  PRMT R12, RZ, 0x7610, R12 ;  /* 0x00007610ff0c7816 */ /* 0x000fe2000000000c */
[----:B--2---:R1:W-:Y:S02]  /*3e60*/  STL [R1+0x434], R61 ;  /* 0x0004343d01007387 */ /* 0x0043e40000100800 */
[----:B-1----:R-:W-:-:S04]  /*3e70*/  IADD3 R61, P6, PT, R10, R2, RZ ;  /* 0x000000020a3d7210 */ /* 0x002fc80007fde0ff */
[----:B------:R-:W-:Y:S01]  /*3e80*/  LEA.HI.X.SX32 R10, R10, R3, 0x1, P6 ;  /* 0x000000030a0a7211 */ /* 0x000fe200030f0eff */
[----:B------:R1:W-:Y:S01]  /*3e90*/  STL [R1+0x600], R9 ;  /* 0x0006000901007387 */ /* 0x0003e20000100800 */
[----:B0-----:R-:W-:-:S03]  /*3ea0*/  @!P3 IMAD.MOV.U32 R8, RZ, RZ, R61 ;  /* 0x000000ffff08b224 */ /* 0x001fc600078e003d */
[----:B-1----:R-:W-:-:S05]  /*3eb0*/  @!P3 IMAD.MOV.U32 R9, RZ, RZ, R10 ;  /* 0x000000ffff09b224 */ /* 0x002fca00078e000a */
[----:B------:R0:W2:Y:S04]  /*3ec0*/  @!P3 LDG.E.U8 R138, desc[UR18][R8.64] ;  /* 0x00000012088ab981 */ /* 0x0000a8000c1e1100 */
[----:B------:R1:W-:Y:S04]  /*3ed0*/  STL [R1+0x644], R61 ;  /* 0x0006443d01007387 */ /* 0x0003e80000100800 */
[----:B------:R-:W4:Y:S01]  /*3ee0*/  LDL.LU R65, [R1+0xc1c] ;  /* 0x000c1c0001417983 */ /* 0x000f220000300800 */
[----:B0-----:R-:W-:-:S03]  /*3ef0*/  VIADD R8, R15, 0xffffff8e ;  /* 0xffffff8e0f087836 */ /* 0x001fc60000000000 */
[----:B------:R-:W-:Y:S04]  /*3f00*/  STL [R1+0x640], R10 ;  /* 0x0006400a01007387 */ /* 0x000fe80000100800 */
[----:B---3--:R0:W-:Y:S01]  /*3f10*/  STL [R1+0x468], R160 ;  /* 0x000468a001007387 */ /* 0x0081e20000100800 */
[----:B------:R-:W-:-:S03]  /*3f20*/  ISETP.GE.U32.AND P3, PT, R8, 0x7fffff0f, PT ;  /* 0x7fffff0f0800780c */ /* 0x000fc60003f66070 */
[----:B-1----:R-:W3:Y:S01]  /*3f30*/  LDL.LU R61, [R1+0xc18] ;  /* 0x000c1800013d7983 */ /* 0x002ee20000300800 */
[----:B0-----:R-:W-:-:S04]  /*3f40*/  IADD3 R160, P6, PT, R11, R2, RZ ;  /* 0x000000020ba07210 */ /* 0x001fc80007fde0ff */
[----:B------:R-:W-:Y:S01]  /*3f50*/  LEA.HI.X.SX32 R9, R11, R3, 0x1, P6 ;  /* 0x000000030b097211 */ /* 0x000fe200030f0eff */
[----:B------:R-:W-:-:S05]  /*3f60*/  @!P2 IMAD.MOV.U32 R8, RZ, RZ, R160 ;  /* 0x000000ffff08a224 */ /* 0x000fca00078e00a0 */
[----:B------:R0:W3:Y:S01]  /*3f70*/  @!P2 LDG.E.U8 R12, desc[UR18][R8.64] ;  /* 0x00000012080ca981 */ /* 0x0000e2000c1e1100 */
[----:B------:R-:W-:-:S03]  /*3f80*/  IMAD R10, R36, 0x59, RZ ;  /* 0x00000059240a7824 */ /* 0x000fc600078e02ff */
[----:B------:R-:W-:Y:S04]  /*3f90*/  STL [R1+0x684], R160 ;  /* 0x000684a001007387 */ /* 0x000fe80000100800 */
[----:B------:R-:W-:Y:S01]  /*3fa0*/  STL [R1+0x680], R9 ;  /* 0x0006800901007387 */ /* 0x000fe20000100800 */
[----:B------:R-:W-:-:S05]  /*3fb0*/  VIADD R11, R15, 0xffffff86 ;  /* 0xffffff860f0b7836 */ /* 0x000fca0000000000 */
[----:B------:R-:W-:Y:S01]  /*3fc0*/  ISETP.GE.U32.AND P2, PT, R11, 0x7fffff07, PT ;  /* 0x7fffff070b00780c */ /* 0x000fe20003f46070 */
[----:B------:R-:W-:Y:S01]  /*3fd0*/  IMAD R11, R36, 0x61, RZ ;  /* 0x00000061240b7824 */ /* 0x000fe200078e02ff */
[----:B--2---:R1:W-:Y:S02]  /*3fe0*/  STL [R1+0x4b4], R138 ;  /* 0x0004b48a01007387 */ /* 0x0043e40000100800 */
[----:B-1----:R-:W-:-:S04]  /*3ff0*/  IADD3 R138, P6, PT, R10, R2, RZ ;  /* 0x000000020a8a7210 */ /* 0x002fc80007fde0ff */
[----:B0-----:R-:W-:Y:S01]  /*4000*/  LEA.HI.X.SX32 R9, R10, R3, 0x1, P6 ;  /* 0x000000030a097211 */ /* 0x001fe200030f0eff */
[----:B------:R-:W-:-:S05]  /*4010*/  @!P0 IMAD.MOV.U32 R8, RZ, RZ, R138 ;  /* 0x000000ffff088224 */ /* 0x000fca00078e008a */
[----:B------:R0:W2:Y:S01]  /*4020*/  @!P0 LDG.E.U8 R135, desc[UR18][R8.64] ;  /* 0x0000001208878981 */ /* 0x0000a2000c1e1100 */
[----:B------:R-:W-:-:S03]  /*4030*/  IADD3 R160, P6, PT, R11, R2, RZ ;  /* 0x000000020ba07210 */ /* 0x000fc60007fde0ff */
[----:B------:R-:W-:Y:S02]  /*4040*/  STL [R1+0x6bc], R138 ;  /* 0x0006bc8a01007387 */ /* 0x000fe40000100800 */
[----:B0-----:R-:W-:Y:S02]  /*4050*/  @!P4 IMAD.MOV.U32 R8, RZ, RZ, R160 ;  /* 0x000000ffff08c224 */ /* 0x001fe400078e00a0 */
[----:B---3--:R-:W-:Y:S04]  /*4060*/  STL [R1+0x4a4], R12 ;  /* 0x0004a40c01007387 */ /* 0x008fe80000100800 */
[----:B------:R0:W-:Y:S02]  /*4070*/  STL [R1+0x6b8], R9 ;  /* 0x0006b80901007387 */ /* 0x0001e40000100800 */
[----:B0-----:R-:W-:-:S05]  /*4080*/  LEA.HI.X.SX32 R9, R11, R3, 0x1, P6 ;  /* 0x000000030b097211 */ /* 0x001fca00030f0eff */
[----:B------:R0:W3:Y:S01]  /*4090*/  @!P4 LDG.E.U8 R28, desc[UR18][R8.64] ;  /* 0x00000012081cc981 */ /* 0x0000e2000c1e1100 */
[----:B------:R-:W-:-:S03]  /*40a0*/  IMAD R10, R36, 0x69, RZ ;  /* 0x00000069240a7824 */ /* 0x000fc600078e02ff */
[----:B------:R-:W-:Y:S01]  /*40b0*/  STL [R1+0x6f4], R160 ;  /* 0x0006f4a001007387 */ /* 0x000fe20000100800 */
[----:B------:R-:W-:Y:S01]  /*40c0*/  PRMT R115, RZ, 0x7610, R115 ;  /* 0x00007610ff737816 */ /* 0x000fe20000000073 */
[----:B------:R-:W-:Y:S02]  /*40d0*/  IMAD R11, R36, 0x71, RZ ;  /* 0x00000071240b7824 */ /* 0x000fe400078e02ff */
[----:B------:R-:W-:-:S05]  /*40e0*/  VIADD R12, R15, 0xfffffffe ;  /* 0xfffffffe0f0c7836 */ /* 0x000fca0000000000 */
        /* <DEDUP_REMOVED lines=9> */
[----:B-1----:R-:W-:Y:S01]  /*4180*/  @!P5 IMAD.MOV.U32 R9, RZ, RZ, R138 ;  /* 0x000000ffff09d224 */ /* 0x002fe200078e008a */
[----:B------:R-:W-:Y:S04]  /*4190*/  STL [R1+0x72c], R135 ;  /* 0x00072c8701007387 */ /* 0x000fe80000100800 */
[----:B------:R0:W2:Y:S04]  /*41a0*/  @!P5 LDG.E.U8 R115, desc[UR18][R8.64] ;  /* 0x000000120873d981 */ /* 0x0000a8000c1e1100 */
[----:B------:R-:W-:Y:S04]  /*41b0*/  STL [R1+0x728], R138 ;  /* 0x0007288a01007387 */ /* 0x000fe80000100800 */
[----:B---3--:R1:W-:Y:S01]  /*41c0*/  STL [R1+0x4b0], R28 ;  /* 0x0004b01c01007387 */ /* 0x0083e20000100800 */
[----:B0-----:R-:W-:Y:S01]  /*41d0*/  VIADD R8, R15, 0xfffffff5 ;  /* 0xfffffff50f087836 */ /* 0x001fe20000000000 */
[----:B-1----:R-:W-:-:S04]  /*41e0*/  IADD3 R28, P6, PT, R11, R2, RZ ;  /* 0x000000020b1c7210 */ /* 0x002fc80007fde0ff */
[----:B------:R-:W-:Y:S02]  /*41f0*/  LEA.HI.X.SX32 R135, R11, R3, 0x1, P6 ;  /* 0x000000030b877211 */ /* 0x000fe400030f0eff */
[----:B------:R-:W-:Y:S01]  /*4200*/  ISETP.GE.U32.AND P5, PT, R8, 0x7fffff76, PT ;  /* 0x7fffff760800780c */ /* 0x000fe20003fa6070 */
[----:B------:R-:W-:Y:S02]  /*4210*/  @!P3 IMAD.MOV.U32 R8, RZ, RZ, R28 ;  /* 0x000000ffff08b224 */ /* 0x000fe400078e001c */
[----:B------:R-:W-:-:S05]  /*4220*/  @!P3 IMAD.MOV.U32 R9, RZ, RZ, R135 ;  /* 0x000000ffff09b224 */ /* 0x000fca00078e0087 */
[----:B------:R0:W3:Y:S01]  /*4230*/  @!P3 LDG.E.U8 R12, desc[UR18][R8.64] ;  /* 0x00000012080cb981 */ /* 0x0000e2000c1e1100 */
[----:B------:R-:W-:-:S03]  /*4240*/  IMAD R10, R36, 0x79, RZ ;  /* 0x00000079240a7824 */ /* 0x000fc600078e02ff */
[----:B------:R1:W-:Y:S04]  /*4250*/  STL [R1+0x764], R28 ;  /* 0x0007641c01007387 */ /* 0x0003e80000100800 */
[----:B------:R-:W-:Y:S01]  /*4260*/  STL [R1+0x760], R135 ;  /* 0x0007608701007387 */ /* 0x000fe20000100800 */
[----:B------:R-:W-:Y:S01]  /*4270*/  VIADD R11, R15, 0xffffffed ;  /* 0xffffffed0f0b7836 */ /* 0x000fe20000000000 */
[----:B------:R-:W-:-:S04]  /*4280*/  PRMT R114, RZ, 0x7610, R114 ;  /* 0x00007610ff727816 */ /* 0x000fc80000000072 */
[----:B------:R-:W-:Y:S01]  /*4290*/  ISETP.GE.U32.AND P3, PT, R11, 0x7fffff6e, PT ;  /* 0x7fffff6e0b00780c */ /* 0x000fe20003f66070 */
[----:B-1----:R-:W-:Y:S02]  /*42a0*/  IMAD.MOV.U32 R28, RZ, RZ, R13 ;  /* 0x000000ffff1c7224 */ /* 0x002fe400078e000d */
[----:B------:R-:W-:Y:S01]  /*42b0*/  VIADD R13, R15, 0xffffffe5 ;  /* 0xffffffe50f0d7836 */ /* 0x000fe20000000000 */
[----:B------:R-:W-:Y:S01]  /*42c0*/  PRMT R57, RZ, 0x7610, R57 ;  /* 0x00007610ff397816 */ /* 0x000fe20000000039 */
[----:B--2---:R1:W-:Y:S02]  /*42d0*/  STL [R1+0x4ec], R115 ;  /* 0x0004ec7301007387 */ /* 0x0043e40000100800 */
[----:B-1----:R-:W-:-:S04]  /*42e0*/  IADD3 R115, P6, PT, R10, R2, RZ ;  /* 0x000000020a737210 */ /* 0x002fc80007fde0ff */
[----:B------:R-:W-:Y:S02]  /*42f0*/  LEA.HI.X.SX32 R10, R10, R3, 0x1, P6 ;  /* 0x000000030a0a7211 */ /* 0x000fe400030f0eff */
[----:B0-----:R-:W-:-:S04]  /*4300*/  IADD3 R8, P6, PT, R2, R36, RZ ;  /* 0x0000002402087210 */ /* 0x001fc80007fde0ff */
[----:B------:R-:W-:Y:S01]  /*4310*/  LEA.HI.X.SX32 R9, R36, R3, 0x1, P6 ;  /* 0x0000000324097211 */ /* 0x000fe200030f0eff */
[----:B------:R-:W-:Y:S01]  /*4320*/  STL [R1+0x79c], R115 ;  /* 0x00079c7301007387 */ /* 0x000fe20000100800 */
[----:B------:R-:W-:-:S03]  /*4330*/  @!P2 IMAD.MOV.U32 R11, RZ, RZ, R10 ;  /* 0x000000ffff0ba224 */ /* 0x000fc600078e000a */
[----:B------:R-:W2:Y:S04]  /*4340*/  @!P0 LDG.E.U8 R14, desc[UR18][R8.64] ;  /* 0x00000012080e8981 */ /* 0x000ea8000c1e1100 */
[----:B------:R0:W-:Y:S04]  /*4350*/  STL [R1+0x798], R10 ;  /* 0x0007980a01007387 */ /* 0x0001e80000100800 */
[----:B---3--:R1:W-:Y:S01]  /*4360*/  STL [R1+0x4e4], R12 ;  /* 0x0004e40c01007387 */ /* 0x0083e20000100800 */
[----:B0-----:R-:W-:Y:S02]  /*4370*/  @!P2 IMAD.MOV.U32 R10, RZ, RZ, R115 ;  /* 0x000000ffff0aa224 */ /* 0x001fe400078e0073 */
[----:B-1----:R-:W-:-:S03]  /*4380*/  IMAD.SHL.U32 R12, R36, 0x2, RZ ;  /* 0x00000002240c7824 */ /* 0x002fc600078e00ff */
[----:B------:R0:W3:Y:S01]  /*4390*/  @!P2 LDG.E.U8 R114, desc[UR18][R10.64] ;  /* 0x000000120a72a981 */ /* 0x0000e2000c1e1100 */
[----:B------:R-:W-:Y:S01]  /*43a0*/  ISETP.GE.U32.AND P2, PT, R13, 0x7fffff66, PT ;  /* 0x7fffff660d00780c */ /* 0x000fe20003f46070 */
[----:B------:R-:W-:Y:S01]  /*43b0*/  IMAD R13, R36, 0xa, RZ ;  /* 0x0000000a240d7824 */ /* 0x000fe200078e02ff */
[----:B0-----:R-:W-:-:S04]  /*43c0*/  IADD3 R10, P6, PT, R12, R2, RZ ;  /* 0x000000020c0a7210 */ /* 0x001fc80007fde0ff */
[----:B------:R-:W-:Y:S02]  /*43d0*/  LEA.HI.X.SX32 R11, R12, R3, 0x1, P6 ;  /* 0x000000030c0b7211 */ /* 0x000fe400030f0eff */
[----:B------:R-:W-:-:S04]  /*43e0*/  IADD3 R12, P6, PT, R13, R2, RZ ;  /* 0x000000020d0c7210 */ /* 0x000fc80007fde0ff */
[----:B------:R-:W-:-:S05]  /*43f0*/  LEA.HI.X.SX32 R13, R13, R3, 0x1, P6 ;  /* 0x000000030d0d7211 */ /* 0x000fca00030f0eff */
[----:B------:R0:W4:Y:S04]  /*4400*/  @!P5 LDG.E.U8 R57, desc[UR18][R12.64] ;  /* 0x000000120c39d981 */ /* 0x000128000c1e1100 */
[----:B------:R-:W-:Y:S04]  /*4410*/  STL [R1+0x9fc], R8 ;  /* 0x0009fc0801007387 */ /* 0x000fe80000100800 */
[----:B------:R-:W-:Y:S01]  /*4420*/  STL [R1+0x9f8], R9 ;  /* 0x0009f80901007387 */ /* 0x000fe20000100800 */
[----:B------:R-:W-:Y:S01]  /*4430*/  PRMT R113, RZ, 0x7610, R113 ;  /* 0x00007610ff717816 */ /* 0x000fe20000000071 */
[----:B------:R-:W-:-:S05]  /*4440*/  IMAD R135, R36, 0x12, RZ ;  /* 0x0000001224877824 */ /* 0x000fca00078e02ff */
[----:B------:R-:W4:Y:S01]  /*4450*/  @!P4 LDG.E.U8 R113, desc[UR18][R10.64] ;  /* 0x000000120a71c981 */ /* 0x000f22000c1e1100 */
[----:B------:R-:W-:-:S04]  /*4460*/  IADD3 R138, P6, PT, R135, R2, RZ ;  /* 0x00000002878a7210 */ /* 0x000fc80007fde0ff */
[----:B------:R-:W-:Y:S02]  /*4470*/  LEA.HI.X.SX32 R135, R135, R3, 0x1, P6 ;  /* 0x0000000387877211 */ /* 0x000fe400030f0eff */
[----:B------:R-:W-:Y:S01]  /*4480*/  PRMT R117, RZ, 0x7610, R117 ;  /* 0x00007610ff757816 */ /* 0x000fe20000000075 */
[----:B--2---:R1:W-:Y:S02]  /*4490*/  STL [R1+0x4f0], R14 ;  /* 0x0004f00e01007387 */ /* 0x0043e40000100800 */
[----:B-1----:R-:W-:-:S05]  /*44a0*/  VIADD R14, R15, 0xffffffdd ;  /* 0xffffffdd0f0e7836 */ /* 0x002fca0000000000 */
[----:B------:R-:W-:Y:S01]  /*44b0*/  ISETP.GE.U32.AND P0, PT, R14, 0x7fffff5e, PT ;  /* 0x7fffff5e0e00780c */ /* 0x000fe20003f06070 */
[----:B------:R-:W-:-:S05]  /*44c0*/  VIADD R14, R15, 0xffffffd5 ;  /* 0xffffffd50f0e7836 */ /* 0x000fca0000000000 */
[----:B------:R-:W-:Y:S01]  /*44d0*/  ISETP.GE.U32.AND P4, PT, R14, 0x7fffff56, PT ;  /* 0x7fffff560e00780c */ /* 0x000fe20003f86070 */
[----:B------:R-:W-:Y:S01]  /*44e0*/  IMAD R14, R36, 0x1a, RZ ;  /* 0x0000001a240e7824 */ /* 0x000fe200078e02ff */
[----:B------:R-:W-:Y:S01]  /*44f0*/  STL [R1+0xa04], R10 ;  /* 0x000a040a01007387 */ /* 0x000fe20000100800 */
[----:B------:R-:W-:-:S03]  /*4500*/  VIADD R15, R15, 0xffffffcd ;  /* 0xffffffcd0f0f7836 */ /* 0x000fc60000000000 */
[----:B------:R-:W-:Y:S01]  /*4510*/  IADD3 R160, P6, PT, R14, R2, RZ ;  /* 0x000000020ea07210 */ /* 0x000fe20007fde0ff */
[----:B------:R-:W-:Y:S04]  /*4520*/  STL [R1+0xa00], R11 ;  /* 0x000a000b01007387 */ /* 0x000fe80000100800 */
[----:B---3--:R-:W-:Y:S04]  /*4530*/  STL [R1+0x4c0], R114 ;  /* 0x0004c07201007387 */ /* 0x008fe80000100800 */
[----:B------:R0:W-:Y:S01]  /*4540*/  STL [R1+0xa0c], R12 ;  /* 0x000a0c0c01007387 */ /* 0x0001e20000100800 */
[----:B------:R-:W-:-:S03]  /*4550*/  ISETP.GE.U32.AND P5, PT, R15, 0x7fffff4e, PT ;  /* 0x7fffff4e0f00780c */ /* 0x000fc60003fa6070 */
[----:B------:R1:W-:Y:S01]  /*4560*/  STL [R1+0xa08], R13 ;  /* 0x000a080d01007387 */ /* 0x0003e20000100800 */
[----:B------:R-:W-:-:S03]  /*4570*/  @!P3 IMAD.MOV.U32 R15, RZ, RZ, R135 ;  /* 0x000000ffff0fb224 */ /* 0x000fc600078e0087 */
[----:B------:R-:W-:Y:S01]  /*4580*/  STL [R1+0x9c], R160 ;  /* 0x00009ca001007387 */ /* 0x000fe20000100800 */
[----:B0-----:R-:W0:Y:S03]  /*4590*/  LDC R12, c[0x0][0x3a0] ;  /* 0x0000e800ff0c7b82 */ /* 0x001e260000000800 */
[----:B----4-:R2:W-:Y:S01]  /*45a0*/  STL [R1+0x4ac], R57 ;  /* 0x0004ac3901007387 */ /* 0x0105e20000100800 */
[----:B-1----:R-:W-:Y:S02]  /*45b0*/  PRMT R13, RZ, 0x7610, R13 ;  /* 0x00007610ff0d7816 */ /* 0x002fe4000000000d */
[----:B--2---:R-:W-:Y:S01]  /*45c0*/  LEA.HI.X.SX32 R57, R14, R3, 0x1, P6 ;  /* 0x000000030e397211 */ /* 0x004fe200030f0eff */
[----:B------:R-:W-:-:S05]  /*45d0*/  @!P3 IMAD.MOV.U32 R14, RZ, RZ, R138 ;  /* 0x000000ffff0eb224 */ /* 0x000fca00078e008a */
[----:B------:R1:W2:Y:S02]  /*45e0*/  @!P3 LDG.E.U8 R13, desc[UR18][R14.64] ;  /* 0x000000120e0db981 */ /* 0x0002a4000c1e1100 */
[----:B-1----:R-:W-:Y:S02]  /*45f0*/  @!P2 IMAD.MOV.U32 R14, RZ, RZ, R160 ;  /* 0x000000ffff0ea224 */ /* 0x002fe400078e00a0 */
[----:B------:R-:W-:-:S05]  /*4600*/  @!P2 IMAD.MOV.U32 R15, RZ, RZ, R57 ;  /* 0x000000ffff0fa224 */ /* 0x000fca00078e0039 */
[----:B------:R1:W3:Y:S01]  /*4610*/  @!P2 LDG.E.U8 R117, desc[UR18][R14.64] ;  /* 0x000000120e75a981 */ /* 0x0002e2000c1e1100 */
[----:B------:R-:W-:Y:S02]  /*4620*/  IMAD.MOV.U32 R114, RZ, RZ, R16 ;  /* 0x000000ffff727224 */ /* 0x000fe400078e0010 */
[----:B------:R-:W-:Y:S01]  /*4630*/  IMAD R16, R36, 0x22, RZ ;  /* 0x0000002224107824 */ /* 0x000fe200078e02ff */
[----:B------:R-:W-:Y:S01]  /*4640*/  STL [R1+0xa14], R138 ;  /* 0x000a148a01007387 */ /* 0x000fe20000100800 */
[----:B------:R-:W-:-:S03]  /*4650*/  IMAD.MOV.U32 R115, RZ, RZ, R17 ;  /* 0x000000ffff737224 */ /* 0x000fc600078e0011 */
[----:B------:R-:W-:Y:S01]  /*4660*/  STL [R1+0xa10], R135 ;  /* 0x000a108701007387 */ /* 0x000fe20000100800 */
[----:B0-----:R-:W-:-:S03]  /*4670*/  VIADD R17, R12, 0xffffffc5 ;  /* 0xffffffc50c117836 */ /* 0x001fc60000000000 */
[----:B------:R-:W-:Y:S04]  /*4680*/  STL [R1+0x98], R57 ;  /* 0x0000983901007387 */ /* 0x000fe80000100800 */
[----:B------:R0:W-:Y:S01]  /*4690*/  STL [R1+0x4bc], R113 ;  /* 0x0004bc7101007387 */ /* 0x0001e20000100800 */
[----:B-1----:R-:W-:Y:S01]  /*46a0*/  VIADD R14, R12, 0xffffffbd ;  /* 0xffffffbd0c0e7836 */ /* 0x002fe20000000000 */
[----:B------:R-:W-:Y:S01]  /*46b0*/  ISETP.GE.U32.AND P3, PT, R17, 0x7fffff46, PT ;  /* 0x7fffff461100780c */ /* 0x000fe20003f66070 */
[----:B------:R-:W-:Y:S01]  /*46c0*/  IMAD R17, R36, 0x2a, RZ ;  /* 0x0000002a24117824 */ /* 0x000fe200078e02ff */
[----:B0-----:R-:W-:-:S04]  /*46d0*/  IADD3 R113, P6, PT, R16, R2, RZ ;  /* 0x0000000210717210 */ /* 0x001fc80007fde0ff */
[----:B------:R-:W-:Y:S02]  /*46e0*/  LEA.HI.X.SX32 R160, R16, R3, 0x1, P6 ;  /* 0x0000000310a07211 */ /* 0x000fe400030f0eff */
[----:B------:R-:W-:Y:S02]  /*46f0*/  PRMT R10, RZ, 0x7610, R10 ;  /* 0x00007610ff0a7816 */ /* 0x000fe4000000000a */
[----:B------:R-:W-:Y:S01]  /*4700*/  ISETP.GE.U32.AND P2, PT, R14, 0x7fffff3e, PT ;  /* 0x7fffff3e0e00780c */ /* 0x000fe20003f46070 */
[----:B------:R-:W-:Y:S02]  /*4710*/  @!P0 IMAD.MOV.U32 R14, RZ, RZ, R113 ;  /* 0x000000ffff0e8224 */ /* 0x000fe400078e0071 */
[----:B------:R-:W-:Y:S01]  /*4720*/  @!P0 IMAD.MOV.U32 R15, RZ, RZ, R160 ;  /* 0x000000ffff0f8224 */ /* 0x000fe200078e00a0 */
[----:B------:R-:W-:-:S04]  /*4730*/  PRMT R116, RZ, 0x7610, R116 ;  /* 0x00007610ff747816 */ /* 0x000fc80000000074 */
[----:B------:R0:W4:Y:S04]  /*4740*/  @!P0 LDG.E.U8 R10, desc[UR18][R14.64] ;  /* 0x000000120e0a8981 */ /* 0x000128000c1e1100 */
[----:B--2---:R-:W-:Y:S04]  /*4750*/  STL [R1+0xae8], R13 ;  /* 0x000ae80d01007387 */ /* 0x004fe80000100800 */
[----:B------:R-:W2:Y:S04]  /*4760*/  LDL.LU R57, [R1+0xc14] ;  /* 0x000c140001397983 */ /* 0x000ea80000300800 */
[----:B------:R-:W-:Y:S04]  /*4770*/  STL [R1+0xdc], R113 ;  /* 0x0000dc7101007387 */ /* 0x000fe80000100800 */
[----:B------:R-:W-:Y:S04]  /*4780*/  STL [R1+0xd8], R160 ;  /* 0x0000d8a001007387 */ /* 0x000fe80000100800 */
[----:B---3--:R1:W-:Y:S02]  /*4790*/  STL [R1+0x4e8], R117 ;  /* 0x0004e87501007387 */ /* 0x0083e40000100800 */
[----:B-1----:R-:W-:-:S04]  /*47a0*/  IADD3 R117, P6, PT, R17, R2, RZ ;  /* 0x0000000211757210 */ /* 0x002fc80007fde0ff */
[----:B0-----:R-:W-:Y:S01]  /*47b0*/  LEA.HI.X.SX32 R15, R17, R3, 0x1, P6 ;  /* 0x00000003110f7211 */ /* 0x001fe200030f0eff */
[----:B------:R-:W-:-:S05]  /*47c0*/  @!P4 IMAD.MOV.U32 R14, RZ, RZ, R117 ;  /* 0x000000ffff0ec224 */ /* 0x000fca00078e0075 */
[----:B------:R0:W3:Y:S01]  /*47d0*/  @!P4 LDG.E.U8 R116, desc[UR18][R14.64] ;  /* 0x000000120e74c981 */ /* 0x0000e2000c1e1100 */
[----:B------:R-:W-:-:S05]  /*47e0*/  VIADD R16, R12, 0xffffffb5 ;  /* 0xffffffb50c107836 */ /* 0x000fca0000000000 */
[----:B------:R-:W-:Y:S01]  /*47f0*/  ISETP.GE.U32.AND P0, PT, R16, 0x7fffff36, PT ;  /* 0x7fffff361000780c */ /* 0x000fe20003f06070 */
[C---:B------:R-:W-:Y:S01]  /*4800*/  IMAD R16, R36.reuse, 0x32, RZ ;  /* 0x0000003224107824 */ /* 0x040fe200078e02ff */
[----:B------:R1:W-:Y:S01]  /*4810*/  STL [R1+0x54c], R117 ;  /* 0x00054c7501007387 */ /* 0x0003e20000100800 */
[----:B------:R-:W-:-:S03]  /*4820*/  IMAD R17, R36, 0x3a, RZ ;  /* 0x0000003a24117824 */ /* 0x000fc600078e02ff */
[C---:B------:R-:W-:Y:S02]  /*4830*/  IADD3 R160, P6, PT, R16.reuse, R2, RZ ;  /* 0x0000000210a07210 */ /* 0x040fe40007fde0ff */
[----:B------:R-:W-:Y:S01]  /*4840*/  PRMT R11, RZ, 0x7610, R11 ;  /* 0x00007610ff0b7816 */ /* 0x000fe2000000000b */
[----:B----4-:R-:W-:Y:S04]  /*4850*/  STL [R1+0xb24], R10 ;  /* 0x000b240a01007387 */ /* 0x010fe80000100800 */
[----:B------:R0:W-:Y:S04]  /*4860*/  STL [R1+0x548], R15 ;  /* 0x0005480f01007387 */ /* 0x0001e80000100800 */
[----:B-1----:R-:W4:Y:S04]  /*4870*/  LDL.LU R117, [R1+0xc10] ;  /* 0x000c100001757983 */ /* 0x002f280000300800 */
[----:B------:R-:W-:Y:S01]  /*4880*/  STL [R1+0x58c], R160 ;  /* 0x00058ca001007387 */ /* 0x000fe20000100800 */
[----:B0-----:R-:W-:Y:S01]  /*4890*/  LEA.HI.X.SX32 R15, R16, R3, 0x1, P6 ;  /* 0x00000003100f7211 */ /* 0x001fe200030f0eff */
[----:B------:R-:W-:Y:S01]  /*48a0*/  @!P5 IMAD.MOV.U32 R14, RZ, RZ, R160 ;  /* 0x000000ffff0ed224 */ /* 0x000fe200078e00a0 */
[----:B------:R-:W-:-:S04]  /*48b0*/  PRMT R162, RZ, 0x7610, R162 ;  /* 0x00007610ffa27816 */ /* 0x000fc800000000a2 */
[----:B------:R0:W2:Y:S04]  /*48c0*/  @!P5 LDG.E.U8 R11, desc[UR18][R14.64] ;  /* 0x000000120e0bd981 */ /* 0x0000a8000c1e1100 */
[----:B---3--:R1:W-:Y:S02]  /*48d0*/  STL [R1+0x470], R116 ;  /* 0x0004707401007387 */ /* 0x0083e40000100800 */
[----:B-1----:R-:W-:-:S04]  /*48e0*/  IADD3 R116, P6, PT, R17, R2, RZ ;  /* 0x0000000211747210 */ /* 0x002fc80007fde0ff */
[----:B------:R-:W-:Y:S01]  /*48f0*/  LEA.HI.X.SX32 R17, R17, R3, 0x1, P6 ;  /* 0x0000000311117211 */ /* 0x000fe200030f0eff */
[----:B------:R1:W-:Y:S01]  /*4900*/  STL [R1+0x588], R15 ;  /* 0x0005880f01007387 */ /* 0x0003e20000100800 */
[----:B0-----:R-:W-:-:S03]  /*4910*/  @!P3 IMAD.MOV.U32 R14, RZ, RZ, R116 ;  /* 0x000000ffff0eb224 */ /* 0x001fc600078e0074 */
[----:B-1----:R-:W-:-:S05]  /*4920*/  @!P3 IMAD.MOV.U32 R15, RZ, RZ, R17 ;  /* 0x000000ffff0fb224 */ /* 0x002fca00078e0011 */
[----:B------:R0:W3:Y:S01]  /*4930*/  @!P3 LDG.E.U8 R162, desc[UR18][R14.64] ;  /* 0x000000120ea2b981 */ /* 0x0000e2000c1e1100 */
[----:B------:R-:W-:Y:S02]  /*4940*/  IMAD.MOV.U32 R113, RZ, RZ, R114 ;  /* 0x000000ffff717224 */ /* 0x000fe400078e0072 */
[----:B------:R-:W-:Y:S02]  /*4950*/  IMAD.MOV.U32 R114, RZ, RZ, R18 ;  /* 0x000000ffff727224 */ /* 0x000fe400078e0012 */
[----:B------:R-:W-:Y:S02]  /*4960*/  VIADD R18, R12, 0xffffffad ;  /* 0xffffffad0c127836 */ /* 0x000fe40000000000 */
[----:B------:R-:W-:-:S03]  /*4970*/  IMAD R16, R36, 0x42, RZ ;  /* 0x0000004224107824 */ /* 0x000fc600078e02ff */
[----:B------:R-:W-:Y:S01]  /*4980*/  ISETP.GE.U32.AND P4, PT, R18, 0x7fffff2e, PT ;  /* 0x7fffff2e1200780c */ /* 0x000fe20003f86070 */
[----:B------:R-:W-:Y:S01]  /*4990*/  VIADD R18, R12, 0xffffffa5 ;  /* 0xffffffa50c127836 */ /* 0x000fe20000000000 */
[----:B------:R-:W-:Y:S01]  /*49a0*/  IADD3 R160, P6, PT, R16, R2, RZ ;  /* 0x0000000210a07210 */ /* 0x000fe20007fde0ff */
[----:B------:R1:W-:Y:S01]  /*49b0*/  STL [R1+0x5cc], R116 ;  /* 0x0005cc7401007387 */ /* 0x0003e20000100800 */
[----:B0-----:R-:W-:Y:S02]  /*49c0*/  VIADD R14, R12, 0xffffff9d ;  /* 0xffffff9d0c0e7836 */ /* 0x001fe40000000000 */
[----:B------:R-:W-:Y:S01]  /*49d0*/  ISETP.GE.U32.AND P5, PT, R18, 0x7fffff26, PT ;  /* 0x7fffff261200780c */ /* 0x000fe20003fa6070 */
[----:B--2---:R-:W-:Y:S01]  /*49e0*/  STL [R1+0xb4c], R11 ;  /* 0x000b4c0b01007387 */ /* 0x004fe20000100800 */
[----:B------:R-:W-:-:S03]  /*49f0*/  LEA.HI.X.SX32 R18, R16, R3, 0x1, P6 ;  /* 0x0000000310127211 */ /* 0x000fc600030f0eff */
[----:B------:R0:W-:Y:S01]  /*4a00*/  STL [R1+0x5c8], R17 ;  /* 0x0005c81101007387 */ /* 0x0001e20000100800 */
[----:B------:R-:W-:-:S03]  /*4a10*/  PRMT R8, RZ, 0x7610, R8 ;  /* 0x00007610ff087816 */ /* 0x000fc60000000008 */
[----:B-1----:R-:W2:Y:S01]  /*4a20*/  LDL.LU R116, [R1+0xc0c] ;  /* 0x000c0c0001747983 */ /* 0x002ea20000300800 */
[----:B------:R-:W-:Y:S01]  /*4a30*/  ISETP.GE.U32.AND P3, PT, R14, 0x7fffff1e, PT ;  /* 0x7fffff1e0e00780c */ /* 0x000fe20003f66070 */
[----:B------:R-:W-:Y:S02]  /*4a40*/  @!P2 IMAD.MOV.U32 R14, RZ, RZ, R160 ;  /* 0x000000ffff0ea224 */ /* 0x000fe400078e00a0 */
[----:B------:R-:W-:Y:S01]  /*4a50*/  STL [R1+0x60c], R160 ;  /* 0x00060ca001007387 */ /* 0x000fe20000100800 */
[----:B0-----:R-:W-:-:S03]  /*4a60*/  IMAD R17, R36, 0x4a, RZ ;  /* 0x0000004a24117824 */ /* 0x001fc600078e02ff */
[----:B------:R-:W-:Y:S01]  /*4a70*/  STL [R1+0x608], R18 ;  /* 0x0006081201007387 */ /* 0x000fe20000100800 */
[----:B------:R-:W-:Y:S01]  /*4a80*/  @!P2 IMAD.MOV.U32 R15, RZ, RZ, R18 ;  /* 0x000000ffff0fa224 */ /* 0x000fe200078e0012 */
[----:B------:R-:W-:-:S04]  /*4a90*/  PRMT R161, RZ, 0x7610, R161 ;  /* 0x00007610ffa17816 */ /* 0x000fc800000000a1 */
[----:B------:R0:W2:Y:S04]  /*4aa0*/  @!P2 LDG.E.U8 R8, desc[UR18][R14.64] ;  /* 0x000000120e08a981 */ /* 0x0000a8000c1e1100 */
        /* <DEDUP_REMOVED lines=8> */
[----:B------:R-:W-:Y:S01]  /*4b30*/  STL [R1+0x64c], R162 ;  /* 0x00064ca201007387 */ /* 0x000fe20000100800 */
[----:B------:R-:W-:-:S03]  /*4b40*/  IMAD R17, R36, 0x5a, RZ ;  /* 0x0000005a24117824 */ /* 0x000fc600078e02ff */
[C---:B------:R-:W-:Y:S01]  /*4b50*/  IADD3 R160, P6, PT, R16.reuse, R2, RZ ;  /* 0x0000000210a07210 */ /* 0x040fe20007fde0ff */
[----:B--2---:R-:W-:Y:S04]  /*4b60*/  STL [R1+0xb58], R8 ;  /* 0x000b580801007387 */ /* 0x004fe80000100800 */
[----:B------:R1:W-:Y:S04]  /*4b70*/  STL [R1+0x648], R15 ;  /* 0x0006480f01007387 */ /* 0x0003e80000100800 */
[----:B------:R-:W-:Y:S01]  /*4b80*/  STL [R1+0x68c], R160 ;  /* 0x00068ca001007387 */ /* 0x000fe20000100800 */
[----:B------:R-:W-:Y:S01]  /*4b90*/  PRMT R9, RZ, 0x7610, R9 ;  /* 0x00007610ff097816 */ /* 0x000fe20000000009 */
[----:B0-----:R-:W-:Y:S01]  /*4ba0*/  @!P4 IMAD.MOV.U32 R14, RZ, RZ, R160 ;  /* 0x000000ffff0ec224 */ /* 0x001fe200078e00a0 */
[----:B-1----:R-:W-:-:S02]  /*4bb0*/  LEA.HI.X.SX32 R15, R16, R3, 0x1, P6 ;  /* 0x00000003100f7211 */ /* 0x002fc400030f0eff */
[----:B------:R-:W-:-:S03]  /*4bc0*/  PRMT R152, RZ, 0x7610, R152 ;  /* 0x00007610ff987816 */ /* 0x000fc60000000098 */
        /* <DEDUP_REMOVED lines=8> */
[----:B------:R-:W-:Y:S02]  /*4c50*/  VIADD R18, R12, 0xffffff8d ;  /* 0xffffff8d0c127836 */ /* 0x000fe40000000000 */
[----:B------:R-:W-:-:S03]  /*4c60*/  IMAD R16, R36, 0x62, RZ ;  /* 0x0000006224107824 */ /* 0x000fc600078e02ff */
[----:B------:R-:W-:Y:S01]  /*4c70*/  ISETP.GE.U32.AND P0, PT, R18, 0x7fffff0e, PT ;  /* 0x7fffff0e1200780c */ /* 0x000fe20003f06070 */
[----:B------:R-:W-:Y:S01]  /*4c80*/  VIADD R18, R12, 0xffffff85 ;  /* 0xffffff850c127836 */ /* 0x000fe20000000000 */
[----:B------:R-:W-:Y:S01]  /*4c90*/  IADD3 R160, P6, PT, R16, R2, RZ ;  /* 0x0000000210a07210 */ /* 0x000fe20007fde0ff */
[----:B------:R-:W-:Y:S03]  /*4ca0*/  STL [R1+0x6c4], R161 ;  /* 0x0006c4a101007387 */ /* 0x000fe60000100800 */
[----:B------:R-:W-:Y:S02]  /*4cb0*/  ISETP.GE.U32.AND P4, PT, R18, 0x7fffff06, PT ;  /* 0x7fffff061200780c */ /* 0x000fe40003f86070 */
[----:B------:R-:W-:Y:S01]  /*4cc0*/  LEA.HI.X.SX32 R18, R16, R3, 0x1, P6 ;  /* 0x0000000310127211 */ /* 0x000fe200030f0eff */
[----:B--2---:R-:W-:Y:S01]  /*4cd0*/  STL [R1+0xb5c], R9 ;  /* 0x000b5c0901007387 */ /* 0x004fe20000100800 */
[----:B------:R-:W-:-:S02]  /*4ce0*/  IMAD R17, R36, 0x6a, RZ ;  /* 0x0000006a24117824 */ /* 0x000fc400078e02ff */
[----:B0-----:R-:W-:Y:S01]  /*4cf0*/  VIADD R14, R12, 0xfffffffc ;  /* 0xfffffffc0c0e7836 */ /* 0x001fe20000000000 */
[----:B------:R-:W-:Y:S04]  /*4d00*/  STL [R1+0x6c0], R162 ;  /* 0x0006c0a201007387 */ /* 0x000fe80000100800 */
[----:B------:R-:W-:Y:S04]  /*4d10*/  STL [R1+0x6fc], R160 ;  /* 0x0006fca001007387 */ /* 0x000fe80000100800 */
[----:B------:R-:W-:Y:S01]  /*4d20*/  STL [R1+0x6f8], R18 ;  /* 0x0006f81201007387 */ /* 0x000fe20000100800 */
[----:B------:R-:W-:Y:S01]  /*4d30*/  PRMT R132, RZ, 0x7610, R132 ;  /* 0x00007610ff847816 */ /* 0x000fe20000000084 */
[----:B------:R-:W-:Y:S01]  /*4d40*/  @!P3 IMAD.MOV.U32 R15, RZ, RZ, R18 ;  /* 0x000000ffff0fb224 */ /* 0x000fe200078e0012 */
[----:B------:R-:W-:Y:S01]  /*4d50*/  ISETP.GE.U32.AND P5, PT, R14, 0x7fffff7d, PT ;  /* 0x7fffff7d0e00780c */ /* 0x000fe20003fa6070 */
[----:B------:R-:W-:Y:S01]  /*4d60*/  @!P3 IMAD.MOV.U32 R14, RZ, RZ, R160 ;  /* 0x000000ffff0eb224 */ /* 0x000fe200078e00a0 */
[----:B------:R-:W-:-:S04]  /*4d70*/  PRMT R109, RZ, 0x7610, R109 ;  /* 0x00007610ff6d7816 */ /* 0x000fc8000000006d */
[----:B------:R0:W2:Y:S04]  /*4d80*/  @!P3 LDG.E.U8 R132, desc[UR18][R14.64] ;  /* 0x000000120e84b981 */ /* 0x0000a8000c1e1100 */
[----:B---3--:R1:W-:Y:S02]  /*4d90*/  STL [R1+0x46c], R152 ;  /* 0x00046c9801007387 */ /* 0x0083e40000100800 */
[----:B-1----:R-:W-:-:S04]  /*4da0*/  IADD3 R152, P6, PT, R17, R2, RZ ;  /* 0x0000000211987210 */ /* 0x002fc80007fde0ff */
[----:B------:R-:W-:Y:S01]  /*4db0*/  LEA.HI.X.SX32 R161, R17, R3, 0x1, P6 ;  /* 0x0000000311a17211 */ /* 0x000fe200030f0eff */
[----:B0-----:R-:W-:-:S04]  /*4dc0*/  @!P2 IMAD.MOV.U32 R14, RZ, RZ, R152 ;  /* 0x000000ffff0ea224 */ /* 0x001fc800078e0098 */
[----:B------:R-:W-:-:S05]  /*4dd0*/  @!P2 IMAD.MOV.U32 R15, RZ, RZ, R161 ;  /* 0x000000ffff0fa224 */ /* 0x000fca00078e00a1 */
[----:B------:R0:W3:Y:S01]  /*4de0*/  @!P2 LDG.E.U8 R109, desc[UR18][R14.64] ;  /* 0x000000120e6da981 */ /* 0x0000e2000c1e1100 */
[----:B------:R-:W-:-:S05]  /*4df0*/  VIADD R16, R12, 0xfffffff4 ;  /* 0xfffffff40c107836 */ /* 0x000fca0000000000 */
[----:B------:R-:W-:Y:S01]  /*4e00*/  ISETP.GE.U32.AND P3, PT, R16, 0x7fffff75, PT ;  /* 0x7fffff751000780c */ /* 0x000fe20003f66070 */
[C---:B------:R-:W-:Y:S01]  /*4e10*/  IMAD R16, R36.reuse, 0x72, RZ ;  /* 0x0000007224107824 */ /* 0x040fe200078e02ff */
[----:B------:R-:W-:Y:S01]  /*4e20*/  STL [R1+0x734], R152 ;  /* 0x0007349801007387 */ /* 0x000fe20000100800 */
[----:B------:R-:W-:-:S03]  /*4e30*/  IMAD R17, R36, 0x7a, RZ ;  /* 0x0000007a24117824 */ /* 0x000fc600078e02ff */
[----:B------:R-:W-:Y:S01]  /*4e40*/  IADD3 R160, P6, PT, R16, R2, RZ ;  /* 0x0000000210a07210 */ /* 0x000fe20007fde0ff */
[----:B--2---:R-:W-:Y:S04]  /*4e50*/  STL [R1+0xb60], R132 ;  /* 0x000b608401007387 */ /* 0x004fe80000100800 */
[----:B------:R1:W-:Y:S01]  /*4e60*/  STL [R1+0x730], R161 ;  /* 0x000730a101007387 */ /* 0x0003e20000100800 */
[----:B------:R-:W-:-:S03]  /*4e70*/  PRMT R159, RZ, 0x7610, R159 ;  /* 0x00007610ff9f7816 */ /* 0x000fc6000000009f */
[----:B------:R2:W-:Y:S01]  /*4e80*/  STL [R1+0x76c], R160 ;  /* 0x00076ca001007387 */ /* 0x0005e20000100800 */
[----:B0-----:R-:W-:Y:S01]  /*4e90*/  @!P0 IMAD.MOV.U32 R14, RZ, RZ, R160 ;  /* 0x000000ffff0e8224 */ /* 0x001fe200078e00a0 */
[----:B-1----:R-:W-:Y:S01]  /*4ea0*/  LEA.HI.X.SX32 R161, R16, R3, 0x1, P6 ;  /* 0x0000000310a17211 */ /* 0x002fe200030f0eff */
[C---:B------:R-:W-:Y:S02]  /*4eb0*/  VIADD R16, R12.reuse, 0xffffffe4 ;  /* 0xffffffe40c107836 */ /* 0x040fe40000000000 */
[----:B------:R-:W-:Y:S02]  /*4ec0*/  VIADD R18, R12, 0xffffffec ;  /* 0xffffffec0c127836 */ /* 0x000fe40000000000 */
[----:B------:R-:W-:Y:S01]  /*4ed0*/  @!P0 IMAD.MOV.U32 R15, RZ, RZ, R161 ;  /* 0x000000ffff0f8224 */ /* 0x000fe200078e00a1 */
[----:B------:R-:W-:Y:S02]  /*4ee0*/  PRMT R130, RZ, 0x7610, R130 ;  /* 0x00007610ff827816 */ /* 0x000fe40000000082 */
[----:B------:R-:W-:-:S02]  /*4ef0*/  ISETP.GE.U32.AND P2, PT, R18, 0x7fffff6d, PT ;  /* 0x7fffff6d1200780c */ /* 0x000fc40003f46070 */
[----:B------:R0:W4:Y:S01]  /*4f00*/  @!P0 LDG.E.U8 R159, desc[UR18][R14.64] ;  /* 0x000000120e9f8981 */ /* 0x000122000c1e1100 */
[----:B------:R-:W-:Y:S01]  /*4f10*/  ISETP.GE.U32.AND P0, PT, R16, 0x7fffff65, PT ;  /* 0x7fffff651000780c */ /* 0x000fe20003f06070 */
[C---:B------:R-:W-:Y:S01]  /*4f20*/  IMAD R18, R36.reuse, 0x3, RZ ;  /* 0x0000000324127824 */ /* 0x040fe200078e02ff */
[----:B------:R-:W-:Y:S01]  /*4f30*/  PRMT R108, RZ, 0x7610, R108 ;  /* 0x00007610ff6c7816 */ /* 0x000fe2000000006c */
[----:B--2---:R-:W-:Y:S02]  /*4f40*/  IMAD.MOV.U32 R160, RZ, RZ, R139 ;  /* 0x000000ffffa07224 */ /* 0x004fe400078e008b */
[----:B------:R-:W-:Y:S02]  /*4f50*/  IMAD R139, R36, 0x13, RZ ;  /* 0x00000013248b7824 */ /* 0x000fe400078e02ff */
[----:B------:R-:W-:Y:S02]  /*4f60*/  IMAD.MOV.U32 R162, RZ, RZ, R28 ;  /* 0x000000ffffa27224 */ /* 0x000fe400078e001c */
[----:B------:R-:W-:Y:S01]  /*4f70*/  IMAD.MOV.U32 R28, RZ, RZ, R146 ;  /* 0x000000ffff1c7224 */ /* 0x000fe200078e0092 */
[----:B------:R-:W-:-:S02]  /*4f80*/  PRMT R6, RZ, 0x7610, R6 ;  /* 0x00007610ff067816 */ /* 0x000fc40000000006 */
[----:B------:R-:W-:Y:S01]  /*4f90*/  PRMT R155, RZ, 0x7610, R155 ;  /* 0x00007610ff9b7816 */ /* 0x000fe2000000009b */
[----:B---3--:R1:W-:Y:S02]  /*4fa0*/  STL [R1+0x424], R109 ;  /* 0x0004246d01007387 */ /* 0x0083e40000100800 */
[----:B-1----:R-:W-:-:S04]  /*4fb0*/  IADD3 R109, P6, PT, R17, R2, RZ ;  /* 0x00000002116d7210 */ /* 0x002fc80007fde0ff */
[----:B------:R-:W-:Y:S01]  /*4fc0*/  LEA.HI.X.SX32 R152, R17, R3, 0x1, P6 ;  /* 0x0000000311987211 */ /* 0x000fe200030f0eff */
[----:B------:R-:W-:-:S04]  /*4fd0*/  @!P4 IMAD.MOV.U32 R16, RZ, RZ, R109 ;  /* 0x000000ffff10c224 */ /* 0x000fc800078e006d */
[----:B------:R-:W-:Y:S01]  /*4fe0*/  @!P4 IMAD.MOV.U32 R17, RZ, RZ, R152 ;  /* 0x000000ffff11c224 */ /* 0x000fe200078e0098 */
[----:B0-----:R-:W-:-:S04]  /*4ff0*/  IADD3 R14, P6, PT, R18, R2, RZ ;  /* 0x00000002120e7210 */ /* 0x001fc80007fde0ff */
[----:B------:R0:W2:Y:S01]  /*5000*/  @!P4 LDG.E.U8 R130, desc[UR18][R16.64] ;  /* 0x000000121082c981 */ /* 0x0000a2000c1e1100 */
[----:B------:R-:W-:Y:S01]  /*5010*/  LEA.HI.X.SX32 R15, R18, R3, 0x1, P6 ;  /* 0x00000003120f7211 */ /* 0x000fe200030f0eff */
[----:B------:R-:W-:-:S04]  /*5020*/  VIADD R18, R12, 0xffffffd4 ;  /* 0xffffffd40c127836 */ /* 0x000fc80000000000 */
[----:B------:R-:W3:Y:S01]  /*5030*/  @!P5 LDG.E.U8 R108, desc[UR18][R14.64] ;  /* 0x000000120e6cd981 */ /* 0x000ee2000c1e1100 */
[----:B0-----:R-:W-:Y:S02]  /*5040*/  VIADD R16, R12, 0xffffffdc ;  /* 0xffffffdc0c107836 */ /* 0x001fe40000000000 */
[----:B------:R-:W-:-:S03]  /*5050*/  IMAD R17, R36, 0xb, RZ ;  /* 0x0000000b24117824 */ /* 0x000fc600078e02ff */
[----:B------:R-:W-:Y:S02]  /*5060*/  ISETP.GE.U32.AND P4, PT, R16, 0x7fffff5d, PT ;  /* 0x7fffff5d1000780c */ /* 0x000fe40003f86070 */
[CC--:B------:R-:W-:Y:S02]  /*5070*/  IADD3 R16, P6, PT, R17.reuse, R2.reuse, RZ ;  /* 0x0000000211107210 */ /* 0x0c0fe40007fde0ff */
[----:B------:R-:W-:Y:S01]  /*5080*/  ISETP.GE.U32.AND P5, PT, R18, 0x7fffff55, PT ;  /* 0x7fffff551200780c */ /* 0x000fe20003fa6070 */
[----:B------:R-:W-:Y:S01]  /*5090*/  IMAD R18, R36, 0x1b, RZ ;  /* 0x0000001b24127824 */ /* 0x000fe200078e02ff */
[----:B------:R-:W-:Y:S01]  /*50a0*/  LEA.HI.X.SX32 R17, R17, R3, 0x1, P6 ;  /* 0x0000000311117211 */ /* 0x000fe200030f0eff */
[----:B------:R-:W-:Y:S01]  /*50b0*/  STL [R1+0x768], R161 ;  /* 0x000768a101007387 */ /* 0x000fe20000100800 */
[----:B------:R-:W-:-:S03]  /*50c0*/  IADD3 R146, P6, PT, R139, R2, RZ ;  /* 0x000000028b927210 */ /* 0x000fc60007fde0ff */
[----:B------:R0:W-:Y:S01]  /*50d0*/  STL [R1+0x7a4], R109 ;  /* 0x0007a46d01007387 */ /* 0x0001e20000100800 */
[----:B------:R-:W-:-:S03]  /*50e0*/  LEA.HI.X.SX32 R139, R139, R3, 0x1, P6 ;  /* 0x000000038b8b7211 */ /* 0x000fc600030f0eff */
[----:B------:R1:W-:Y:S04]  /*50f0*/  STL [R1+0x7a0], R152 ;  /* 0x0007a09801007387 */ /* 0x0003e80000100800 */
[----:B------:R-:W4:Y:S01]  /*5100*/  @!P3 LDG.E.U8 R6, desc[UR18][R16.64] ;  /* 0x000000121006b981 */ /* 0x000f22000c1e1100 */
[----:B0-----:R-:W-:Y:S02]  /*5110*/  IMAD.MOV.U32 R109, RZ, RZ, R19 ;  /* 0x000000ffff6d7224 */ /* 0x001fe400078e0013 */
[----:B------:R-:W-:Y:S01]  /*5120*/  VIADD R19, R12, 0xffffffcc ;  /* 0xffffffcc0c137836 */ /* 0x000fe20000000000 */
[----:B-1----:R-:W-:Y:S01]  /*5130*/  IADD3 R152, P6, PT, R18, R2, RZ ;  /* 0x0000000212987210 */ /* 0x002fe20007fde0ff */
[----:B------:R-:W-:-:S03]  /*5140*/  IMAD.MOV.U32 R161, RZ, RZ, R115 ;  /* 0x000000ffffa17224 */ /* 0x000fc600078e0073 */
[----:B------:R-:W-:Y:S01]  /*5150*/  ISETP.GE.U32.AND P3, PT, R19, 0x7fffff4d, PT ;  /* 0x7fffff4d1300780c */ /* 0x000fe20003f66070 */
[----:B------:R-:W-:Y:S01]  /*5160*/  @!P2 IMAD.MOV.U32 R19, RZ, RZ, R139 ;  /* 0x000000ffff13a224 */ /* 0x000fe200078e008b */
[----:B------:R-:W-:Y:S01]  /*5170*/  LEA.HI.X.SX32 R115, R18, R3, 0x1, P6 ;  /* 0x0000000312737211 */ /* 0x000fe200030f0eff */
[----:B------:R-:W-:-:S05]  /*5180*/  @!P2 IMAD.MOV.U32 R18, RZ, RZ, R146 ;  /* 0x000000ffff12a224 */ /* 0x000fca00078e0092 */
[----:B------:R0:W4:Y:S01]  /*5190*/  @!P2 LDG.E.U8 R155, desc[UR18][R18.64] ;  /* 0x00000012129ba981 */ /* 0x000122000c1e1100 */
[----:B------:R-:W-:Y:S01]  /*51a0*/  PRMT R7, RZ, 0x7610, R7 ;  /* 0x00007610ff077816 */ /* 0x000fe20000000007 */
[----:B0-----:R-:W-:Y:S02]  /*51b0*/  @!P0 IMAD.MOV.U32 R18, RZ, RZ, R152 ;  /* 0x000000ffff128224 */ /* 0x001fe400078e0098 */
[----:B------:R-:W-:-:S05]  /*51c0*/  @!P0 IMAD.MOV.U32 R19, RZ, RZ, R115 ;  /* 0x000000ffff138224 */ /* 0x000fca00078e0073 */
[----:B------:R0:W4:Y:S01]  /*51d0*/  @!P0 LDG.E.U8 R7, desc[UR18][R18.64] ;  /* 0x0000001212078981 */ /* 0x000122000c1e1100 */
[----:B------:R-:W-:Y:S01]  /*51e0*/  PRMT R154, RZ, 0x7610, R154 ;  /* 0x00007610ff9a7816 */ /* 0x000fe2000000009a */
[----:B0-----:R-:W-:-:S05]  /*51f0*/  VIADD R18, R12, 0xffffffbc ;  /* 0xffffffbc0c127836 */ /* 0x001fca0000000000 */
[----:B------:R-:W-:Y:S01]  /*5200*/  ISETP.GE.U32.AND P0, PT, R18, 0x7fffff3d, PT ;  /* 0x7fffff3d1200780c */ /* 0x000fe20003f06070 */
[----:B--2---:R-:W-:Y:S04]  /*5210*/  STL [R1+0xb6c], R130 ;  /* 0x000b6c8201007387 */ /* 0x004fe80000100800 */
[----:B---3--:R-:W-:Y:S04]  /*5220*/  STL [R1+0x3e8], R108 ;  /* 0x0003e86c01007387 */ /* 0x008fe80000100800 */
[----:B----4-:R0:W-:Y:S04]  /*5230*/  STL [R1+0x42c], R159 ;  /* 0x00042c9f01007387 */ /* 0x0101e80000100800 */
[----:B------:R-:W-:Y:S04]  /*5240*/  STL [R1+0xa1c], R14 ;  /* 0x000a1c0e01007387 */ /* 0x000fe80000100800 */
[----:B------:R-:W-:Y:S01]  /*5250*/  STL [R1+0xa18], R15 ;  /* 0x000a180f01007387 */ /* 0x000fe20000100800 */
[----:B0-----:R-:W-:-:S02]  /*5260*/  IMAD.MOV.U32 R159, RZ, RZ, R21 ;  /* 0x000000ffff9f7224 */ /* 0x001fc400078e0015 */
[----:B------:R-:W-:Y:S01]  /*5270*/  IMAD R21, R36, 0x23, RZ ;  /* 0x0000002324157824 */ /* 0x000fe200078e02ff */
[----:B------:R-:W-:Y:S04]  /*5280*/  STL [R1+0xb70], R6 ;  /* 0x000b700601007387 */ /* 0x000fe80000100800 */
[----:B------:R-:W-:Y:S04]  /*5290*/  STL [R1+0xa24], R16 ;  /* 0x000a241001007387 */ /* 0x000fe80000100800 */
[----:B------:R-:W-:Y:S04]  /*52a0*/  STL [R1+0xa20], R17 ;  /* 0x000a201101007387 */ /* 0x000fe80000100800 */
[----:B------:R-:W-:Y:S04]  /*52b0*/  STL [R1+0xa4], R152 ;  /* 0x0000a49801007387 */ /* 0x000fe80000100800 */
[----:B------:R-:W-:Y:S04]  /*52c0*/  STL [R1+0xa2c], R146 ;  /* 0x000a2c9201007387 */ /* 0x000fe80000100800 */
[----:B------:R-:W-:Y:S04]  /*52d0*/  STL [R1+0xa28], R139 ;  /* 0x000a288b01007387 */ /* 0x000fe80000100800 */
[----:B------:R-:W-:Y:S04]  /*52e0*/  STL [R1+0xa0], R115 ;  /* 0x0000a07301007387 */ /* 0x000fe80000100800 */
[----:B------:R0:W-:Y:S01]  /*52f0*/  STL [R1+0x3c0], R155 ;  /* 0x0003c09b01007387 */ /* 0x0001e20000100800 */
[----:B------:R-:W-:Y:S01]  /*5300*/  IMAD.MOV.U32 R108, RZ, RZ, R113 ;  /* 0x000000ffff6c7224 */ /* 0x000fe200078e0071 */
[----:B0-----:R-:W-:-:S02]  /*5310*/  IADD3 R155, P6, PT, R21, R2, RZ ;  /* 0x00000002159b7210 */ /* 0x001fc40007fde0ff */
[----:B------:R-:W2:Y:S02]  /*5320*/  LDL.LU R115, [R1+0xc08] ;  /* 0x000c080001737983 */ /* 0x000ea40000300800 */
[----:B------:R-:W-:Y:S01]  /*5330*/  LEA.HI.X.SX32 R19, R21, R3, 0x1, P6 ;  /* 0x0000000315137211 */ /* 0x000fe200030f0eff */
[----:B------:R-:W-:-:S05]  /*5340*/  @!P4 IMAD.MOV.U32 R18, RZ, RZ, R155 ;  /* 0x000000ffff12c224 */ /* 0x000fca00078e009b */
[----:B------:R0:W3:Y:S01]  /*5350*/  @!P4 LDG.E.U8 R154, desc[UR18][R18.64] ;  /* 0x00000012129ac981 */ /* 0x0000e2000c1e1100 */
[----:B------:R-:W-:Y:S02]  /*5360*/  IMAD.MOV.U32 R113, RZ, RZ, R20 ;  /* 0x000000ffff717224 */ /* 0x000fe400078e0014 */
[----:B------:R-:W-:-:S05]  /*5370*/  VIADD R20, R12, 0xffffffc4 ;  /* 0xffffffc40c147836 */ /* 0x000fca0000000000 */
[----:B------:R-:W-:Y:S01]  /*5380*/  ISETP.GE.U32.AND P2, PT, R20, 0x7fffff45, PT ;  /* 0x7fffff451400780c */ /* 0x000fe20003f46070 */
[----:B------:R-:W-:Y:S02]  /*5390*/  IMAD R20, R36, 0x2b, RZ ;  /* 0x0000002b24147824 */ /* 0x000fe400078e02ff */
[----:B------:R-:W-:-:S03]  /*53a0*/  VIADD R21, R12, 0xffffffb4 ;  /* 0xffffffb40c157836 */ /* 0x000fc60000000000 */
[C---:B------:R-:W-:Y:S01]  /*53b0*/  IADD3 R152, P6, PT, R20.reuse, R2, RZ ;  /* 0x0000000214987210 */ /* 0x040fe20007fde0ff */
[----:B------:R-:W-:Y:S01]  /*53c0*/  STL [R1+0xb78], R7 ;  /* 0x000b780701007387 */ /* 0x000fe20000100800 */
[----:B------:R-:W-:Y:S02]  /*53d0*/  ISETP.GE.U32.AND P4, PT, R21, 0x7fffff35, PT ;  /* 0x7fffff351500780c */ /* 0x000fe40003f86070 */
[----:B0-----:R-:W-:Y:S01]  /*53e0*/  LEA.HI.X.SX32 R18, R20, R3, 0x1, P6 ;  /* 0x0000000314127211 */ /* 0x001fe200030f0eff */
[----:B------:R-:W-:Y:S01]  /*53f0*/  STL [R1+0xe4], R155 ;  /* 0x0000e49b01007387 */ /* 0x000fe20000100800 */
[----:B------:R-:W-:-:S03]  /*5400*/  IMAD R21, R36, 0x33, RZ ;  /* 0x0000003324157824 */ /* 0x000fc600078e02ff */
[----:B------:R0:W-:Y:S01]  /*5410*/  STL [R1+0xe0], R19 ;  /* 0x0000e01301007387 */ /* 0x0001e20000100800 */
[----:B------:R-:W-:-:S03]  /*5420*/  PRMT R126, RZ, 0x7610, R126 ;  /* 0x00007610ff7e7816 */ /* 0x000fc6000000007e */
[----:B------:R-:W-:Y:S01]  /*5430*/  STL [R1+0x554], R152 ;  /* 0x0005549801007387 */ /* 0x000fe20000100800 */
[----:B0-----:R-:W-:Y:S01]  /*5440*/  @!P5 IMAD.MOV.U32 R19, RZ, RZ, R18 ;  /* 0x000000ffff13d224 */ /* 0x001fe200078e0012 */
[----:B------:R-:W-:Y:S02]  /*5450*/  PRMT R153, RZ, 0x7610, R153 ;  /* 0x00007610ff997816 */ /* 0x000fe40000000099 */
[----:B---3--:R0:W-:Y:S04]  /*5460*/  STL [R1+0x3b4], R154 ;  /* 0x0003b49a01007387 */ /* 0x0081e80000100800 */
[----:B------:R1:W-:Y:S01]  /*5470*/  STL [R1+0x550], R18 ;  /* 0x0005501201007387 */ /* 0x0003e20000100800 */
[----:B0-----:R-:W-:Y:S02]  /*5480*/  IMAD.MOV.U32 R154, RZ, RZ, R161 ;  /* 0x000000ffff9a7224 */ /* 0x001fe400078e00a1 */
[----:B------:R-:W-:Y:S01]  /*5490*/  IMAD.MOV.U32 R161, RZ, RZ, R114 ;  /* 0x000000ffffa17224 */ /* 0x000fe200078e0072 */
[----:B------:R-:W-:Y:S01]  /*54a0*/  IADD3 R114, P6, PT, R21, R2, RZ ;  /* 0x0000000215727210 */ /* 0x000fe20007fde0ff */
[----:B-1----:R-:W-:-:S05]  /*54b0*/  @!P5 IMAD.MOV.U32 R18, RZ, RZ, R152 ;  /* 0x000000ffff12d224 */ /* 0x002fca00078e0098 */
[----:B------:R0:W3:Y:S02]  /*54c0*/  @!P5 LDG.E.U8 R126, desc[UR18][R18.64] ;  /* 0x00000012127ed981 */ /* 0x0000e4000c1e1100 */
[----:B0-----:R-:W-:Y:S01]  /*54d0*/  LEA.HI.X.SX32 R19, R21, R3, 0x1, P6 ;  /* 0x0000000315137211 */ /* 0x001fe200030f0eff */
[----:B------:R-:W-:-:S05]  /*54e0*/  @!P3 IMAD.MOV.U32 R18, RZ, RZ, R114 ;  /* 0x000000ffff12b224 */ /* 0x000fca00078e0072 */
[----:B------:R0:W4:Y:S01]  /*54f0*/  @!P3 LDG.E.U8 R153, desc[UR18][R18.64] ;  /* 0x000000121299b981 */ /* 0x000122000c1e1100 */
[----:B------:R-:W-:-:S05]  /*5500*/  IMAD R20, R36, 0x3b, RZ ;  /* 0x0000003b24147824 */ /* 0x000fca00078e02ff */
[----:B------:R-:W-:Y:S01]  /*5510*/  IADD3 R152, P6, PT, R20, R2, RZ ;  /* 0x0000000214987210 */ /* 0x000fe20007fde0ff */
[----:B------:R-:W-:-:S03]  /*5520*/  IMAD.MOV.U32 R155, RZ, RZ, R159 ;  /* 0x000000ffff9b7224 */ /* 0x000fc600078e009f */
[----:B------:R-:W-:Y:S01]  /*5530*/  LEA.HI.X.SX32 R20, R20, R3, 0x1, P6 ;  /* 0x0000000314147211 */ /* 0x000fe200030f0eff */
[----:B------:R-:W-:Y:S01]  /*5540*/  IMAD.MOV.U32 R159, RZ, RZ, R108 ;  /* 0x000000ffff9f7224 */ /* 0x000fe200078e006c */
[----:B------:R-:W-:Y:S01]  /*5550*/  PRMT R125, RZ, 0x7610, R125 ;  /* 0x00007610ff7d7816 */ /* 0x000fe2000000007d */
[----:B------:R-:W-:Y:S02]  /*5560*/  IMAD.MOV.U32 R108, RZ, RZ, R22 ;  /* 0x000000ffff6c7224 */ /* 0x000fe400078e0016 */
[----:B------:R-:W-:Y:S02]  /*5570*/  VIADD R22, R12, 0xffffffac ;  /* 0xffffffac0c167836 */ /* 0x000fe40000000000 */
[----:B0-----:R-:W-:Y:S02]  /*5580*/  @!P2 IMAD.MOV.U32 R18, RZ, RZ, R152 ;  /* 0x000000ffff12a224 */ /* 0x001fe400078e0098 */
[----:B------:R-:W-:Y:S01]  /*5590*/  IMAD R21, R36, 0x43, RZ ;  /* 0x0000004324157824 */ /* 0x000fe200078e02ff */
[----:B------:R-:W-:Y:S01]  /*55a0*/  ISETP.GE.U32.AND P5, PT, R22, 0x7fffff2d, PT ;  /* 0x7fffff2d1600780c */ /* 0x000fe20003fa6070 */
[----:B------:R-:W-:-:S05]  /*55b0*/  VIADD R22, R12, 0xffffffa4 ;  /* 0xffffffa40c167836 */ /* 0x000fca0000000000 */
[----:B------:R-:W-:Y:S02]  /*55c0*/  ISETP.GE.U32.AND P3, PT, R22, 0x7fffff25, PT ;  /* 0x7fffff251600780c */ /* 0x000fe40003f66070 */
[----:B------:R-:W-:Y:S01]  /*55d0*/  PRMT R22, RZ, 0x7610, R22 ;  /* 0x00007610ff167816 */ /* 0x000fe20000000016 */
[----:B---3--:R-:W-:Y:S04]  /*55e0*/  STL [R1+0xb80], R126 ;  /* 0x000b807e01007387 */ /* 0x008fe80000100800 */
[----:B------:R0:W-:Y:S04]  /*55f0*/  STL [R1+0x594], R114 ;  /* 0x0005947201007387 */ /* 0x0001e80000100800 */
[----:B------:R1:W-:Y:S04]  /*5600*/  STL [R1+0x590], R19 ;  /* 0x0005901301007387 */ /* 0x0003e80000100800 */
[----:B------:R-:W-:Y:S04]  /*5610*/  STL [R1+0x5d4], R152 ;  /* 0x0005d49801007387 */ /* 0x000fe80000100800 */
[----:B0-----:R-:W3:Y:S01]  /*5620*/  LDL.LU R114, [R1+0xc04] ;  /* 0x000c040001727983 */ /* 0x001ee20000300800 */
[----:B-1----:R-:W-:-:S03]  /*5630*/  @!P2 IMAD.MOV.U32 R19, RZ, RZ, R20 ;  /* 0x000000ffff13a224 */ /* 0x002fc600078e0014 */
[----:B------:R-:W-:Y:S04]  /*5640*/  STL [R1+0x5d0], R20 ;  /* 0x0005d01401007387 */ /* 0x000fe80000100800 */
[----:B----4-:R0:W-:Y:S04]  /*5650*/  STL [R1+0x3ac], R153 ;  /* 0x0003ac9901007387 */ /* 0x0101e80000100800 */
[----:B------:R1:W4:Y:S01]  /*5660*/  @!P2 LDG.E.U8 R125, desc[UR18][R18.64] ;  /* 0x00000012127da981 */ /* 0x000322000c1e1100 */
[----:B0-----:R-:W-:Y:S02]  /*5670*/  IMAD.MOV.U32 R153, RZ, RZ, R159 ;  /* 0x000000ffff997224 */ /* 0x001fe400078e009f */
[----:B------:R-:W-:-:S02]  /*5680*/  IMAD.MOV.U32 R159, RZ, RZ, R108 ;  /* 0x000000ffff9f7224 */ /* 0x000fc400078e006c */
[----:B------:R-:W-:Y:S01]  /*5690*/  IMAD.MOV.U32 R108, RZ, RZ, R113 ;  /* 0x000000ffff6c7224 */ /* 0x000fe200078e0071 */
[----:B------:R-:W-:Y:S01]  /*56a0*/  IADD3 R113, P6, PT, R21, R2, RZ ;  /* 0x0000000215717210 */ /* 0x000fe20007fde0ff */
[----:B-1----:R-:W-:-:S03]  /*56b0*/  VIADD R18, R12, 0xffffff9c ;  /* 0xffffff9c0c127836 */ /* 0x002fc60000000000 */
[----:B------:R-:W-:Y:S02]  /*56c0*/  LEA.HI.X.SX32 R19, R21, R3, 0x1, P6 ;  /* 0x0000000315137211 */ /* 0x000fe400030f0eff */
[----:B------:R-:W-:Y:S01]  /*56d0*/  ISETP.GE.U32.AND P2, PT, R18, 0x7fffff1d, PT ;  /* 0x7fffff1d1200780c */ /* 0x000fe20003f46070 */
[----:B------:R-:W-:-:S05]  /*56e0*/  @!P0 IMAD.MOV.U32 R18, RZ, RZ, R113 ;  /* 0x000000ffff128224 */ /* 0x000fca00078e0071 */
[----:B------:R0:W2:Y:S01]  /*56f0*/  @!P0 LDG.E.U8 R22, desc[UR18][R18.64] ;  /* 0x0000001212168981 */ /* 0x0000a2000c1e1100 */
[----:B------:R-:W-:Y:S02]  /*5700*/  IMAD R20, R36, 0x4b, RZ ;  /* 0x0000004b24147824 */ /* 0x000fe400078e02ff */
[----:B------:R-:W-:-:S03]  /*5710*/  VIADD R21, R12, 0xffffff94 ;  /* 0xffffff940c157836 */ /* 0x000fc60000000000 */
[----:B------:R-:W-:Y:S02]  /*5720*/  IADD3 R152, P6, PT, R20, R2, RZ ;  /* 0x0000000214987210 */ /* 0x000fe40007fde0ff */
[----:B------:R-:W-:Y:S01]  /*5730*/  ISETP.GE.U32.AND P0, PT, R21, 0x7fffff15, PT ;  /* 0x7fffff151500780c */ /* 0x000fe20003f06070 */
[----:B------:R-:W-:Y:S01]  /*5740*/  IMAD R21, R36, 0x53, RZ ;  /* 0x0000005324157824 */ /* 0x000fe200078e02ff */
[----:B------:R-:W-:Y:S01]  /*5750*/  PRMT R4, RZ, 0x7610, R4 ;  /* 0x00007610ff047816 */ /* 0x000fe20000000004 */
[----:B0-----:R-:W-:Y:S01]  /*5760*/  @!P4 IMAD.MOV.U32 R18, RZ, RZ, R152 ;  /* 0x000000ffff12c224 */ /* 0x001fe200078e0098 */
[----:B------:R-:W-:Y:S01]  /*5770*/  PRMT R151, RZ, 0x7610, R151 ;  /* 0x00007610ff977816 */ /* 0x000fe20000000097 */
[----:B----4-:R-:W-:Y:S04]  /*5780*/  STL [R1+0xb88], R125 ;  /* 0x000b887d01007387 */ /* 0x010fe80000100800 */
[----:B------:R-:W-:Y:S04]  /*5790*/  STL [R1+0x614], R113 ;  /* 0x0006147101007387 */ /* 0x000fe80000100800 */
[----:B------:R0:W-:Y:S04]  /*57a0*/  STL [R1+0x610], R19 ;  /* 0x0006101301007387 */ /* 0x0001e80000100800 */
[----:B------:R-:W-:Y:S01]  /*57b0*/  STL [R1+0x654], R152 ;  /* 0x0006549801007387 */ /* 0x000fe20000100800 */
[----:B0-----:R-:W-:-:S02]  /*57c0*/  LEA.HI.X.SX32 R19, R20, R3, 0x1, P6 ;  /* 0x0000000314137211 */ /* 0x001fc400030f0eff */
[----:B------:R-:W-:-:S03]  /*57d0*/  IADD3 R113, P6, PT, R21, R2, RZ ;  /* 0x0000000215717210 */ /* 0x000fc60007fde0ff */
[----:B------:R0:W4:Y:S04]  /*57e0*/  @!P4 LDG.E.U8 R4, desc[UR18][R18.64] ;  /* 0x000000121204c981 */ /* 0x000128000c1e1100 */
[----:B--2---:R-:W-:Y:S04]  /*57f0*/  STL [R1+0x37c], R22 ;  /* 0x00037c1601007387 */ /* 0x004fe80000100800 */
[----:B------:R1:W-:Y:S01]  /*5800*/  STL [R1+0x650], R19 ;  /* 0x0006501301007387 */ /* 0x0003e20000100800 */
[----:B0-----:R-:W-:Y:S01]  /*5810*/  @!P5 IMAD.MOV.U32 R18, RZ, RZ, R113 ;  /* 0x000000ffff12d224 */ /* 0x001fe200078e0071 */
[----:B-1----:R-:W-:-:S05]  /*5820*/  LEA.HI.X.SX32 R19, R21, R3, 0x1, P6 ;  /* 0x0000000315137211 */ /* 0x002fca00030f0eff */
[----:B------:R0:W2:Y:S01]  /*5830*/  @!P5 LDG.E.U8 R151, desc[UR18][R18.64] ;  /* 0x000000121297d981 */ /* 0x0000a2000c1e1100 */
[----:B------:R-:W-:Y:S02]  /*5840*/  IMAD R20, R36, 0x5b, RZ ;  /* 0x0000005b24147824 */ /* 0x000fe400078e02ff */
[----:B------:R-:W-:Y:S02]  /*5850*/  IMAD.MOV.U32 R152, RZ, RZ, R159 ;  /* 0x000000ffff987224 */ /* 0x000fe400078e009f */
[----:B------:R-:W-:Y:S01]  /*5860*/  IMAD.MOV.U32 R159, RZ, RZ, R109 ;  /* 0x000000ffff9f7224 */ /* 0x000fe200078e006d */
[C---:B------:R-:W-:Y:S01]  /*5870*/  IADD3 R109, P6, PT, R20.reuse, R2, RZ ;  /* 0x00000002146d7210 */ /* 0x040fe20007fde0ff */
[----:B------:R1:W-:Y:S03]  /*5880*/  STL [R1+0x694], R113 ;  /* 0x0006947101007387 */ /* 0x0003e60000100800 */
[----:B------:R-:W-:Y:S01]  /*5890*/  LEA.HI.X.SX32 R20, R20, R3, 0x1, P6 ;  /* 0x0000000314147211 */ /* 0x000fe200030f0eff */
[----:B------:R-:W-:Y:S01]  /*58a0*/  VIADD R22, R12, 0xffffff8c ;  /* 0xffffff8c0c167836 */ /* 0x000fe20000000000 */
[----:B------:R-:W-:Y:S01]  /*58b0*/  PRMT R148, RZ, 0x7610, R148 ;  /* 0x00007610ff947816 */ /* 0x000fe20000000094 */
[----:B0-----:R-:W-:-:S02]  /*58c0*/  @!P3 IMAD.MOV.U32 R18, RZ, RZ, R109 ;  /* 0x000000ffff12b224 */ /* 0x001fc400078e006d */
[----:B------:R-:W-:Y:S01]  /*58d0*/  IMAD R21, R36, 0x63, RZ ;  /* 0x0000006324157824 */ /* 0x000fe200078e02ff */
[----:B------:R-:W-:Y:S01]  /*58e0*/  ISETP.GE.U32.AND P4, PT, R22, 0x7fffff0d, PT ;  /* 0x7fffff0d1600780c */ /* 0x000fe20003f86070 */
[----:B------:R-:W-:-:S05]  /*58f0*/  VIADD R22, R12, 0xffffff84 ;  /* 0xffffff840c167836 */ /* 0x000fca0000000000 */
[----:B------:R-:W-:Y:S02]  /*5900*/  ISETP.GE.U32.AND P5, PT, R22, 0x7fffff05, PT ;  /* 0x7fffff051600780c */ /* 0x000fe40003fa6070 */
[----:B------:R-:W-:Y:S01]  /*5910*/  PRMT R22, RZ, 0x7610, R22 ;  /* 0x00007610ff167816 */ /* 0x000fe20000000016 */
[----:B----4-:R-:W-:Y:S04]  /*5920*/  STL [R1+0xb8c], R4 ;  /* 0x000b8c0401007387 */ /* 0x010fe80000100800 */
[----:B------:R0:W-:Y:S04]  /*5930*/  STL [R1+0x690], R19 ;  /* 0x0006901301007387 */ /* 0x0001e80000100800 */
[----:B------:R-:W-:Y:S04]  /*5940*/  STL [R1+0x6cc], R109 ;  /* 0x0006cc6d01007387 */ /* 0x000fe80000100800 */
[----:B-1----:R-:W4:Y:S01]  /*5950*/  LDL.LU R113, [R1+0xc00] ;  /* 0x000c000001717983 */ /* 0x002f220000300800 */
[----:B0-----:R-:W-:-:S03]  /*5960*/  @!P3 IMAD.MOV.U32 R19, RZ, RZ, R20 ;  /* 0x000000ffff13b224 */ /* 0x001fc600078e0014 */
[----:B------:R0:W-:Y:S04]  /*5970*/  STL [R1+0x6c8], R20 ;  /* 0x0006c81401007387 */ /* 0x0001e80000100800 */
[----:B------:R1:W3:Y:S04]  /*5980*/  @!P3 LDG.E.U8 R148, desc[UR18][R18.64] ;  /* 0x000000121294b981 */ /* 0x0002e8000c1e1100 */
[----:B--2---:R2:W-:Y:S01]  /*5990*/  STL [R1+0x370], R151 ;  /* 0x0003709701007387 */ /* 0x0045e20000100800 */
[----:B0-----:R-:W-:-:S03]  /*59a0*/  IMAD R20, R36, 0x6b, RZ ;  /* 0x0000006b24147824 */ /* 0x001fc600078e02ff */
[----:B------:R-:W4:Y:S01]  /*59b0*/  LDL.LU R109, [R1+0xbfc] ;  /* 0x000bfc00016d7983 */ /* 0x000f220000300800 */
[----:B-1----:R-:W-:Y:S01]  /*59c0*/  VIADD R18, R12, 0xfffffffb ;  /* 0xfffffffb0c127836 */ /* 0x002fe20000000000 */
[----:B--2---:R-:W-:-:S04]  /*59d0*/  IADD3 R151, P6, PT, R21, R2, RZ ;  /* 0x0000000215977210 */ /* 0x004fc80007fde0ff */
[----:B------:R-:W-:Y:S02]  /*59e0*/  ISETP.GE.U32.AND P3, PT, R18, 0x7fffff7c, PT ;  /* 0x7fffff7c1200780c */ /* 0x000fe40003f66070 */
[----:B------:R-:W-:Y:S01]  /*59f0*/  LEA.HI.X.SX32 R19, R21, R3, 0x1, P6 ;  /* 0x0000000315137211 */ /* 0x000fe200030f0eff */
[----:B------:R-:W-:-:S05]  /*5a00*/  @!P2 IMAD.MOV.U32 R18, RZ, RZ, R151 ;  /* 0x000000ffff12a224 */ /* 0x000fca00078e0097 */
[----:B------:R0:W2:Y:S04]  /*5a10*/  @!P2 LDG.E.U8 R22, desc[UR18][R18.64] ;  /* 0x000000121216a981 */ /* 0x0000a8000c1e1100 */
[----:B------:R-:W-:Y:S04]  /*5a20*/  STL [R1+0x704], R151 ;  /* 0x0007049701007387 */ /* 0x000fe80000100800 */
[----:B------:R-:W-:Y:S01]  /*5a30*/  STL [R1+0x700], R19 ;  /* 0x0007001301007387 */ /* 0x000fe20000100800 */
[----:B------:R-:W-:-:S03]  /*5a40*/  PRMT R147, RZ, 0x7610, R147 ;  /* 0x00007610ff937816 */ /* 0x000fc60000000093 */
[----:B---3--:R1:W-:Y:S02]  /*5a50*/  STL [R1+0x3a4], R148 ;  /* 0x0003a49401007387 */ /* 0x0083e40000100800 */
[----:B-1----:R-:W-:-:S04]  /*5a60*/  IADD3 R148, P6, PT, R20, R2, RZ ;  /* 0x0000000214947210 */ /* 0x002fc80007fde0ff */
[----:B0-----:R-:W-:Y:S01]  /*5a70*/  LEA.HI.X.SX32 R18, R20, R3, 0x1, P6 ;  /* 0x0000000314127211 */ /* 0x001fe200030f0eff */
[----:B------:R-:W-:Y:S04]  /*5a80*/  STL [R1+0x73c], R148 ;  /* 0x00073c9401007387 */ /* 0x000fe80000100800 */
[----:B------:R-:W-:Y:S01]  /*5a90*/  @!P0 IMAD.MOV.U32 R19, RZ, RZ, R18 ;  /* 0x000000ffff138224 */ /* 0x000fe200078e0012 */
[----:B--2---:R-:W-:Y:S04]  /*5aa0*/  STL [R1+0x33c], R22 ;  /* 0x00033c1601007387 */ /* 0x004fe80000100800 */
[----:B------:R0:W-:Y:S02]  /*5ab0*/  STL [R1+0x738], R18 ;  /* 0x0007381201007387 */ /* 0x0001e40000100800 */
[----:B0-----:R-:W-:-:S05]  /*5ac0*/  @!P0 IMAD.MOV.U32 R18, RZ, RZ, R148 ;  /* 0x000000ffff128224 */ /* 0x001fca00078e0094 */
[----:B------:R0:W2:Y:S01]  /*5ad0*/  @!P0 LDG.E.U8 R147, desc[UR18][R18.64] ;  /* 0x0000001212938981 */ /* 0x0000a2000c1e1100 */
[----:B------:R-:W-:-:S05]  /*5ae0*/  VIADD R21, R12, 0xfffffff3 ;  /* 0xfffffff30c157836 */ /* 0x000fca0000000000 */
[----:B------:R-:W-:Y:S01]  /*5af0*/  ISETP.GE.U32.AND P2, PT, R21, 0x7fffff74, PT ;  /* 0x7fffff741500780c */ /* 0x000fe20003f46070 */
[C---:B------:R-:W-:Y:S02]  /*5b00*/  IMAD R21, R36.reuse, 0x73, RZ ;  /* 0x0000007324157824 */ /* 0x040fe400078e02ff */
[----:B------:R-:W-:-:S03]  /*5b10*/  IMAD R20, R36, 0x7b, RZ ;  /* 0x0000007b24147824 */ /* 0x000fc600078e02ff */
[C---:B------:R-:W-:Y:S02]  /*5b20*/  IADD3 R151, P6, PT, R21.reuse, R2, RZ ;  /* 0x0000000215977210 */ /* 0x040fe40007fde0ff */
[----:B------:R-:W-:Y:S02]  /*5b30*/  PRMT R149, RZ, 0x7610, R149 ;  /* 0x00007610ff957816 */ /* 0x000fe40000000095 */
[----:B0-----:R-:W-:Y:S01]  /*5b40*/  LEA.HI.X.SX32 R19, R21, R3, 0x1, P6 ;  /* 0x0000000315137211 */ /* 0x001fe200030f0eff */
[----:B------:R-:W-:Y:S01]  /*5b50*/  STL [R1+0x774], R151 ;  /* 0x0007749701007387 */ /* 0x000fe20000100800 */
[----:B------:R-:W-:Y:S02]  /*5b60*/  @!P4 IMAD.MOV.U32 R18, RZ, RZ, R151 ;  /* 0x000000ffff12c224 */ /* 0x000fe400078e0097 */
[C---:B------:R-:W-:Y:S02]  /*5b70*/  VIADD R21, R12.reuse, 0xffffffe3 ;  /* 0xffffffe30c157836 */ /* 0x040fe40000000000 */
[----:B------:R-:W-:Y:S01]  /*5b80*/  VIADD R22, R12, 0xffffffeb ;  /* 0xffffffeb0c167836 */ /* 0x000fe20000000000 */
[----:B------:R0:W3:Y:S01]  /*5b90*/  @!P4 LDG.E.U8 R149, desc[UR18][R18.64] ;  /* 0x000000121295c981 */ /* 0x0000e2000c1e1100 */
[----:B------:R-:W-:-:S02]  /*5ba0*/  PRMT R145, RZ, 0x7610, R145 ;  /* 0x00007610ff917816 */ /* 0x000fc40000000091 */
[----:B------:R-:W-:Y:S02]  /*5bb0*/  ISETP.GE.U32.AND P4, PT, R21, 0x7fffff64, PT ;  /* 0x7fffff641500780c */ /* 0x000fe40003f86070 */
[----:B------:R-:W-:Y:S01]  /*5bc0*/  ISETP.GE.U32.AND P0, PT, R22, 0x7fffff6c, PT ;  /* 0x7fffff6c1600780c */ /* 0x000fe20003f06070 */
[----:B------:R-:W-:Y:S01]  /*5bd0*/  IMAD.SHL.U32 R22, R36, 0x4, RZ ;  /* 0x0000000424167824 */ /* 0x000fe200078e00ff */
[----:B------:R-:W-:Y:S01]  /*5be0*/  PRMT R144, RZ, 0x7610, R144 ;  /* 0x00007610ff907816 */ /* 0x000fe20000000090 */
[----:B--2---:R1:W-:Y:S02]  /*5bf0*/  STL [R1+0x32c], R147 ;  /* 0x00032c9301007387 */ /* 0x0043e40000100800 */
[----:B-1----:R-:W-:-:S04]  /*5c00*/  IADD3 R147, P6, PT, R20, R2, RZ ;  /* 0x0000000214937210 */ /* 0x002fc80007fde0ff */
[----:B------:R-:W-:Y:S01]  /*5c10*/  LEA.HI.X.SX32 R148, R20, R3, 0x1, P6 ;  /* 0x0000000314947211 */ /* 0x000fe200030f0eff */
[----:B------:R-:W-:-:S04]  /*5c20*/  @!P5 IMAD.MOV.U32 R20, RZ, RZ, R147 ;  /* 0x000000ffff14d224 */ /* 0x000fc800078e0093 */
[----:B------:R-:W-:Y:S01]  /*5c30*/  @!P5 IMAD.MOV.U32 R21, RZ, RZ, R148 ;  /* 0x000000ffff15d224 */ /* 0x000fe200078e0094 */
[----:B0-----:R-:W-:-:S04]  /*5c40*/  IADD3 R18, P6, PT, R22, R2, RZ ;  /* 0x0000000216127210 */ /* 0x001fc80007fde0ff */
[----:B------:R0:W2:Y:S04]  /*5c50*/  @!P5 LDG.E.U8 R145, desc[UR18][R20.64] ;  /* 0x000000121491d981 */ /* 0x0000a8000c1e1100 */
[----:B------:R1:W-:Y:S01]  /*5c60*/  STL [R1+0x770], R19 ;  /* 0x0007701301007387 */ /* 0x0003e20000100800 */
[----:B0-----:R-:W-:Y:S02]  /*5c70*/  VIADD R20, R12, 0xffffffdb ;  /* 0xffffffdb0c147836 */ /* 0x001fe40000000000 */
[----:B------:R-:W-:Y:S01]  /*5c80*/  IMAD R21, R36, 0xc, RZ ;  /* 0x0000000c24157824 */ /* 0x000fe200078e02ff */
[----:B-1----:R-:W-:Y:S02]  /*5c90*/  LEA.HI.X.SX32 R19, R22, R3, 0x1, P6 ;  /* 0x0000000316137211 */ /* 0x002fe400030f0eff */
[----:B------:R-:W-:-:S02]  /*5ca0*/  ISETP.GE.U32.AND P5, PT, R20, 0x7fffff5c, PT ;  /* 0x7fffff5c1400780c */ /* 0x000fc40003fa6070 */
[C---:B------:R-:W-:Y:S01]  /*5cb0*/  IADD3 R20, P6, PT, R21.reuse, R2, RZ ;  /* 0x0000000215147210 */ /* 0x040fe20007fde0ff */
[----:B------:R-:W2:Y:S03]  /*5cc0*/  @!P3 LDG.E.U8 R23, desc[UR18][R18.64] ;  /* 0x000000121217b981 */ /* 0x000ea6000c1e1100 */
[----:B------:R-:W-:-:S05]  /*5cd0*/  LEA.HI.X.SX32 R21, R21, R3, 0x1, P6 ;  /* 0x0000000315157211 */ /* 0x000fca00030f0eff */
[----:B------:R-:W4:Y:S01]  /*5ce0*/  @!P2 LDG.E.U8 R144, desc[UR18][R20.64] ;  /* 0x000000121490a981 */ /* 0x000f22000c1e1100 */
[----:B------:R-:W-:-:S03]  /*5cf0*/  VIADD R22, R12, 0xffffffd3 ;  /* 0xffffffd30c167836 */ /* 0x000fc60000000000 */
[----:B------:R-:W-:Y:S04]  /*5d00*/  STL [R1+0x7ac], R147 ;  /* 0x0007ac9301007387 */ /* 0x000fe80000100800 */
[----:B------:R-:W-:Y:S04]  /*5d10*/  STL [R1+0x7a8], R148 ;  /* 0x0007a89401007387 */ /* 0x000fe80000100800 */
[----:B---3--:R0:W-:Y:S01]  /*5d20*/  STL [R1+0x324], R149 ;  /* 0x0003249501007387 */ /* 0x0081e20000100800 */
[----:B------:R-:W-:Y:S01]  /*5d30*/  IMAD.MOV.U32 R151, RZ, RZ, R156 ;  /* 0x000000ffff977224 */ /* 0x000fe200078e009c */
[----:B------:R-:W-:-:S02]  /*5d40*/  ISETP.GE.U32.AND P3, PT, R22, 0x7fffff54, PT ;  /* 0x7fffff541600780c */ /* 0x000fc40003f66070 */
[----:B------:R-:W-:Y:S01]  /*5d50*/  STL [R1+0xa34], R18 ;  /* 0x000a341201007387 */ /* 0x000fe20000100800 */
[----:B0-----:R-:W-:Y:S02]  /*5d60*/  IMAD.MOV.U32 R149, RZ, RZ, R150 ;  /* 0x000000ffff957224 */ /* 0x001fe400078e0096 */
[C---:B------:R-:W-:Y:S01]  /*5d70*/  IMAD R150, R36.reuse, 0x14, RZ ;  /* 0x0000001424967824 */ /* 0x040fe200078e02ff */
[----:B------:R-:W-:Y:S01]  /*5d80*/  STL [R1+0xa30], R19 ;  /* 0x000a301301007387 */ /* 0x000fe20000100800 */
[----:B------:R-:W-:-:S03]  /*5d90*/  IMAD R22, R36, 0x1c, RZ ;  /* 0x0000001c24167824 */ /* 0x000fc600078e02ff */
[----:B------:R-:W-:-:S04]  /*5da0*/  IADD3 R156, P6, PT, R150, R2, RZ ;  /* 0x00000002969c7210 */ /* 0x000fc80007fde0ff */
[----:B------:R-:W-:Y:S01]  /*5db0*/  LEA.HI.X.SX32 R150, R150, R3, 0x1, P6 ;  /* 0x0000000396967211 */ /* 0x000fe200030f0eff */
[----:B------:R-:W-:Y:S01]  /*5dc0*/  IMAD.MOV.U32 R148, RZ, RZ, R108 ;  /* 0x000000ffff947224 */ /* 0x000fe200078e006c */
[----:B------:R-:W-:Y:S02]  /*5dd0*/  PRMT R29, RZ, 0x7610, R29 ;  /* 0x00007610ff1d7816 */ /* 0x000fe4000000001d */
[----:B------:R-:W-:Y:S01]  /*5de0*/  PRMT R143, RZ, 0x7610, R143 ;  /* 0x00007610ff8f7816 */ /* 0x000fe2000000008f */
[----:B--2---:R0:W-:Y:S04]  /*5df0*/  STL [R1+0x2f8], R23 ;  /* 0x0002f81701007387 */ /* 0x0041e80000100800 */
[----:B------:R-:W-:Y:S04]  /*5e00*/  STL [R1+0x300], R145 ;  /* 0x0003009101007387 */ /* 0x000fe80000100800 */
[----:B------:R-:W-:Y:S04]  /*5e10*/  STL [R1+0xa3c], R20 ;  /* 0x000a3c1401007387 */ /* 0x000fe80000100800 */
[----:B------:R-:W-:Y:S01]  /*5e20*/  STL [R1+0xa38], R21 ;  /* 0x000a381501007387 */ /* 0x000fe20000100800 */
[----:B0-----:R-:W-:-:S03]  /*5e30*/  VIADD R23, R12, 0xffffffcb ;  /* 0xffffffcb0c177836 */ /* 0x001fc60000000000 */
[----:B----4-:R0:W-:Y:S02]  /*5e40*/  STL [R1+0x2ec], R144 ;  /* 0x0002ec9001007387 */ /* 0x0101e40000100800 */
[----:B------:R-:W-:Y:S01]  /*5e50*/  ISETP.GE.U32.AND P2, PT, R23, 0x7fffff4c, PT ;  /* 0x7fffff4c1700780c */ /* 0x000fe20003f46070 */
[----:B------:R-:W-:Y:S01]  /*5e60*/  @!P0 IMAD.MOV.U32 R23, RZ, RZ, R150 ;  /* 0x000000ffff178224 */ /* 0x000fe200078e0096 */
[----:B0-----:R-:W-:-:S04]  /*5e70*/  IADD3 R144, P6, PT, R22, R2, RZ ;  /* 0x0000000216907210 */ /* 0x001fc80007fde0ff */
[----:B------:R-:W-:Y:S01]  /*5e80*/  LEA.HI.X.SX32 R108, R22, R3, 0x1, P6 ;  /* 0x00000003166c7211 */ /* 0x000fe200030f0eff */
[----:B------:R-:W-:Y:S01]  /*5e90*/  STL [R1+0xac], R144 ;  /* 0x0000ac9001007387 */ /* 0x000fe20000100800 */
[----:B------:R-:W-:-:S03]  /*5ea0*/  @!P0 IMAD.MOV.U32 R22, RZ, RZ, R156 ;  /* 0x000000ffff168224 */ /* 0x000fc600078e009c */
[----:B------:R0:W-:Y:S04]  /*5eb0*/  STL [R1+0xa44], R156 ;  /* 0x000a449c01007387 */ /* 0x0001e80000100800 */
[----:B------:R1:W2:Y:S01]  /*5ec0*/  @!P0 LDG.E.U8 R29, desc[UR18][R22.64] ;  /* 0x00000012161d8981 */ /* 0x0002a2000c1e1100 */
[----:B0-----:R-:W-:Y:S02]  /*5ed0*/  IMAD.MOV.U32 R156, RZ, RZ, R108 ;  /* 0x000000ffff9c7224 */ /* 0x001fe400078e006c */
[----:B-1----:R-:W-:Y:S02]  /*5ee0*/  @!P4 IMAD.MOV.U32 R22, RZ, RZ, R144 ;  /* 0x000000ffff16c224 */ /* 0x002fe400078e0090 */
[----:B------:R-:W-:-:S05]  /*5ef0*/  @!P4 IMAD.MOV.U32 R23, RZ, RZ, R156 ;  /* 0x000000ffff17c224 */ /* 0x000fca00078e009c */
[----:B------:R0:W3:Y:S01]  /*5f00*/  @!P4 LDG.E.U8 R143, desc[UR18][R22.64] ;  /* 0x00000012168fc981 */ /* 0x0000e2000c1e1100 */
[----:B------:R-:W-:Y:S02]  /*5f10*/  IMAD.MOV.U32 R147, RZ, RZ, R25 ;  /* 0x000000ffff937224 */ /* 0x000fe400078e0019 */
[----:B------:R-:W-:Y:S01]  /*5f20*/  IMAD R25, R36, 0x24, RZ ;  /* 0x0000002424197824 */ /* 0x000fe200078e02ff */
[----:B------:R1:W-:Y:S01]  /*5f30*/  STL [R1+0xa8], R108 ;  /* 0x0000a86c01007387 */ /* 0x0003e20000100800 */
[----:B------:R-:W-:Y:S02]  /*5f40*/  IMAD.MOV.U32 R145, RZ, RZ, R24 ;  /* 0x000000ffff917224 */ /* 0x000fe400078e0018 */
[C---:B------:R-:W-:Y:S01]  /*5f50*/  VIADD R24, R12.reuse, 0xffffffc3 ;  /* 0xffffffc30c187836 */ /* 0x040fe20000000000 */
[----:B-1----:R-:W4:Y:S04]  /*5f60*/  LDL.LU R108, [R1+0xbf8] ;  /* 0x000bf800016c7983 */ /* 0x002f280000300800 */
[----:B------:R1:W-:Y:S01]  /*5f70*/  STL [R1+0xa40], R150 ;  /* 0x000a409601007387 */ /* 0x0003e20000100800 */
[----:B0-----:R-:W-:Y:S01]  /*5f80*/  VIADD R22, R12, 0xffffffbb ;  /* 0xffffffbb0c167836 */ /* 0x001fe20000000000 */
[----:B------:R-:W-:Y:S01]  /*5f90*/  ISETP.GE.U32.AND P0, PT, R24, 0x7fffff44, PT ;  /* 0x7fffff441800780c */ /* 0x000fe20003f06070 */
[----:B------:R-:W-:Y:S01]  /*5fa0*/  IMAD R24, R36, 0x2c, RZ ;  /* 0x0000002c24187824 */ /* 0x000fe200078e02ff */
[----:B-1----:R-:W-:-:S04]  /*5fb0*/  IADD3 R150, P6, PT, R25, R2, RZ ;  /* 0x0000000219967210 */ /* 0x002fc80007fde0ff */
[----:B------:R-:W-:Y:S02]  /*5fc0*/  LEA.HI.X.SX32 R23, R25, R3, 0x1, P6 ;  /* 0x0000000319177211 */ /* 0x000fe400030f0eff */
[----:B------:R-:W-:Y:S02]  /*5fd0*/  PRMT R146, RZ, 0x7610, R146 ;  /* 0x00007610ff927816 */ /* 0x000fe40000000092 */
[----:B------:R-:W-:Y:S01]  /*5fe0*/  ISETP.GE.U32.AND P4, PT, R22, 0x7fffff3c, PT ;  /* 0x7fffff3c1600780c */ /* 0x000fe20003f86070 */
[----:B------:R-:W-:-:S05]  /*5ff0*/  @!P5 IMAD.MOV.U32 R22, RZ, RZ, R150 ;  /* 0x000000ffff16d224 */ /* 0x000fca00078e0096 */
[----:B------:R0:W4:Y:S01]  /*6000*/  @!P5 LDG.E.U8 R146, desc[UR18][R22.64] ;  /* 0x000000121692d981 */ /* 0x000122000c1e1100 */
[----:B------:R-:W-:-:S03]  /*6010*/  PRMT R142, RZ, 0x7610, R142 ;  /* 0x00007610ff8e7816 */ /* 0x000fc6000000008e */
[----:B--2---:R1:W-:Y:S04]  /*6020*/  STL [R1+0x2c0], R29 ;  /* 0x0002c01d01007387 */ /* 0x0043e80000100800 */
[----:B-1----:R-:W2:Y:S04]  /*6030*/  LDL.LU R29, [R1+0xbf4] ;  /* 0x000bf400011d7983 */ /* 0x002ea80000300800 */
[----:B------:R-:W-:Y:S04]  /*6040*/  STL [R1+0xec], R150 ;  /* 0x0000ec9601007387 */ /* 0x000fe80000100800 */
[----:B------:R-:W-:Y:S04]  /*6050*/  STL [R1+0xe8], R23 ;  /* 0x0000e81701007387 */ /* 0x000fe80000100800 */
[----:B---3--:R1:W-:Y:S02]  /*6060*/  STL [R1+0x2bc], R143 ;  /* 0x0002bc8f01007387 */ /* 0x0083e40000100800 */
[----:B-1----:R-:W-:-:S04]  /*6070*/  IADD3 R143, P6, PT, R24, R2, RZ ;  /* 0x00000002188f7210 */ /* 0x002fc80007fde0ff */
[----:B0-----:R-:W-:Y:S01]  /*6080*/  LEA.HI.X.SX32 R22, R24, R3, 0x1, P6 ;  /* 0x0000000318167211 */ /* 0x001fe200030f0eff */
[----:B------:R-:W-:Y:S04]  /*6090*/  STL [R1+0x55c], R143 ;  /* 0x00055c8f01007387 */ /* 0x000fe80000100800 */
[----:B------:R0:W-:Y:S01]  /*60a0*/  STL [R1+0x558], R22 ;  /* 0x0005581601007387 */ /* 0x0001e20000100800 */
[----:B------:R-:W-:Y:S02]  /*60b0*/  @!P3 IMAD.MOV.U32 R23, RZ, RZ, R22 ;  /* 0x000000ffff17b224 */ /* 0x000fe400078e0016 */
[----:B0-----:R-:W-:-:S05]  /*60c0*/  @!P3 IMAD.MOV.U32 R22, RZ, RZ, R143 ;  /* 0x000000ffff16b224 */ /* 0x001fca00078e008f */
[----:B------:R0:W3:Y:S01]  /*60d0*/  @!P3 LDG.E.U8 R142, desc[UR18][R22.64] ;  /* 0x00000012168eb981 */ /* 0x0000e2000c1e1100 */
[----:B------:R-:W-:-:S05]  /*60e0*/  VIADD R25, R12, 0xffffffb3 ;  /* 0xffffffb30c197836 */ /* 0x000fca0000000000 */
[----:B------:R-:W-:Y:S01]  /*60f0*/  ISETP.GE.U32.AND P5, PT, R25, 0x7fffff34, PT ;  /* 0x7fffff341900780c */ /* 0x000fe20003fa6070 */
[----:B------:R-:W-:Y:S01]  /*6100*/  IMAD R25, R36, 0x34, RZ ;  /* 0x0000003424197824 */ /* 0x000fe200078e02ff */
[----:B----4-:R1:W-:Y:S01]  /*6110*/  STL [R1+0x2b8], R146 ;  /* 0x0002b89201007387 */ /* 0x0103e20000100800 */
[----:B------:R-:W-:-:S03]  /*6120*/  PRMT R141, RZ, 0x7610, R141 ;  /* 0x00007610ff8d7816 */ /* 0x000fc6000000008d */
[----:B-1----:R-:W-:-:S04]  /*6130*/  IADD3 R146, P6, PT, R25, R2, RZ ;  /* 0x0000000219927210 */ /* 0x002fc80007fde0ff */
[----:B0-----:R-:W-:Y:S01]  /*6140*/  LEA.HI.X.SX32 R22, R25, R3, 0x1, P6 ;  /* 0x0000000319167211 */ /* 0x001fe200030f0eff */
[----:B------:R-:W-:Y:S04]  /*6150*/  STL [R1+0x59c], R146 ;  /* 0x00059c9201007387 */ /* 0x000fe80000100800 */
[----:B------:R-:W-:Y:S01]  /*6160*/  @!P2 IMAD.MOV.U32 R23, RZ, RZ, R22 ;  /* 0x000000ffff17a224 */ /* 0x000fe200078e0016 */
[----:B---3--:R-:W-:Y:S04]  /*6170*/  STL [R1+0x2b4], R142 ;  /* 0x0002b48e01007387 */ /* 0x008fe80000100800 */
[----:B------:R0:W-:Y:S02]  /*6180*/  STL [R1+0x598], R22 ;  /* 0x0005981601007387 */ /* 0x0001e40000100800 */
[----:B0-----:R-:W-:-:S05]  /*6190*/  @!P2 IMAD.MOV.U32 R22, RZ, RZ, R146 ;  /* 0x000000ffff16a224 */ /* 0x001fca00078e0092 */
[----:B------:R0:W3:Y:S01]  /*61a0*/  @!P2 LDG.E.U8 R141, desc[UR18][R22.64] ;  /* 0x00000012168da981 */ /* 0x0000e2000c1e1100 */
[----:B------:R-:W-:-:S05]  /*61b0*/  IMAD R24, R36, 0x3c, RZ ;  /* 0x0000003c24187824 */ /* 0x000fca00078e02ff */
[----:B------:R-:W-:Y:S01]  /*61c0*/  IADD3 R142, P6, PT, R24, R2, RZ ;  /* 0x00000002188e7210 */ /* 0x000fe20007fde0ff */
[----:B------:R-:W-:-:S03]  /*61d0*/  IMAD.MOV.U32 R144, RZ, RZ, R161 ;  /* 0x000000ffff907224 */ /* 0x000fc600078e00a1 */
[----:B------:R-:W-:Y:S01]  /*61e0*/  LEA.HI.X.SX32 R143, R24, R3, 0x1, P6 ;  /* 0x00000003188f7211 */ /* 0x000fe200030f0eff */
[----:B------:R-:W-:Y:S01]  /*61f0*/  IMAD.MOV.U32 R161, RZ, RZ, R26 ;  /* 0x000000ffffa17224 */ /* 0x000fe200078e001a */
[----:B------:R-:W-:Y:S01]  /*6200*/  PRMT R140, RZ, 0x7610, R140 ;  /* 0x00007610ff8c7816 */ /* 0x000fe2000000008c */
[----:B------:R-:W-:Y:S02]  /*6210*/  VIADD R26, R12, 0xffffffab ;  /* 0xffffffab0c1a7836 */ /* 0x000fe40000000000 */
[----:B0-----:R-:W-:Y:S02]  /*6220*/  @!P0 IMAD.MOV.U32 R22, RZ, RZ, R142 ;  /* 0x000000ffff168224 */ /* 0x001fe400078e008e */
[----:B------:R-:W-:Y:S02]  /*6230*/  @!P0 IMAD.MOV.U32 R23, RZ, RZ, R143 ;  /* 0x000000ffff178224 */ /* 0x000fe400078e008f */
[----:B------:R-:W-:Y:S01]  /*6240*/  IMAD R25, R36, 0x44, RZ ;  /* 0x0000004424197824 */ /* 0x000fe200078e02ff */
[----:B------:R-:W-:Y:S01]  /*6250*/  ISETP.GE.U32.AND P3, PT, R26, 0x7fffff2c, PT ;  /* 0x7fffff2c1a00780c */ /* 0x000fe20003f66070 */
[----:B------:R-:W-:Y:S01]  /*6260*/  STL [R1+0x5dc], R142 ;  /* 0x0005dc8e01007387 */ /* 0x000fe20000100800 */
[----:B------:R-:W-:-:S03]  /*6270*/  VIADD R26, R12, 0xffffffa3 ;  /* 0xffffffa30c1a7836 */ /* 0x000fc60000000000 */
[----:B------:R-:W-:Y:S04]  /*6280*/  STL [R1+0x5d8], R143 ;  /* 0x0005d88f01007387 */ /* 0x000fe80000100800 */
[----:B------:R0:W4:Y:S01]  /*6290*/  @!P0 LDG.E.U8 R140, desc[UR18][R22.64] ;  /* 0x00000012168c8981 */ /* 0x000122000c1e1100 */
[----:B------:R-:W-:Y:S02]  /*62a0*/  ISETP.GE.U32.AND P2, PT, R26, 0x7fffff24, PT ;  /* 0x7fffff241a00780c */ /* 0x000fe40003f46070 */
[----:B------:R-:W-:Y:S01]  /*62b0*/  PRMT R26, RZ, 0x7610, R26 ;  /* 0x00007610ff1a7816 */ /* 0x000fe2000000001a */
[----:B0-----:R-:W-:-:S05]  /*62c0*/  VIADD R22, R12, 0xffffff9b ;  /* 0xffffff9b0c167836 */ /* 0x001fca0000000000 */
[----:B------:R-:W-:Y:S01]  /*62d0*/  ISETP.GE.U32.AND P0, PT, R22, 0x7fffff1c, PT ;  /* 0x7fffff1c1600780c */ /* 0x000fe20003f06070 */
[----:B---3--:R0:W-:Y:S02]  /*62e0*/  STL [R1+0x2b0], R141 ;  /* 0x0002b08d01007387 */ /* 0x0081e40000100800 */
[----:B0-----:R-:W-:-:S04]  /*62f0*/  IADD3 R141, P6, PT, R25, R2, RZ ;  /* 0x00000002198d7210 */ /* 0x001fc80007fde0ff */
[----:B------:R-:W-:Y:S01]  /*6300*/  LEA.HI.X.SX32 R23, R25, R3, 0x1, P6 ;  /* 0x0000000319177211 */ /* 0x000fe200030f0eff */
[----:B------:R-:W-:-:S05]  /*6310*/  @!P4 IMAD.MOV.U32 R22, RZ, RZ, R141 ;  /* 0x000000ffff16c224 */ /* 0x000fca00078e008d */
[----:B------:R0:W3:Y:S01]  /*6320*/  @!P4 LDG.E.U8 R26, desc[UR18][R22.64] ;  /* 0x00000012161ac981 */ /* 0x0000e2000c1e1100 */
[----:B------:R-:W-:-:S03]  /*6330*/  IMAD R24, R36, 0x4c, RZ ;  /* 0x0000004c24187824 */ /* 0x000fc600078e02ff */
[----:B------:R-:W-:Y:S04]  /*6340*/  STL [R1+0x61c], R141 ;  /* 0x00061c8d01007387 */ /* 0x000fe80000100800 */
[----:B------:R-:W-:Y:S04]  /*6350*/  STL [R1+0x618], R23 ;  /* 0x0006181701007387 */ /* 0x000fe80000100800 */
[----:B----4-:R1:W-:Y:S01]  /*6360*/  STL [R1+0x2ac], R140 ;  /* 0x0002ac8c01007387 */ /* 0x0103e20000100800 */
[----:B------:R-:W-:Y:S02]  /*6370*/  PRMT R139, RZ, 0x7610, R139 ;  /* 0x00007610ff8b7816 */ /* 0x000fe4000000008b */
        /* <DEDUP_REMOVED lines=8> */
[----:B------:R-:W-:-:S05]  /*6400*/  VIADD R25, R12, 0xffffff93 ;  /* 0xffffff930c197836 */ /* 0x000fca0000000000 */
[----:B------:R-:W-:Y:S01]  /*6410*/  ISETP.GE.U32.AND P4, PT, R25, 0x7fffff14, PT ;  /* 0x7fffff141900780c */ /* 0x000fe20003f86070 */
[----:B------:R-:W-:-:S05]  /*6420*/  IMAD R25, R36, 0x54, RZ ;  /* 0x0000005424197824 */ /* 0x000fca00078e02ff */
[----:B------:R-:W-:Y:S01]  /*6430*/  IADD3 R141, P6, PT, R25, R2, RZ ;  /* 0x00000002198d7210 */ /* 0x000fe20007fde0ff */
[----:B------:R-:W-:-:S03]  /*6440*/  IMAD R24, R36, 0x5c, RZ ;  /* 0x0000005c24187824 */ /* 0x000fc600078e02ff */
[----:B------:R-:W-:Y:S01]  /*6450*/  LEA.HI.X.SX32 R142, R25, R3, 0x1, P6 ;  /* 0x00000003198e7211 */ /* 0x000fe200030f0eff */
[----:B------:R-:W-:Y:S01]  /*6460*/  STL [R1+0x69c], R141 ;  /* 0x00069c8d01007387 */ /* 0x000fe20000100800 */
[----:B------:R-:W-:Y:S01]  /*6470*/  PRMT R137, RZ, 0x7610, R137 ;  /* 0x00007610ff897816 */ /* 0x000fe20000000089 */
[----:B0-----:R-:W-:Y:S02]  /*6480*/  @!P3 IMAD.MOV.U32 R22, RZ, RZ, R141 ;  /* 0x000000ffff16b224 */ /* 0x001fe400078e008d */
[----:B------:R-:W-:-:S05]  /*6490*/  @!P3 IMAD.MOV.U32 R23, RZ, RZ, R142 ;  /* 0x000000ffff17b224 */ /* 0x000fca00078e008e */
[----:B------:R0:W4:Y:S01]  /*64a0*/  @!P3 LDG.E.U8 R137, desc[UR18][R22.64] ;  /* 0x000000121689b981 */ /* 0x000122000c1e1100 */
[----:B------:R-:W-:-:S03]  /*64b0*/  PRMT R138, RZ, 0x7610, R138 ;  /* 0x00007610ff8a7816 */ /* 0x000fc6000000008a */
[----:B---3--:R1:W-:Y:S02]  /*64c0*/  STL [R1+0x27c], R139 ;  /* 0x00027c8b01007387 */ /* 0x0083e40000100800 */
[----:B-1----:R-:W-:-:S04]  /*64d0*/  IADD3 R139, P6, PT, R24, R2, RZ ;  /* 0x00000002188b7210 */ /* 0x002fc80007fde0ff */
[----:B------:R-:W-:Y:S01]  /*64e0*/  LEA.HI.X.SX32 R140, R24, R3, 0x1, P6 ;  /* 0x00000003188c7211 */ /* 0x000fe200030f0eff */
[----:B0-----:R-:W-:-:S04]  /*64f0*/  @!P2 IMAD.MOV.U32 R22, RZ, RZ, R139 ;  /* 0x000000ffff16a224 */ /* 0x001fc800078e008b */
[----:B------:R-:W-:-:S05]  /*6500*/  @!P2 IMAD.MOV.U32 R23, RZ, RZ, R140 ;  /* 0x000000ffff17a224 */ /* 0x000fca00078e008c */
[----:B------:R0:W3:Y:S01]  /*6510*/  @!P2 LDG.E.U8 R138, desc[UR18][R22.64] ;  /* 0x00000012168aa981 */ /* 0x0000e2000c1e1100 */
[----:B------:R-:W-:-:S03]  /*6520*/  IMAD R25, R36, 0x64, RZ ;  /* 0x0000006424197824 */ /* 0x000fc600078e02ff */
[----:B------:R-:W-:Y:S04]  /*6530*/  STL [R1+0x698], R142 ;  /* 0x0006988e01007387 */ /* 0x000fe80000100800 */
[----:B------:R-:W-:Y:S01]  /*6540*/  STL [R1+0x6d4], R139 ;  /* 0x0006d48b01007387 */ /* 0x000fe20000100800 */
[----:B------:R-:W-:-:S03]  /*6550*/  VIADD R26, R12, 0xffffff8b ;  /* 0xffffff8b0c1a7836 */ /* 0x000fc60000000000 */
[----:B------:R-:W-:Y:S04]  /*6560*/  STL [R1+0x6d0], R140 ;  /* 0x0006d08c01007387 */ /* 0x000fe80000100800 */
[----:B----4-:R1:W-:Y:S01]  /*6570*/  STL [R1+0x278], R137 ;  /* 0x0002788901007387 */ /* 0x0103e20000100800 */
[----:B------:R-:W-:Y:S01]  /*6580*/  ISETP.GE.U32.AND P5, PT, R26, 0x7fffff0c, PT ;  /* 0x7fffff0c1a00780c */ /* 0x000fe20003fa6070 */
[----:B------:R-:W-:Y:S01]  /*6590*/  IMAD R24, R36, 0x6c, RZ ;  /* 0x0000006c24187824 */ /* 0x000fe200078e02ff */
[----:B-1----:R-:W-:Y:S01]  /*65a0*/  IADD3 R137, P6, PT, R25, R2, RZ ;  /* 0x0000000219897210 */ /* 0x002fe20007fde0ff */
[----:B------:R-:W-:-:S03]  /*65b0*/  VIADD R26, R12, 0xffffff83 ;  /* 0xffffff830c1a7836 */ /* 0x000fc60000000000 */
[----:B0-----:R-:W-:Y:S01]  /*65c0*/  LEA.HI.X.SX32 R23, R25, R3, 0x1, P6 ;  /* 0x0000000319177211 */ /* 0x001fe200030f0eff */
[----:B------:R-:W-:Y:S01]  /*65d0*/  STL [R1+0x70c], R137 ;  /* 0x00070c8901007387 */ /* 0x000fe20000100800 */
[----:B------:R-:W-:-:S03]  /*65e0*/  VIADD R22, R12, 0xfffffffa ;  /* 0xfffffffa0c167836 */ /* 0x000fc60000000000 */
[----:B------:R-:W-:Y:S01]  /*65f0*/  STL [R1+0x708], R23 ;  /* 0x0007081701007387 */ /* 0x000fe20000100800 */
[----:B------:R-:W-:Y:S02]  /*6600*/  ISETP.GE.U32.AND P3, PT, R26, 0x7fffff04, PT ;  /* 0x7fffff041a00780c */ /* 0x000fe40003f66070 */
[----:B------:R-:W-:Y:S02]  /*6610*/  PRMT R26, RZ, 0x7610, R26 ;  /* 0x00007610ff1a7816 */ /* 0x000fe4000000001a */
[----:B------:R-:W-:Y:S01]  /*6620*/  ISETP.GE.U32.AND P2, PT, R22, 0x7fffff7b, PT ;  /* 0x7fffff7b1600780c */ /* 0x000fe20003f46070 */
[----:B------:R-:W-:Y:S01]  /*6630*/  @!P0 IMAD.MOV.U32 R22, RZ, RZ, R137 ;  /* 0x000000ffff168224 */ /* 0x000fe200078e0089 */
[----:B------:R-:W-:-:S04]  /*6640*/  PRMT R135, RZ, 0x7610, R135 ;  /* 0x00007610ff877816 */ /* 0x000fc80000000087 */
[----:B------:R0:W4:Y:S04]  /*6650*/  @!P0 LDG.E.U8 R26, desc[UR18][R22.64] ;  /* 0x00000012161a8981 */ /* 0x000128000c1e1100 */
        /* <DEDUP_REMOVED lines=8> */
[C---:B------:R-:W-:Y:S02]  /*66e0*/  IMAD R25, R36.reuse, 0x74, RZ ;  /* 0x0000007424197824 */ /* 0x040fe400078e02ff */
[----:B------:R-:W-:-:S03]  /*66f0*/  IMAD R24, R36, 0x7c, RZ ;  /* 0x0000007c24187824 */ /* 0x000fc600078e02ff */
[CC--:B------:R-:W-:Y:S01]  /*6700*/  IADD3 R137, P6, PT, R25.reuse, R2.reuse, RZ ;  /* 0x0000000219897210 */ /* 0x0c0fe20007fde0ff */
[----:B------:R-:W-:Y:S02]  /*6710*/  IMAD.MOV.U32 R143, RZ, RZ, R154 ;  /* 0x000000ffff8f7224 */ /* 0x000fe400078e009a */
[----:B------:R-:W-:Y:S01]  /*6720*/  IMAD.MOV.U32 R154, RZ, RZ, R159 ;  /* 0x000000ffff9a7224 */ /* 0x000fe200078e009f */
[----:B0-----:R-:W-:Y:S01]  /*6730*/  LEA.HI.X.SX32 R22, R25, R3, 0x1, P6 ;  /* 0x0000000319167211 */ /* 0x001fe200030f0eff */
[----:B------:R-:W-:Y:S01]  /*6740*/  IMAD.MOV.U32 R159, RZ, RZ, R111 ;  /* 0x000000ffff9f7224 */ /* 0x000fe200078e006f */
[----:B------:R-:W-:Y:S01]  /*6750*/  STL [R1+0x744], R138 ;  /* 0x0007448a01007387 */ /* 0x000fe20000100800 */
[----:B------:R-:W-:-:S03]  /*6760*/  IADD3 R111, P6, PT, R24, R2, RZ ;  /* 0x00000002186f7210 */ /* 0x000fc60007fde0ff */
[----:B----4-:R-:W-:Y:S01]  /*6770*/  STL [R1+0x270], R26 ;  /* 0x0002701a01007387 */ /* 0x010fe20000100800 */
[----:B------:R-:W-:Y:S01]  /*6780*/  PRMT R136, RZ, 0x7610, R136 ;  /* 0x00007610ff887816 */ /* 0x000fe20000000088 */
[----:B------:R-:W-:Y:S02]  /*6790*/  @!P5 IMAD.MOV.U32 R23, RZ, RZ, R22 ;  /* 0x000000ffff17d224 */ /* 0x000fe400078e0016 */
[----:B------:R-:W-:Y:S01]  /*67a0*/  STL [R1+0x740], R139 ;  /* 0x0007408b01007387 */ /* 0x000fe20000100800 */
[----:B------:R-:W-:-:S03]  /*67b0*/  VIADD R25, R12, 0xffffffe2 ;  /* 0xffffffe20c197836 */ /* 0x000fc60000000000 */
[----:B------:R-:W-:Y:S04]  /*67c0*/  STL [R1+0x77c], R137 ;  /* 0x00077c8901007387 */ /* 0x000fe80000100800 */
[----:B------:R0:W-:Y:S04]  /*67d0*/  STL [R1+0x778], R22 ;  /* 0x0007781601007387 */ /* 0x0001e80000100800 */
[----:B------:R-:W-:Y:S01]  /*67e0*/  STL [R1+0x7b4], R111 ;  /* 0x0007b46f01007387 */ /* 0x000fe20000100800 */
[----:B0-----:R-:W-:-:S05]  /*67f0*/  @!P5 IMAD.MOV.U32 R22, RZ, RZ, R137 ;  /* 0x000000ffff16d224 */ /* 0x001fca00078e0089 */
[----:B------:R-:W4:Y:S01]  /*6800*/  @!P5 LDG.E.U8 R136, desc[UR18][R22.64] ;  /* 0x000000121688d981 */ /* 0x000f22000c1e1100 */
[----:B------:R-:W-:-:S03]  /*6810*/  ISETP.GE.U32.AND P5, PT, R25, 0x7fffff63, PT ;  /* 0x7fffff631900780c */ /* 0x000fc60003fa6070 */
[----:B---3--:R0:W-:Y:S02]  /*6820*/  STL [R1+0x26c], R135 ;  /* 0x00026c8701007387 */ /* 0x0081e40000100800 */
[----:B0-----:R-:W-:Y:S01]  /*6830*/  LEA.HI.X.SX32 R135, R24, R3, 0x1, P6 ;  /* 0x0000000318877211 */ /* 0x001fe200030f0eff */
[----:B------:R-:W-:-:S04]  /*6840*/  @!P3 IMAD.MOV.U32 R24, RZ, RZ, R111 ;  /* 0x000000ffff18b224 */ /* 0x000fc800078e006f */
[----:B------:R-:W-:-:S05]  /*6850*/  @!P3 IMAD.MOV.U32 R25, RZ, RZ, R135 ;  /* 0x000000ffff19b224 */ /* 0x000fca00078e0087 */
[----:B------:R0:W3:Y:S01]  /*6860*/  @!P3 LDG.E.U8 R110, desc[UR18][R24.64] ;  /* 0x00000012186eb981 */ /* 0x0000e2000c1e1100 */
[----:B------:R-:W-:-:S05]  /*6870*/  VIADD R26, R12, 0xffffffea ;  /* 0xffffffea0c1a7836 */ /* 0x000fca0000000000 */
[----:B------:R-:W-:Y:S01]  /*6880*/  ISETP.GE.U32.AND P4, PT, R26, 0x7fffff6b, PT ;  /* 0x7fffff6b1a00780c */ /* 0x000fe20003f86070 */
[----:B------:R-:W-:Y:S01]  /*6890*/  IMAD R26, R36, 0x5, RZ ;  /* 0x00000005241a7824 */ /* 0x000fe200078e02ff */
[----:B------:R-:W-:Y:S01]  /*68a0*/  STL [R1+0x7b0], R135 ;  /* 0x0007b08701007387 */ /* 0x000fe20000100800 */
[----:B0-----:R-:W-:-:S03]  /*68b0*/  VIADD R24, R12, 0xffffffda ;  /* 0xffffffda0c187836 */ /* 0x001fc60000000000 */
[C---:B------:R-:W-:Y:S02]  /*68c0*/  IADD3 R22, P6, PT, R26.reuse, R2, RZ ;  /* 0x000000021a167210 */ /* 0x040fe40007fde0ff */
[----:B------:R-:W-:Y:S02]  /*68d0*/  PRMT R134, RZ, 0x7610, R134 ;  /* 0x00007610ff867816 */ /* 0x000fe40000000086 */
[----:B------:R-:W-:Y:S02]  /*68e0*/  LEA.HI.X.SX32 R23, R26, R3, 0x1, P6 ;  /* 0x000000031a177211 */ /* 0x000fe400030f0eff */
[----:B------:R-:W-:Y:S01]  /*68f0*/  ISETP.GE.U32.AND P3, PT, R24, 0x7fffff5b, PT ;  /* 0x7fffff5b1800780c */ /* 0x000fe20003f66070 */
[----:B------:R-:W-:Y:S01]  /*6900*/  VIADD R24, R12, 0xffffffd2 ;  /* 0xffffffd20c187836 */ /* 0x000fe20000000000 */
[----:B------:R-:W-:Y:S01]  /*6910*/  PRMT R133, RZ, 0x7610, R133 ;  /* 0x00007610ff857816 */ /* 0x000fe20000000085 */
[----:B------:R-:W2:Y:S03]  /*6920*/  @!P2 LDG.E.U8 R134, desc[UR18][R22.64] ;  /* 0x000000121686a981 */ /* 0x000ea6000c1e1100 */
[----:B------:R-:W-:Y:S01]  /*6930*/  ISETP.GE.U32.AND P2, PT, R24, 0x7fffff53, PT ;  /* 0x7fffff531800780c */ /* 0x000fe20003f46070 */
[----:B---3--:R0:W-:Y:S02]  /*6940*/  STL [R1+0x244], R110 ;  /* 0x0002446e01007387 */ /* 0x0081e40000100800 */
[----:B0-----:R-:W-:-:S05]  /*6950*/  IMAD R110, R36, 0xd, RZ ;  /* 0x0000000d246e7824 */ /* 0x001fca00078e02ff */
[----:B------:R-:W-:-:S04]  /*6960*/  IADD3 R111, P6, PT, R110, R2, RZ ;  /* 0x000000026e6f7210 */ /* 0x000fc80007fde0ff */
[----:B------:R-:W-:Y:S01]  /*6970*/  LEA.HI.X.SX32 R110, R110, R3, 0x1, P6 ;  /* 0x000000036e6e7211 */ /* 0x000fe200030f0eff */
[----:B------:R-:W-:-:S04]  /*6980*/  @!P0 IMAD.MOV.U32 R24, RZ, RZ, R111 ;  /* 0x000000ffff188224 */ /* 0x000fc800078e006f */
[----:B------:R-:W-:-:S05]  /*6990*/  @!P0 IMAD.MOV.U32 R25, RZ, RZ, R110 ;  /* 0x000000ffff198224 */ /* 0x000fca00078e006e */
[----:B------:R0:W3:Y:S01]  /*69a0*/  @!P0 LDG.E.U8 R133, desc[UR18][R24.64] ;  /* 0x0000001218858981 */ /* 0x0000e2000c1e1100 */
[----:B------:R-:W-:Y:S02]  /*69b0*/  IMAD.MOV.U32 R142, RZ, RZ, R143 ;  /* 0x000000ffff8e7224 */ /* 0x000fe400078e008f */
[----:B------:R-:W-:Y:S02]  /*69c0*/  IMAD.MOV.U32 R143, RZ, RZ, R145 ;  /* 0x000000ffff8f7224 */ /* 0x000fe400078e0091 */
[----:B------:R-:W-:Y:S02]  /*69d0*/  IMAD.MOV.U32 R145, RZ, RZ, R147 ;  /* 0x000000ffff917224 */ /* 0x000fe400078e0093 */
[----:B------:R-:W-:Y:S02]  /*69e0*/  IMAD.MOV.U32 R147, RZ, RZ, R149 ;  /* 0x000000ffff937224 */ /* 0x000fe400078e0095 */
[----:B------:R-:W-:Y:S02]  /*69f0*/  IMAD.MOV.U32 R149, RZ, RZ, R151 ;  /* 0x000000ffff957224 */ /* 0x000fe400078e0097 */
[----:B------:R-:W-:-:S02]  /*6a00*/  IMAD.MOV.U32 R151, RZ, RZ, R157 ;  /* 0x000000ffff977224 */ /* 0x000fc400078e009d */
[C---:B------:R-:W-:Y:S02]  /*6a10*/  IMAD R157, R36.reuse, 0x15, RZ ;  /* 0x00000015249d7824 */ /* 0x040fe400078e02ff */
[----:B------:R-:W-:Y:S02]  /*6a20*/  IMAD.MOV.U32 R140, RZ, RZ, R148 ;  /* 0x000000ffff8c7224 */ /* 0x000fe400078e0094 */
[----:B------:R-:W-:Y:S02]  /*6a30*/  IMAD.MOV.U32 R148, RZ, RZ, R162 ;  /* 0x000000ffff947224 */ /* 0x000fe400078e00a2 */
[----:B------:R-:W-:Y:S01]  /*6a40*/  IMAD.MOV.U32 R162, RZ, RZ, R158 ;  /* 0x000000ffffa27224 */ /* 0x000fe200078e009e */
[C---:B------:R-:W-:Y:S01]  /*6a50*/  IADD3 R158, P6, PT, R157.reuse, R2, RZ ;  /* 0x000000029d9e7210 */ /* 0x040fe20007fde0ff */
[----:B----4-:R-:W-:Y:S01]  /*6a60*/  STL [R1+0x248], R136 ;  /* 0x0002488801007387 */ /* 0x010fe20000100800 */
[----:B------:R-:W-:Y:S02]  /*6a70*/  IMAD R26, R36, 0x1d, RZ ;  /* 0x0000001d241a7824 */ /* 0x000fe400078e02ff */
[----:B------:R-:W-:Y:S01]  /*6a80*/  LEA.HI.X.SX32 R157, R157, R3, 0x1, P6 ;  /* 0x000000039d9d7211 */ /* 0x000fe200030f0eff */
[----:B------:R-:W-:Y:S01]  /*6a90*/  STL [R1+0xa4c], R22 ;  /* 0x000a4c1601007387 */ /* 0x000fe20000100800 */
[----:B------:R-:W-:-:S03]  /*6aa0*/  PRMT R132, RZ, 0x7610, R132 ;  /* 0x00007610ff847816 */ /* 0x000fc60000000084 */
[----:B------:R-:W-:Y:S01]  /*6ab0*/  STL [R1+0xa48], R23 ;  /* 0x000a481701007387 */ /* 0x000fe20000100800 */
[----:B0-----:R-:W-:-:S03]  /*6ac0*/  @!P4 IMAD.MOV.U32 R24, RZ, RZ, R158 ;  /* 0x000000ffff18c224 */ /* 0x001fc600078e009e */
[----:B------:R-:W-:Y:S01]  /*6ad0*/  STL [R1+0xa54], R111 ;  /* 0x000a546f01007387 */ /* 0x000fe20000100800 */
[----:B------:R-:W-:-:S03]  /*6ae0*/  @!P4 IMAD.MOV.U32 R25, RZ, RZ, R157 ;  /* 0x000000ffff19c224 */ /* 0x000fc600078e009d */
[----:B------:R-:W-:Y:S04]  /*6af0*/  STL [R1+0xa50], R110 ;  /* 0x000a506e01007387 */ /* 0x000fe80000100800 */
[----:B--2---:R-:W-:Y:S04]  /*6b00*/  STL [R1+0x23c], R134 ;  /* 0x00023c8601007387 */ /* 0x004fe80000100800 */
[----:B------:R0:W2:Y:S01]  /*6b10*/  @!P4 LDG.E.U8 R132, desc[UR18][R24.64] ;  /* 0x000000121884c981 */ /* 0x0000a2000c1e1100 */
[----:B------:R-:W-:-:S03]  /*6b20*/  PRMT R131, RZ, 0x7610, R131 ;  /* 0x00007610ff837816 */ /* 0x000fc60000000083 */
[----:B---3--:R1:W-:Y:S02]  /*6b30*/  STL [R1+0x238], R133 ;  /* 0x0002388501007387 */ /* 0x0083e40000100800 */
[----:B-1----:R-:W-:-:S04]  /*6b40*/  IADD3 R133, P6, PT, R26, R2, RZ ;  /* 0x000000021a857210 */ /* 0x002fc80007fde0ff */
[----:B------:R-:W-:Y:S01]  /*6b50*/  LEA.HI.X.SX32 R134, R26, R3, 0x1, P6 ;  /* 0x000000031a867211 */ /* 0x000fe200030f0eff */
[----:B0-----:R-:W-:-:S04]  /*6b60*/  @!P5 IMAD.MOV.U32 R24, RZ, RZ, R133 ;  /* 0x000000ffff18d224 */ /* 0x001fc800078e0085 */
[----:B------:R-:W-:-:S05]  /*6b70*/  @!P5 IMAD.MOV.U32 R25, RZ, RZ, R134 ;  /* 0x000000ffff19d224 */ /* 0x000fca00078e0086 */
[----:B------:R0:W3:Y:S01]  /*6b80*/  @!P5 LDG.E.U8 R131, desc[UR18][R24.64] ;  /* 0x000000121883d981 */ /* 0x0000e2000c1e1100 */
[----:B------:R-:W-:Y:S02]  /*6b90*/  IMAD.MOV.U32 R141, RZ, RZ, R144 ;  /* 0x000000ffff8d7224 */ /* 0x000fe400078e0090 */
[----:B------:R-:W-:Y:S02]  /*6ba0*/  IMAD.MOV.U32 R144, RZ, RZ, R153 ;  /* 0x000000ffff907224 */ /* 0x000fe400078e0099 */
[----:B------:R-:W-:Y:S02]  /*6bb0*/  IMAD.MOV.U32 R153, RZ, RZ, R27 ;  /* 0x000000ffff997224 */ /* 0x000fe400078e001b */
[----:B------:R-:W-:Y:S01]  /*6bc0*/  VIADD R27, R12, 0xffffffca ;  /* 0xffffffca0c1b7836 */ /* 0x000fe20000000000 */
[----:B------:R-:W-:Y:S04]  /*6bd0*/  STL [R1+0xb4], R133 ;  /* 0x0000b48501007387 */ /* 0x000fe80000100800 */
[----:B------:R-:W-:Y:S01]  /*6be0*/  ISETP.GE.U32.AND P0, PT, R27, 0x7fffff4b, PT ;  /* 0x7fffff4b1b00780c */ /* 0x000fe20003f06070 */
[----:B------:R-:W-:Y:S01]  /*6bf0*/  IMAD R27, R36, 0x25, RZ ;  /* 0x00000025241b7824 */ /* 0x000fe200078e02ff */
[----:B------:R-:W-:Y:S04]  /*6c00*/  STL [R1+0xa5c], R158 ;  /* 0x000a5c9e01007387 */ /* 0x000fe80000100800 */
[----:B------:R-:W-:Y:S04]  /*6c10*/  STL [R1+0xa58], R157 ;  /* 0x000a589d01007387 */ /* 0x000fe80000100800 */
[----:B------:R-:W-:Y:S04]  /*6c20*/  STL [R1+0xb0], R134 ;  /* 0x0000b08601007387 */ /* 0x000fe80000100800 */
[----:B--2---:R1:W-:Y:S01]  /*6c30*/  STL [R1+0x234], R132 ;  /* 0x0002348401007387 */ /* 0x0043e20000100800 */
[----:B------:R-:W-:-:S02]  /*6c40*/  IMAD.MOV.U32 R137, RZ, RZ, R148 ;  /* 0x000000ffff897224 */ /* 0x000fc400078e0094 */
[----:B------:R-:W-:Y:S02]  /*6c50*/  IMAD.MOV.U32 R148, RZ, RZ, R151 ;  /* 0x000000ffff947224 */ /* 0x000fe400078e0097 */
[----:B------:R-:W-:Y:S01]  /*6c60*/  IMAD.MOV.U32 R151, RZ, RZ, R153 ;  /* 0x000000ffff977224 */ /* 0x000fe200078e0099 */
[----:B-1----:R-:W-:Y:S01]  /*6c70*/  IADD3 R132, P6, PT, R27, R2, RZ ;  /* 0x000000021b847210 */ /* 0x002fe20007fde0ff */
[----:B------:R-:W-:-:S03]  /*6c80*/  IMAD.MOV.U32 R153, RZ, RZ, R28 ;  /* 0x000000ffff997224 */ /* 0x000fc600078e001c */
[----:B0-----:R-:W-:Y:S01]  /*6c90*/  LEA.HI.X.SX32 R25, R27, R3, 0x1, P6 ;  /* 0x000000031b197211 */ /* 0x001fe200030f0eff */
[----:B------:R-:W-:Y:S01]  /*6ca0*/  IMAD R26, R36, 0x2d, RZ ;  /* 0x0000002d241a7824 */ /* 0x000fe200078e02ff */
[----:B------:R-:W-:Y:S01]  /*6cb0*/  STL [R1+0x524], R132 ;  /* 0x0005248401007387 */ /* 0x000fe20000100800 */
[C---:B------:R-:W-:Y:S02]  /*6cc0*/  VIADD R28, R12.reuse, 0xffffffc2 ;  /* 0xffffffc20c1c7836 */ /* 0x040fe40000000000 */
[----:B------:R-:W-:Y:S01]  /*6cd0*/  VIADD R24, R12, 0xffffffba ;  /* 0xffffffba0c187836 */ /* 0x000fe20000000000 */
[----:B------:R-:W-:Y:S02]  /*6ce0*/  STL [R1+0xf0], R25 ;  /* 0x0000f01901007387 */ /* 0x000fe40000100800 */
[----:B------:R-:W-:Y:S02]  /*6cf0*/  ISETP.GE.U32.AND P4, PT, R28, 0x7fffff43, PT ;  /* 0x7fffff431c00780c */ /* 0x000fe40003f86070 */
[----:B------:R-:W-:-:S02]  /*6d00*/  PRMT R28, RZ, 0x7610, R28 ;  /* 0x00007610ff1c7816 */ /* 0x000fc4000000001c */
        /* <DEDUP_REMOVED lines=13> */
[----:B------:R-:W-:Y:S04]  /*6de0*/  STL [R1+0x564], R131 ;  /* 0x0005648301007387 */ /* 0x000fe80000100800 */
[----:B------:R-:W-:Y:S01]  /*6df0*/  IADD3 R132, P6, PT, R27, R2, RZ ;  /* 0x000000021b847210 */ /* 0x000fe20007fde0ff */
[----:B------:R-:W-:-:S03]  /*6e00*/  IMAD R26, R36, 0x3d, RZ ;  /* 0x0000003d241a7824 */ /* 0x000fc600078e02ff */
[----:B0-----:R-:W-:Y:S02]  /*6e10*/  LEA.HI.X.SX32 R24, R27, R3, 0x1, P6 ;  /* 0x000000031b187211 */ /* 0x001fe400030f0eff */
[----:B------:R-:W-:-:S03]  /*6e20*/  PRMT R129, RZ, 0x7610, R129 ;  /* 0x00007610ff817816 */ /* 0x000fc60000000081 */
[----:B------:R-:W-:Y:S01]  /*6e30*/  @!P0 IMAD.MOV.U32 R25, RZ, RZ, R24 ;  /* 0x000000ffff198224 */ /* 0x000fe200078e0018 */
[----:B--2---:R-:W-:Y:S04]  /*6e40*/  STL [R1+0x22c], R28 ;  /* 0x00022c1c01007387 */ /* 0x004fe80000100800 */
[----:B------:R-:W-:Y:S04]  /*6e50*/  STL [R1+0x560], R133 ;  /* 0x0005608501007387 */ /* 0x000fe80000100800 */
[----:B------:R-:W-:Y:S01]  /*6e60*/  STL [R1+0x5a4], R132 ;  /* 0x0005a48401007387 */ /* 0x000fe20000100800 */
[----:B------:R-:W-:-:S03]  /*6e70*/  PRMT R128, RZ, 0x7610, R128 ;  /* 0x00007610ff807816 */ /* 0x000fc60000000080 */
[----:B---3--:R0:W-:Y:S04]  /*6e80*/  STL [R1+0x228], R130 ;  /* 0x0002288201007387 */ /* 0x0081e80000100800 */
[----:B------:R1:W-:Y:S01]  /*6e90*/  STL [R1+0x5a0], R24 ;  /* 0x0005a01801007387 */ /* 0x0003e20000100800 */
[----:B0-----:R-:W-:Y:S01]  /*6ea0*/  IADD3 R130, P6, PT, R26, R2, RZ ;  /* 0x000000021a827210 */ /* 0x001fe20007fde0ff */
[----:B-1----:R-:W-:-:S03]  /*6eb0*/  @!P0 IMAD.MOV.U32 R24, RZ, RZ, R132 ;  /* 0x000000ffff188224 */ /* 0x002fc600078e0084 */
[----:B------:R-:W-:Y:S02]  /*6ec0*/  LEA.HI.X.SX32 R131, R26, R3, 0x1, P6 ;  /* 0x000000031a837211 */ /* 0x000fe400030f0eff */
[----:B------:R0:W2:Y:S02]  /*6ed0*/  @!P0 LDG.E.U8 R129, desc[UR18][R24.64] ;  /* 0x0000001218818981 */ /* 0x0000a4000c1e1100 */
[----:B0-----:R-:W-:Y:S02]  /*6ee0*/  @!P4 IMAD.MOV.U32 R24, RZ, RZ, R130 ;  /* 0x000000ffff18c224 */ /* 0x001fe400078e0082 */
[----:B------:R-:W-:-:S05]  /*6ef0*/  @!P4 IMAD.MOV.U32 R25, RZ, RZ, R131 ;  /* 0x000000ffff19c224 */ /* 0x000fca00078e0083 */
[----:B------:R0:W3:Y:S01]  /*6f00*/  @!P4 LDG.E.U8 R128, desc[UR18][R24.64] ;  /* 0x000000121880c981 */ /* 0x0000e2000c1e1100 */
[----:B------:R-:W-:-:S03]  /*6f10*/  IMAD R27, R36, 0x45, RZ ;  /* 0x00000045241b7824 */ /* 0x000fc600078e02ff */
[----:B------:R-:W-:Y:S01]  /*6f20*/  STL [R1+0x5e4], R130 ;  /* 0x0005e48201007387 */ /* 0x000fe20000100800 */
[----:B------:R-:W-:-:S03]  /*6f30*/  VIADD R28, R12, 0xffffffaa ;  /* 0xffffffaa0c1c7836 */ /* 0x000fc60000000000 */
[----:B------:R-:W-:Y:S01]  /*6f40*/  STL [R1+0x5e0], R131 ;  /* 0x0005e08301007387 */ /* 0x000fe20000100800 */
[----:B------:R-:W-:Y:S01]  /*6f50*/  IMAD R26, R36, 0x4d, RZ ;  /* 0x0000004d241a7824 */ /* 0x000fe200078e02ff */
[----:B------:R-:W-:Y:S01]  /*6f60*/  ISETP.GE.U32.AND P2, PT, R28, 0x7fffff2b, PT ;  /* 0x7fffff2b1c00780c */ /* 0x000fe20003f46070 */
[C---:B------:R-:W-:Y:S02]  /*6f70*/  VIADD R28, R12.reuse, 0xffffffa2 ;  /* 0xffffffa20c1c7836 */ /* 0x040fe40000000000 */
[----:B0-----:R-:W-:-:S03]  /*6f80*/  VIADD R24, R12, 0xffffff9a ;  /* 0xffffff9a0c187836 */ /* 0x001fc60000000000 */
[----:B------:R-:W-:Y:S02]  /*6f90*/  ISETP.GE.U32.AND P0, PT, R28, 0x7fffff23, PT ;  /* 0x7fffff231c00780c */ /* 0x000fe40003f06070 */
[----:B------:R-:W-:Y:S02]  /*6fa0*/  PRMT R28, RZ, 0x7610, R28 ;  /* 0x00007610ff1c7816 */ /* 0x000fe4000000001c */
[----:B------:R-:W-:Y:S02]  /*6fb0*/  ISETP.GE.U32.AND P4, PT, R24, 0x7fffff1b, PT ;  /* 0x7fffff1b1800780c */ /* 0x000fe40003f86070 */
[----:B------:R-:W-:Y:S01]  /*6fc0*/  PRMT R127, RZ, 0x7610, R127 ;  /* 0x00007610ff7f7816 */ /* 0x000fe2000000007f */
[----:B--2---:R0:W-:Y:S02]  /*6fd0*/  STL [R1+0x220], R129 ;  /* 0x0002208101007387 */ /* 0x0041e40000100800 */
[----:B0-----:R-:W-:-:S04]  /*6fe0*/  IADD3 R129, P6, PT, R27, R2, RZ ;  /* 0x000000021b817210 */ /* 0x001fc80007fde0ff */
[----:B------:R-:W-:Y:S01]  /*6ff0*/  LEA.HI.X.SX32 R25, R27, R3, 0x1, P6 ;  /* 0x000000031b197211 */ /* 0x000fe200030f0eff */
[----:B------:R-:W-:Y:S04]  /*7000*/  STL [R1+0x624], R129 ;  /* 0x0006248101007387 */ /* 0x000fe80000100800 */
[----:B------:R-:W-:Y:S04]  /*7010*/  STL [R1+0x620], R25 ;  /* 0x0006201901007387 */ /* 0x000fe80000100800 */
[----:B---3--:R0:W-:Y:S01]  /*7020*/  STL [R1+0x21c], R128 ;  /* 0x00021c8001007387 */ /* 0x0081e20000100800 */
[----:B------:R-:W-:-:S05]  /*7030*/  @!P5 IMAD.MOV.U32 R24, RZ, RZ, R129 ;  /* 0x000000ffff18d224 */ /* 0x000fca00078e0081 */
[----:B------:R1:W2:Y:S01]  /*7040*/  @!P5 LDG.E.U8 R28, desc[UR18][R24.64] ;  /* 0x00000012181cd981 */ /* 0x0002a2000c1e1100 */
[----:B0-----:R-:W-:-:S04]  /*7050*/  IADD3 R128, P6, PT, R26, R2, RZ ;  /* 0x000000021a807210 */ /* 0x001fc80007fde0ff */
[----:B------:R-:W-:Y:S01]  /*7060*/  LEA.HI.X.SX32 R130, R26, R3, 0x1, P6 ;  /* 0x000000031a827211 */ /* 0x000fe200030f0eff */
[----:B-1----:R-:W-:-:S04]  /*7070*/  @!P3 IMAD.MOV.U32 R24, RZ, RZ, R128 ;  /* 0x000000ffff18b224 */ /* 0x002fc800078e0080 */
        /* <DEDUP_REMOVED lines=11> */
[----:B------:R-:W-:Y:S01]  /*7130*/  PRMT R126, RZ, 0x7610, R126 ;  /* 0x00007610ff7e7816 */ /* 0x000fe2000000007e */
[----:B--2---:R-:W-:Y:S04]  /*7140*/  STL [R1+0x218], R28 ;  /* 0x0002181c01007387 */ /* 0x004fe80000100800 */
[----:B------:R-:W-:Y:S04]  /*7150*/  STL [R1+0x660], R130 ;  /* 0x0006608201007387 */ /* 0x000fe80000100800 */
[----:B------:R-:W-:Y:S04]  /*7160*/  STL [R1+0x6a4], R129 ;  /* 0x0006a48101007387 */ /* 0x000fe80000100800 */
        /* <DEDUP_REMOVED lines=36> */
[C---:B------:R-:W-:Y:S02]  /*73b0*/  IMAD R27, R36.reuse, 0x75, RZ ;  /* 0x00000075241b7824 */ /* 0x040fe400078e02ff */
[----:B------:R-:W-:Y:S02]  /*73c0*/  IMAD.MOV.U32 R136, RZ, RZ, R137 ;  /* 0x000000ffff887224 */ /* 0x000fe400078e0089 */
[----:B------:R-:W-:Y:S01]  /*73d0*/  IMAD R26, R36, 0x7d, RZ ;  /* 0x0000007d241a7824 */ /* 0x000fe200078e02ff */
[CC--:B------:R-:W-:Y:S01]  /*73e0*/  IADD3 R125, P6, PT, R27.reuse, R2.reuse, RZ ;  /* 0x000000021b7d7210 */ /* 0x0c0fe20007fde0ff */
[----:B------:R-:W-:Y:S02]  /*73f0*/  IMAD.MOV.U32 R137, RZ, RZ, R140 ;  /* 0x000000ffff897224 */ /* 0x000fe400078e008c */
[----:B------:R-:W-:Y:S02]  /*7400*/  IMAD.MOV.U32 R140, RZ, RZ, R141 ;  /* 0x000000ffff8c7224 */ /* 0x000fe400078e008d */
[----:B------:R-:W-:Y:S01]  /*7410*/  IMAD.MOV.U32 R141, RZ, RZ, R145 ;  /* 0x000000ffff8d7224 */ /* 0x000fe200078e0091 */
[----:B0-----:R-:W-:Y:S01]  /*7420*/  LEA.HI.X.SX32 R24, R27, R3, 0x1, P6 ;  /* 0x000000031b187211 */ /* 0x001fe200030f0eff */
[----:B------:R-:W-:Y:S01]  /*7430*/  IMAD.MOV.U32 R145, RZ, RZ, R149 ;  /* 0x000000ffff917224 */ /* 0x000fe200078e0095 */
[----:B------:R-:W-:Y:S01]  /*7440*/  STL [R1+0x74c], R126 ;  /* 0x00074c7e01007387 */ /* 0x000fe20000100800 */
[----:B------:R-:W-:Y:S01]  /*7450*/  IMAD.MOV.U32 R149, RZ, RZ, R118 ;  /* 0x000000ffff957224 */ /* 0x000fe200078e0076 */
[----:B------:R-:W-:Y:S01]  /*7460*/  IADD3 R118, P6, PT, R26, R2, RZ ;  /* 0x000000021a767210 */ /* 0x000fe20007fde0ff */
[----:B------:R-:W-:Y:S01]  /*7470*/  @!P3 IMAD.MOV.U32 R25, RZ, RZ, R24 ;  /* 0x000000ffff19b224 */ /* 0x000fe200078e0018 */
[----:B------:R-:W-:Y:S01]  /*7480*/  PRMT R124, RZ, 0x7610, R124 ;  /* 0x00007610ff7c7816 */ /* 0x000fe2000000007c */
[----:B------:R-:W-:Y:S01]  /*7490*/  VIADD R27, R12, 0xffffffe1 ;  /* 0xffffffe10c1b7836 */ /* 0x000fe20000000000 */
[----:B------:R-:W-:Y:S01]  /*74a0*/  PRMT R121, RZ, 0x7610, R121 ;  /* 0x00007610ff797816 */ /* 0x000fe20000000079 */
[----:B--2---:R-:W-:Y:S04]  /*74b0*/  STL [R1+0x1e0], R28 ;  /* 0x0001e01c01007387 */ /* 0x004fe80000100800 */
[----:B------:R-:W-:Y:S04]  /*74c0*/  STL [R1+0x748], R127 ;  /* 0x0007487f01007387 */ /* 0x000fe80000100800 */
[----:B------:R-:W-:Y:S04]  /*74d0*/  STL [R1+0x784], R125 ;  /* 0x0007847d01007387 */ /* 0x000fe80000100800 */
[----:B------:R0:W-:Y:S04]  /*74e0*/  STL [R1+0x780], R24 ;  /* 0x0007801801007387 */ /* 0x0001e80000100800 */
[----:B------:R-:W-:Y:S04]  /*74f0*/  STL [R1+0x7bc], R118 ;  /* 0x0007bc7601007387 */ /* 0x000fe80000100800 */
[----:B---3--:R1:W-:Y:S01]  /*7500*/  STL [R1+0x1dc], R122 ;  /* 0x0001dc7a01007387 */ /* 0x0083e20000100800 */
[----:B0-----:R-:W-:-:S05]  /*7510*/  @!P3 IMAD.MOV.U32 R24, RZ, RZ, R125 ;  /* 0x000000ffff18b224 */ /* 0x001fca00078e007d */
[----:B------:R0:W2:Y:S01]  /*7520*/  @!P3 LDG.E.U8 R124, desc[UR18][R24.64] ;  /* 0x00000012187cb981 */ /* 0x0000a2000c1e1100 */
[----:B-1----:R-:W-:Y:S01]  /*7530*/  LEA.HI.X.SX32 R122, R26, R3, 0x1, P6 ;  /* 0x000000031a7a7211 */ /* 0x002fe200030f0eff */
[----:B------:R-:W-:Y:S01]  /*7540*/  @!P2 IMAD.MOV.U32 R26, RZ, RZ, R118 ;  /* 0x000000ffff1aa224 */ /* 0x000fe200078e0076 */
[----:B------:R-:W-:-:S03]  /*7550*/  ISETP.GE.U32.AND P3, PT, R27, 0x7fffff62, PT ;  /* 0x7fffff621b00780c */ /* 0x000fc60003f66070 */
[----:B------:R-:W-:-:S05]  /*7560*/  @!P2 IMAD.MOV.U32 R27, RZ, RZ, R122 ;  /* 0x000000ffff1ba224 */ /* 0x000fca00078e007a */
[----:B------:R1:W3:Y:S01]  /*7570*/  @!P2 LDG.E.U8 R112, desc[UR18][R26.64] ;  /* 0x000000121a70a981 */ /* 0x0002e2000c1e1100 */
[----:B------:R-:W-:-:S05]  /*7580*/  VIADD R28, R12, 0xffffffe9 ;  /* 0xffffffe90c1c7836 */ /* 0x000fca0000000000 */
[----:B------:R-:W-:Y:S01]  /*7590*/  ISETP.GE.U32.AND P5, PT, R28, 0x7fffff6a, PT ;  /* 0x7fffff6a1c00780c */ /* 0x000fe20003fa6070 */
[----:B------:R-:W-:-:S05]  /*75a0*/  IMAD R28, R36, 0x6, RZ ;  /* 0x00000006241c7824 */ /* 0x000fca00078e02ff */
[----:B0-----:R-:W-:-:S04]  /*75b0*/  IADD3 R24, P6, PT, R28, R2, RZ ;  /* 0x000000021c187210 */ /* 0x001fc80007fde0ff */
[----:B------:R-:W-:-:S05]  /*75c0*/  LEA.HI.X.SX32 R25, R28, R3, 0x1, P6 ;  /* 0x000000031c197211 */ /* 0x000fca00030f0eff */
[----:B------:R-:W4:Y:S04]  /*75d0*/  @!P0 LDG.E.U8 R121, desc[UR18][R24.64] ;  /* 0x0000001218798981 */ /* 0x000f28000c1e1100 */
[----:B------:R-:W-:Y:S01]  /*75e0*/  STL [R1+0x7b8], R122 ;  /* 0x0007b87a01007387 */ /* 0x000fe20000100800 */
[----:B-1----:R-:W-:-:S05]  /*75f0*/  VIADD R26, R12, 0xffffffd9 ;  /* 0xffffffd90c1a7836 */ /* 0x002fca0000000000 */
[----:B------:R-:W-:Y:S01]  /*7600*/  ISETP.GE.U32.AND P2, PT, R26, 0x7fffff5a, PT ;  /* 0x7fffff5a1a00780c */ /* 0x000fe20003f46070 */
[----:B------:R-:W-:Y:S01]  /*7610*/  VIADD R26, R12, 0xffffffd1 ;  /* 0xffffffd10c1a7836 */ /* 0x000fe20000000000 */
[----:B------:R-:W-:Y:S01]  /*7620*/  PRMT R120, RZ, 0x7610, R120 ;  /* 0x00007610ff787816 */ /* 0x000fe20000000078 */
[----:B------:R-:W-:Y:S02]  /*7630*/  IMAD.MOV.U32 R131, RZ, RZ, R136 ;  /* 0x000000ffff837224 */ /* 0x000fe400078e0088 */
[----:B------:R-:W-:Y:S01]  /*7640*/  IMAD.MOV.U32 R136, RZ, RZ, R155 ;  /* 0x000000ffff887224 */ /* 0x000fe200078e009b */
[----:B------:R-:W-:Y:S01]  /*7650*/  ISETP.GE.U32.AND P0, PT, R26, 0x7fffff52, PT ;  /* 0x7fffff521a00780c */ /* 0x000fe20003f06070 */
[----:B------:R-:W-:Y:S02]  /*7660*/  IMAD.MOV.U32 R155, RZ, RZ, R163 ;  /* 0x000000ffff9b7224 */ /* 0x000fe400078e00a3 */
[----:B------:R-:W-:Y:S02]  /*7670*/  IMAD R163, R36, 0x16, RZ ;  /* 0x0000001624a37824 */ /* 0x000fe400078e02ff */
[----:B------:R-:W-:-:S02]  /*7680*/  IMAD.MOV.U32 R134, RZ, RZ, R140 ;  /* 0x000000ffff867224 */ /* 0x000fc400078e008c */
[----:B------:R-:W-:Y:S02]  /*7690*/  IMAD.MOV.U32 R140, RZ, RZ, R141 ;  /* 0x000000ffff8c7224 */ /* 0x000fe400078e008d */
[----:B------:R-:W-:Y:S02]  /*76a0*/  IMAD.MOV.U32 R141, RZ, RZ, R147 ;  /* 0x000000ffff8d7224 */ /* 0x000fe400078e0093 */
[----:B------:R-:W-:Y:S01]  /*76b0*/  IMAD.MOV.U32 R147, RZ, RZ, R164 ;  /* 0x000000ffff937224 */ /* 0x000fe200078e00a4 */
[----:B---3--:R0:W-:Y:S02]  /*76c0*/  STL [R1+0x1d4], R112 ;  /* 0x0001d47001007387 */ /* 0x0081e40000100800 */
[----:B0-----:R-:W-:-:S05]  /*76d0*/  IMAD R112, R36, 0xe, RZ ;  /* 0x0000000e24707824 */ /* 0x001fca00078e02ff */
[----:B------:R-:W-:-:S04]  /*76e0*/  IADD3 R118, P6, PT, R112, R2, RZ ;  /* 0x0000000270767210 */ /* 0x000fc80007fde0ff */
[----:B------:R-:W-:Y:S01]  /*76f0*/  LEA.HI.X.SX32 R112, R112, R3, 0x1, P6 ;  /* 0x0000000370707211 */ /* 0x000fe200030f0eff */
[----:B------:R-:W-:-:S04]  /*7700*/  @!P4 IMAD.MOV.U32 R26, RZ, RZ, R118 ;  /* 0x000000ffff1ac224 */ /* 0x000fc800078e0076 */
[----:B------:R-:W-:Y:S01]  /*7710*/  @!P4 IMAD.MOV.U32 R27, RZ, RZ, R112 ;  /* 0x000000ffff1bc224 */ /* 0x000fe200078e0070 */
[----:B------:R-:W-:-:S04]  /*7720*/  IADD3 R164, P6, PT, R163, R2, RZ ;  /* 0x00000002a3a47210 */ /* 0x000fc80007fde0ff */
[----:B------:R0:W3:Y:S01]  /*7730*/  @!P4 LDG.E.U8 R120, desc[UR18][R26.64] ;  /* 0x000000121a78c981 */ /* 0x0000e2000c1e1100 */
[----:B------:R-:W-:-:S03]  /*7740*/  LEA.HI.X.SX32 R163, R163, R3, 0x1, P6 ;  /* 0x00000003a3a37211 */ /* 0x000fc600030f0eff */
[----:B--2---:R-:W-:Y:S04]  /*7750*/  STL [R1+0x1d8], R124 ;  /* 0x0001d87c01007387 */ /* 0x004fe80000100800 */
[----:B------:R-:W-:Y:S04]  /*7760*/  STL [R1+0xa64], R24 ;  /* 0x000a641801007387 */ /* 0x000fe80000100800 */
[----:B------:R-:W-:Y:S01]  /*7770*/  STL [R1+0xa60], R25 ;  /* 0x000a601901007387 */ /* 0x000fe20000100800 */
[----:B0-----:R-:W-:-:S03]  /*7780*/  @!P5 IMAD.MOV.U32 R26, RZ, RZ, R164 ;  /* 0x000000ffff1ad224 */ /* 0x001fc600078e00a4 */
[----:B----4-:R-:W-:Y:S01]  /*7790*/  STL [R1+0x1d0], R121 ;  /* 0x0001d07901007387 */ /* 0x010fe20000100800 */
[----:B------:R-:W-:-:S03]  /*77a0*/  @!P5 IMAD.MOV.U32 R27, RZ, RZ, R163 ;  /* 0x000000ffff1bd224 */ /* 0x000fc600078e00a3 */
[----:B------:R0:W-:Y:S02]  /*77b0*/  STL [R1+0xa6c], R118 ;  /* 0x000a6c7601007387 */ /* 0x0001e40000100800 */
[----:B0-----:R-:W-:-:S06]  /*77c0*/  PRMT R118, RZ, 0x7610, R118 ;  /* 0x00007610ff767816 */ /* 0x001fcc0000000076 */
[----:B------:R0:W2:Y:S01]  /*77d0*/  @!P5 LDG.E.U8 R118, desc[UR18][R26.64] ;  /* 0x000000121a76d981 */ /* 0x0000a2000c1e1100 */
[----:B------:R-:W-:-:S03]  /*77e0*/  IMAD R28, R36, 0x1e, RZ ;  /* 0x0000001e241c7824 */ /* 0x000fc600078e02ff */
[----:B------:R1:W-:Y:S01]  /*77f0*/  STL [R1+0xa68], R112 ;  /* 0x000a687001007387 */ /* 0x0003e20000100800 */
[----:B------:R-:W-:Y:S02]  /*7800*/  IMAD.MOV.U32 R133, RZ, RZ, R137 ;  /* 0x000000ffff857224 */ /* 0x000fe400078e0089 */
[----:B------:R-:W-:Y:S02]  /*7810*/  IMAD.MOV.U32 R137, RZ, RZ, R145 ;  /* 0x000000ffff897224 */ /* 0x000fe400078e0091 */
[----:B------:R-:W-:Y:S02]  /*7820*/  IMAD.MOV.U32 R145, RZ, RZ, R162 ;  /* 0x000000ffff917224 */ /* 0x000fe400078e00a2 */
[----:B------:R-:W-:Y:S02]  /*7830*/  IMAD.MOV.U32 R162, RZ, RZ, R30 ;  /* 0x000000ffffa27224 */ /* 0x000fe400078e001e */
[----:B------:R-:W-:Y:S01]  /*7840*/  VIADD R30, R12, 0xffffffc9 ;  /* 0xffffffc90c1e7836 */ /* 0x000fe20000000000 */
[----:B-1----:R-:W-:Y:S01]  /*7850*/  PRMT R112, RZ, 0x7610, R112 ;  /* 0x00007610ff707816 */ /* 0x002fe20000000070 */
[----:B------:R-:W-:-:S02]  /*7860*/  IMAD.MOV.U32 R129, RZ, RZ, R134 ;  /* 0x000000ffff817224 */ /* 0x000fc400078e0086 */
[----:B------:R-:W-:Y:S01]  /*7870*/  IMAD.MOV.U32 R134, RZ, RZ, R136 ;  /* 0x000000ffff867224 */ /* 0x000fe200078e0088 */
[----:B------:R-:W-:Y:S01]  /*7880*/  ISETP.GE.U32.AND P4, PT, R30, 0x7fffff4a, PT ;  /* 0x7fffff4a1e00780c */ /* 0x000fe20003f86070 */
[----:B------:R-:W-:Y:S02]  /*7890*/  IMAD R30, R36, 0x26, RZ ;  /* 0x00000026241e7824 */ /* 0x000fe400078e02ff */
[----:B------:R-:W-:Y:S02]  /*78a0*/  IMAD.MOV.U32 R136, RZ, RZ, R145 ;  /* 0x000000ffff887224 */ /* 0x000fe400078e0091 */
[----:B------:R-:W-:Y:S02]  /*78b0*/  IMAD.MOV.U32 R145, RZ, RZ, R31 ;  /* 0x000000ffff917224 */ /* 0x000fe400078e001f */
[----:B------:R-:W-:-:S05]  /*78c0*/  VIADD R31, R12, 0xffffffc1 ;  /* 0xffffffc10c1f7836 */ /* 0x000fca0000000000 */
[----:B------:R-:W-:Y:S02]  /*78d0*/  ISETP.GE.U32.AND P5, PT, R31, 0x7fffff42, PT ;  /* 0x7fffff421f00780c */ /* 0x000fe40003fa6070 */
[----:B------:R-:W-:Y:S01]  /*78e0*/  PRMT R31, RZ, 0x7610, R31 ;  /* 0x00007610ff1f7816 */ /* 0x000fe2000000001f */
[----:B---3--:R1:W-:Y:S02]  /*78f0*/  STL [R1+0x1cc], R120 ;  /* 0x0001cc7801007387 */ /* 0x0083e40000100800 */
[----:B-1----:R-:W-:-:S04]  /*7900*/  IADD3 R120, P6, PT, R28, R2, RZ ;  /* 0x000000021c787210 */ /* 0x002fc80007fde0ff */
[----:B------:R-:W-:Y:S01]  /*7910*/  LEA.HI.X.SX32 R121, R28, R3, 0x1, P6 ;  /* 0x000000031c797211 */ /* 0x000fe200030f0eff */
[----:B0-----:R-:W-:Y:S01]  /*7920*/  @!P3 IMAD.MOV.U32 R26, RZ, RZ, R120 ;  /* 0x000000ffff1ab224 */ /* 0x001fe200078e0078 */
[----:B------:R-:W-:Y:S03]  /*7930*/  STL [R1+0xbc], R120 ;  /* 0x0000bc7801007387 */ /* 0x000fe60000100800 */
[----:B------:R-:W-:Y:S01]  /*7940*/  @!P3 IMAD.MOV.U32 R27, RZ, RZ, R121 ;  /* 0x000000ffff1bb224 */ /* 0x000fe200078e0079 */
[----:B------:R-:W-:Y:S04]  /*7950*/  STL [R1+0xa74], R164 ;  /* 0x000a74a401007387 */ /* 0x000fe80000100800 */
[----:B------:R-:W-:Y:S04]  /*7960*/  STL [R1+0xa70], R163 ;  /* 0x000a70a301007387 */ /* 0x000fe80000100800 */
[----:B------:R-:W-:Y:S04]  /*7970*/  STL [R1+0xb8], R121 ;  /* 0x0000b87901007387 */ /* 0x000fe80000100800 */
[----:B------:R0:W3:Y:S04]  /*7980*/  @!P3 LDG.E.U8 R112, desc[UR18][R26.64] ;  /* 0x000000121a70b981 */ /* 0x0000e8000c1e1100 */
[----:B--2---:R1:W-:Y:S01]  /*7990*/  STL [R1+0x1a0], R118 ;  /* 0x0001a07601007387 */ /* 0x0043e20000100800 */
[----:B0-----:R-:W-:Y:S01]  /*79a0*/  VIADD R26, R12, 0xffffffb9 ;  /* 0xffffffb90c1a7836 */ /* 0x001fe20000000000 */
[----:B-1----:R-:W-:-:S04]  /*79b0*/  IADD3 R118, P6, PT, R30, R2, RZ ;  /* 0x000000021e767210 */ /* 0x002fc80007fde0ff */
[----:B------:R-:W-:Y:S02]  /*79c0*/  ISETP.GE.U32.AND P3, PT, R26, 0x7fffff3a, PT ;  /* 0x7fffff3a1a00780c */ /* 0x000fe40003f66070 */
[----:B------:R-:W-:Y:S01]  /*79d0*/  LEA.HI.X.SX32 R27, R30, R3, 0x1, P6 ;  /* 0x000000031e1b7211 */ /* 0x000fe200030f0eff */
[----:B------:R-:W-:-:S05]  /*79e0*/  @!P2 IMAD.MOV.U32 R26, RZ, RZ, R118 ;  /* 0x000000ffff1aa224 */ /* 0x000fca00078e0076 */
[----:B------:R0:W2:Y:S01]  /*79f0*/  @!P2 LDG.E.U8 R31, desc[UR18][R26.64] ;  /* 0x000000121a1fa981 */ /* 0x0000a2000c1e1100 */
[----:B------:R-:W-:-:S03]  /*7a00*/  IMAD R28, R36, 0x2e, RZ ;  /* 0x0000002e241c7824 */ /* 0x000fc600078e02ff */
[----:B------:R-:W-:Y:S01]  /*7a10*/  STL [R1+0x52c], R118 ;  /* 0x00052c7601007387 */ /* 0x000fe20000100800 */
[----:B------:R-:W-:-:S03]  /*7a20*/  PRMT R111, RZ, 0x7610, R111 ;  /* 0x00007610ff6f7816 */ /* 0x000fc6000000006f */
[----:B---3--:R1:W-:Y:S04]  /*7a30*/  STL [R1+0x19c], R112 ;  /* 0x00019c7001007387 */ /* 0x0083e80000100800 */
[----:B------:R3:W-:Y:S01]  /*7a40*/  STL [R1+0x528], R27 ;  /* 0x0005281b01007387 */ /* 0x0007e20000100800 */
[----:B-1----:R-:W-:-:S04]  /*7a50*/  IADD3 R112, P6, PT, R28, R2, RZ ;  /* 0x000000021c707210 */ /* 0x002fc80007fde0ff */
[----:B0-----:R-:W-:Y:S01]  /*7a60*/  LEA.HI.X.SX32 R26, R28, R3, 0x1, P6 ;  /* 0x000000031c1a7211 */ /* 0x001fe200030f0eff */
[----:B------:R-:W-:Y:S04]  /*7a70*/  STL [R1+0x56c], R112 ;  /* 0x00056c7001007387 */ /* 0x000fe80000100800 */
[----:B---3--:R-:W-:Y:S01]  /*7a80*/  @!P0 IMAD.MOV.U32 R27, RZ, RZ, R26 ;  /* 0x000000ffff1b8224 */ /* 0x008fe200078e001a */
[----:B--2---:R-:W-:Y:S04]  /*7a90*/  STL [R1+0x198], R31 ;  /* 0x0001981f01007387 */ /* 0x004fe80000100800 */
[----:B------:R0:W-:Y:S02]  /*7aa0*/  STL [R1+0x568], R26 ;  /* 0x0005681a01007387 */ /* 0x0001e40000100800 */
[----:B0-----:R-:W-:-:S05]  /*7ab0*/  @!P0 IMAD.MOV.U32 R26, RZ, RZ, R112 ;  /* 0x000000ffff1a8224 */ /* 0x001fca00078e0070 */
[----:B------:R0:W2:Y:S01]  /*7ac0*/  @!P0 LDG.E.U8 R111, desc[UR18][R26.64] ;  /* 0x000000121a6f8981 */ /* 0x0000a2000c1e1100 */
[----:B------:R-:W-:-:S05]  /*7ad0*/  VIADD R30, R12, 0xffffffb1 ;  /* 0xffffffb10c1e7836 */ /* 0x000fca0000000000 */
[----:B------:R-:W-:Y:S01]  /*7ae0*/  ISETP.GE.U32.AND P2, PT, R30, 0x7fffff32, PT ;  /* 0x7fffff321e00780c */ /* 0x000fe20003f46070 */
[----:B------:R-:W-:-:S05]  /*7af0*/  IMAD R30, R36, 0x36, RZ ;  /* 0x00000036241e7824 */ /* 0x000fca00078e02ff */
[----:B------:R-:W-:-:S04]  /*7b00*/  IADD3 R118, P6, PT, R30, R2, RZ ;  /* 0x000000021e767210 */ /* 0x000fc80007fde0ff */
[----:B0-----:R-:W-:Y:S01]  /*7b10*/  LEA.HI.X.SX32 R26, R30, R3, 0x1, P6 ;  /* 0x000000031e1a7211 */ /* 0x001fe200030f0eff */
[----:B------:R-:W-:Y:S01]  /*7b20*/  STL [R1+0x5ac], R118 ;  /* 0x0005ac7601007387 */ /* 0x000fe20000100800 */
[----:B------:R-:W-:-:S03]  /*7b30*/  PRMT R110, RZ, 0x7610, R110 ;  /* 0x00007610ff6e7816 */ /* 0x000fc6000000006e */
[----:B------:R-:W-:Y:S01]  /*7b40*/  @!P4 IMAD.MOV.U32 R27, RZ, RZ, R26 ;  /* 0x000000ffff1bc224 */ /* 0x000fe200078e001a */
[----:B--2---:R-:W-:Y:S04]  /*7b50*/  STL [R1+0x194], R111 ;  /* 0x0001946f01007387 */ /* 0x004fe80000100800 */
[----:B------:R0:W-:Y:S02]  /*7b60*/  STL [R1+0x5a8], R26 ;  /* 0x0005a81a01007387 */ /* 0x0001e40000100800 */
[----:B0-----:R-:W-:-:S05]  /*7b70*/  @!P4 IMAD.MOV.U32 R26, RZ, RZ, R118 ;  /* 0x000000ffff1ac224 */ /* 0x001fca00078e0076 */
[----:B------:R0:W2:Y:S01]  /*7b80*/  @!P4 LDG.E.U8 R110, desc[UR18][R26.64] ;  /* 0x000000121a6ec981 */ /* 0x0000a2000c1e1100 */
[----:B------:R-:W-:-:S05]  /*7b90*/  IMAD R28, R36, 0x3e, RZ ;  /* 0x0000003e241c7824 */ /* 0x000fca00078e02ff */
[----:B------:R-:W-:-:S04]  /*7ba0*/  IADD3 R111, P6, PT, R28, R2, RZ ;  /* 0x000000021c6f7210 */ /* 0x000fc80007fde0ff */
[----:B------:R-:W-:Y:S01]  /*7bb0*/  LEA.HI.X.SX32 R112, R28, R3, 0x1, P6 ;  /* 0x000000031c707211 */ /* 0x000fe200030f0eff */
[----:B0-----:R-:W-:Y:S01]  /*7bc0*/  @!P5 IMAD.MOV.U32 R26, RZ, RZ, R111 ;  /* 0x000000ffff1ad224 */ /* 0x001fe200078e006f */
[----:B------:R-:W-:Y:S01]  /*7bd0*/  PRMT R22, RZ, 0x7610, R22 ;  /* 0x00007610ff167816 */ /* 0x000fe20000000016 */
[----:B------:R-:W-:Y:S02]  /*7be0*/  IMAD R30, R36, 0x46, RZ ;  /* 0x00000046241e7824 */ /* 0x000fe400078e02ff */
[----:B------:R-:W-:Y:S01]  /*7bf0*/  @!P5 IMAD.MOV.U32 R27, RZ, RZ, R112 ;  /* 0x000000ffff1bd224 */ /* 0x000fe200078e0070 */
[----:B------:R-:W-:Y:S04]  /*7c00*/  STL [R1+0x5ec], R111 ;  /* 0x0005ec6f01007387 */ /* 0x000fe80000100800 */
[----:B------:R-:W-:Y:S04]  /*7c10*/  STL [R1+0x5e8], R112 ;  /* 0x0005e87001007387 */ /* 0x000fe80000100800 */
[----:B------:R0:W3:Y:S01]  /*7c20*/  @!P5 LDG.E.U8 R22, desc[UR18][R26.64] ;  /* 0x000000121a16d981 */ /* 0x0000e2000c1e1100 */
[----:B------:R-:W-:Y:S01]  /*7c30*/  PRMT R25, RZ, 0x7610, R25 ;  /* 0x00007610ff197816 */ /* 0x000fe20000000019 */
[----:B0-----:R-:W-:-:S05]  /*7c40*/  VIADD R26, R12, 0xffffff99 ;  /* 0xffffff990c1a7836 */ /* 0x001fca0000000000 */
[----:B------:R-:W-:Y:S01]  /*7c50*/  ISETP.GE.U32.AND P5, PT, R26, 0x7fffff1a, PT ;  /* 0x7fffff1a1a00780c */ /* 0x000fe20003fa6070 */
[----:B--2---:R0:W-:Y:S02]  /*7c60*/  STL [R1+0x190], R110 ;  /* 0x0001906e01007387 */ /* 0x0041e40000100800 */
[----:B0-----:R-:W-:-:S04]  /*7c70*/  IADD3 R110, P6, PT, R30, R2, RZ ;  /* 0x000000021e6e7210 */ /* 0x001fc80007fde0ff */
[----:B------:R-:W-:Y:S01]  /*7c80*/  LEA.HI.X.SX32 R27, R30, R3, 0x1, P6 ;  /* 0x000000031e1b7211 */ /* 0x000fe200030f0eff */
[----:B------:R-:W-:-:S05]  /*7c90*/  @!P3 IMAD.MOV.U32 R26, RZ, RZ, R110 ;  /* 0x000000ffff1ab224 */ /* 0x000fca00078e006e */
[----:B------:R0:W2:Y:S01]  /*7ca0*/  @!P3 LDG.E.U8 R25, desc[UR18][R26.64] ;  /* 0x000000121a19b981 */ /* 0x0000a2000c1e1100 */
[----:B------:R-:W-:-:S03]  /*7cb0*/  IMAD R28, R36, 0x4e, RZ ;  /* 0x0000004e241c7824 */ /* 0x000fc600078e02ff */
[----:B------:R-:W-:Y:S04]  /*7cc0*/  STL [R1+0x62c], R110 ;  /* 0x00062c6e01007387 */ /* 0x000fe80000100800 */
[----:B---3--:R1:W-:Y:S01]  /*7cd0*/  STL [R1+0x18c], R22 ;  /* 0x00018c1601007387 */ /* 0x0083e20000100800 */
[----:B------:R-:W-:-:S03]  /*7ce0*/  VIADD R31, R12, 0xffffffa9 ;  /* 0xffffffa90c1f7836 */ /* 0x000fc60000000000 */
[----:B------:R-:W-:Y:S01]  /*7cf0*/  STL [R1+0x628], R27 ;  /* 0x0006281b01007387 */ /* 0x000fe20000100800 */
[----:B-1----:R-:W-:-:S05]  /*7d00*/  IADD3 R22, P6, PT, R28, R2, RZ ;  /* 0x000000021c167210 */ /* 0x002fca0007fde0ff */
[----:B------:R-:W-:Y:S01]  /*7d10*/  STL [R1+0x66c], R22 ;  /* 0x00066c1601007387 */ /* 0x000fe20000100800 */
[----:B------:R-:W-:Y:S01]  /*7d20*/  ISETP.GE.U32.AND P0, PT, R31, 0x7fffff2a, PT ;  /* 0x7fffff2a1f00780c */ /* 0x000fe20003f06070 */
[----:B0-----:R-:W-:Y:S01]  /*7d30*/  @!P2 IMAD.MOV.U32 R26, RZ, RZ, R22 ;  /* 0x000000ffff1aa224 */ /* 0x001fe200078e0016 */
[----:B------:R-:W-:Y:S02]  /*7d40*/  PRMT R20, RZ, 0x7610, R20 ;  /* 0x00007610ff147816 */ /* 0x000fe40000000014 */
[----:B------:R-:W-:Y:S01]  /*7d50*/  PRMT R21, RZ, 0x7610, R21 ;  /* 0x00007610ff157816 */ /* 0x000fe20000000015 */
[----:B--2---:R0:W-:Y:S02]  /*7d60*/  STL [R1+0x160], R25 ;  /* 0x0001601901007387 */ /* 0x0041e40000100800 */
[----:B0-----:R-:W-:Y:S01]  /*7d70*/  LEA.HI.X.SX32 R25, R28, R3, 0x1, P6 ;  /* 0x000000031c197211 */ /* 0x001fe200030f0eff */
[----:B------:R-:W-:-:S05]  /*7d80*/  IMAD R28, R36, 0x56, RZ ;  /* 0x00000056241c7824 */ /* 0x000fca00078e02ff */
[C---:B------:R-:W-:Y:S01]  /*7d90*/  IADD3 R22, P6, PT, R28.reuse, R2, RZ ;  /* 0x000000021c167210 */ /* 0x040fe20007fde0ff */
[----:B------:R-:W-:Y:S01]  /*7da0*/  @!P2 IMAD.MOV.U32 R27, RZ, RZ, R25 ;  /* 0x000000ffff1ba224 */ /* 0x000fe200078e0019 */
[----:B------:R0:W-:Y:S04]  /*7db0*/  STL [R1+0x668], R25 ;  /* 0x0006681901007387 */ /* 0x0001e80000100800 */
[----:B------:R1:W2:Y:S01]  /*7dc0*/  @!P2 LDG.E.U8 R20, desc[UR18][R26.64] ;  /* 0x000000121a14a981 */ /* 0x0002a2000c1e1100 */
[----:B0-----:R-:W-:Y:S01]  /*7dd0*/  LEA.HI.X.SX32 R25, R28, R3, 0x1, P6 ;  /* 0x000000031c197211 */ /* 0x001fe200030f0eff */
[----:B-1----:R-:W-:-:S04]  /*7de0*/  @!P0 IMAD.MOV.U32 R26, RZ, RZ, R22 ;  /* 0x000000ffff1a8224 */ /* 0x002fc800078e0016 */
[----:B------:R-:W-:-:S05]  /*7df0*/  @!P0 IMAD.MOV.U32 R27, RZ, RZ, R25 ;  /* 0x000000ffff1b8224 */ /* 0x000fca00078e0019 */
[----:B------:R0:W3:Y:S01]  /*7e00*/  @!P0 LDG.E.U8 R21, desc[UR18][R26.64] ;  /* 0x000000121a158981 */ /* 0x0000e2000c1e1100 */
[C---:B------:R-:W-:Y:S02]  /*7e10*/  VIADD R30, R12.reuse, 0xffffff91 ;  /* 0xffffff910c1e7836 */ /* 0x040fe40000000000 */
[----:B------:R-:W-:-:S03]  /*7e20*/  VIADD R31, R12, 0xffffffa1 ;  /* 0xffffffa10c1f7836 */ /* 0x000fc60000000000 */
[----:B------:R-:W-:Y:S01]  /*7e30*/  ISETP.GE.U32.AND P3, PT, R30, 0x7fffff12, PT ;  /* 0x7fffff121e00780c */ /* 0x000fe20003f66070 */
[----:B------:R-:W-:Y:S01]  /*7e40*/  VIADD R30, R12, 0xffffff89 ;  /* 0xffffff890c1e7836 */ /* 0x000fe20000000000 */
[----:B------:R-:W-:-:S04]  /*7e50*/  ISETP.GE.U32.AND P4, PT, R31, 0x7fffff22, PT ;  /* 0x7fffff221f00780c */ /* 0x000fc80003f86070 */
[----:B------:R-:W-:Y:S01]  /*7e60*/  ISETP.GE.U32.AND P2, PT, R30, 0x7fffff0a, PT ;  /* 0x7fffff0a1e00780c */ /* 0x000fe20003f46070 */
[----:B------:R-:W-:Y:S01]  /*7e70*/  IMAD R30, R36, 0x5e, RZ ;  /* 0x0000005e241e7824 */ /* 0x000fe200078e02ff */
[----:B------:R-:W-:Y:S01]  /*7e80*/  STL [R1+0x6ac], R22 ;  /* 0x0006ac1601007387 */ /* 0x000fe20000100800 */
[----:B------:R-:W-:-:S05]  /*7e90*/  VIADD R28, R12, 0xffffff81 ;  /* 0xffffff810c1c7836 */ /* 0x000fca0000000000 */
[----:B------:R-:W-:Y:S01]  /*7ea0*/  ISETP.GE.U32.AND P0, PT, R28, 0x7fffff02, PT ;  /* 0x7fffff021c00780c */ /* 0x000fe20003f06070 */
[----:B------:R-:W-:Y:S01]  /*7eb0*/  IMAD R28, R36, 0x66, RZ ;  /* 0x00000066241c7824 */ /* 0x000fe200078e02ff */
[----:B------:R-:W-:Y:S02]  /*7ec0*/  PRMT R18, RZ, 0x7610, R18 ;  /* 0x00007610ff127816 */ /* 0x000fe40000000012 */
[----:B------:R-:W-:Y:S01]  /*7ed0*/  PRMT R19, RZ, 0x7610, R19 ;  /* 0x00007610ff137816 */ /* 0x000fe20000000013 */
[----:B--2---:R1:W-:Y:S04]  /*7ee0*/  STL [R1+0x15c], R20 ;  /* 0x00015c1401007387 */ /* 0x0043e80000100800 */
[----:B------:R-:W-:Y:S01]  /*7ef0*/  STL [R1+0x6a8], R25 ;  /* 0x0006a81901007387 */ /* 0x000fe20000100800 */
[----:B-1----:R-:W-:-:S05]  /*7f00*/  IADD3 R20, P6, PT, R30, R2, RZ ;  /* 0x000000021e147210 */ /* 0x002fca0007fde0ff */
[----:B------:R-:W-:Y:S01]  /*7f10*/  STL [R1+0x6e4], R20 ;  /* 0x0006e41401007387 */ /* 0x000fe20000100800 */
[----:B0-----:R-:W-:-:S03]  /*7f20*/  @!P4 IMAD.MOV.U32 R26, RZ, RZ, R20 ;  /* 0x000000ffff1ac224 */ /* 0x001fc600078e0014 */
[----:B---3--:R0:W-:Y:S02]  /*7f30*/  STL [R1+0x158], R21 ;  /* 0x0001581501007387 */ /* 0x0081e40000100800 */
[----:B0-----:R-:W-:Y:S02]  /*7f40*/  LEA.HI.X.SX32 R21, R30, R3, 0x1, P6 ;  /* 0x000000031e157211 */ /* 0x001fe400030f0eff */
[----:B------:R-:W-:-:S03]  /*7f50*/  IADD3 R20, P6, PT, R28, R2, RZ ;  /* 0x000000021c147210 */ /* 0x000fc60007fde0ff */
[----:B------:R-:W-:Y:S01]  /*7f60*/  @!P4 IMAD.MOV.U32 R27, RZ, RZ, R21 ;  /* 0x000000ffff1bc224 */ /* 0x000fe200078e0015 */
[----:B------:R0:W-:Y:S04]  /*7f70*/  STL [R1+0x6e0], R21 ;  /* 0x0006e01501007387 */ /* 0x0001e80000100800 */
[----:B------:R1:W2:Y:S01]  /*7f80*/  @!P4 LDG.E.U8 R18, desc[UR18][R26.64] ;  /* 0x000000121a12c981 */ /* 0x0002a2000c1e1100 */
[----:B0-----:R-:W-:Y:S01]  /*7f90*/  LEA.HI.X.SX32 R21, R28, R3, 0x1, P6 ;  /* 0x000000031c157211 */ /* 0x001fe200030f0eff */
[----:B-1----:R-:W-:-:S04]  /*7fa0*/  @!P5 IMAD.MOV.U32 R26, RZ, RZ, R20 ;  /* 0x000000ffff1ad224 */ /* 0x002fc800078e0014 */
[----:B------:R-:W-:-:S05]  /*7fb0*/  @!P5 IMAD.MOV.U32 R27, RZ, RZ, R21 ;  /* 0x000000ffff1bd224 */ /* 0x000fca00078e0015 */
[----:B------:R0:W3:Y:S01]  /*7fc0*/  @!P5 LDG.E.U8 R19, desc[UR18][R26.64] ;  /* 0x000000121a13d981 */ /* 0x0000e2000c1e1100 */
[----:B------:R-:W-:-:S05]  /*7fd0*/  VIADD R30, R12, 0xfffffff8 ;  /* 0xfffffff80c1e7836 */ /* 0x000fca0000000000 */
        /* <DEDUP_REMOVED lines=22> */
[----:B------:R-:W3:Y:S01]  /*8140*/  @!P2 LDG.E.U8 R17, desc[UR18][R26.64] ;  /* 0x000000121a11a981 */ /* 0x000ee2000c1e1100 */
[----:B------:R-:W-:-:S05]  /*8150*/  VIADD R30, R12, 0xffffffe8 ;  /* 0xffffffe80c1e7836 */ /* 0x000fca0000000000 */
[----:B------:R-:W-:Y:S01]  /*8160*/  ISETP.GE.U32.AND P3, PT, R30, 0x7fffff69, PT ;  /* 0x7fffff691e00780c */ /* 0x000fe20003f66070 */
[----:B------:R-:W-:Y:S01]  /*8170*/  IMAD R30, R36, 0x7e, RZ ;  /* 0x0000007e241e7824 */ /* 0x000fe200078e02ff */
[----:B------:R-:W-:Y:S01]  /*8180*/  STL [R1+0x78c], R18 ;  /* 0x00078c1201007387 */ /* 0x000fe20000100800 */
[----:B------:R-:W-:Y:S01]  /*8190*/  VIADD R28, R12, 0xffffffe0 ;  /* 0xffffffe00c1c7836 */ /* 0x000fe20000000000 */
[----:B------:R-:W-:-:S04]  /*81a0*/  PRMT R15, RZ, 0x7610, R15 ;  /* 0x00007610ff0f7816 */ /* 0x000fc8000000000f */
[----:B------:R-:W-:Y:S01]  /*81b0*/  ISETP.GE.U32.AND P2, PT, R28, 0x7fffff61, PT ;  /* 0x7fffff611c00780c */ /* 0x000fe20003f46070 */
[----:B------:R-:W-:Y:S01]  /*81c0*/  IMAD R28, R36, 0x7, RZ ;  /* 0x00000007241c7824 */ /* 0x000fe200078e02ff */
[----:B------:R-:W-:Y:S01]  /*81d0*/  PRMT R14, RZ, 0x7610, R14 ;  /* 0x00007610ff0e7816 */ /* 0x000fe2000000000e */
[----:B--2---:R0:W-:Y:S04]  /*81e0*/  STL [R1+0x14c], R16 ;  /* 0x00014c1001007387 */ /* 0x0041e80000100800 */
[----:B------:R-:W-:Y:S01]  /*81f0*/  STL [R1+0x788], R19 ;  /* 0x0007881301007387 */ /* 0x000fe20000100800 */
[----:B0-----:R-:W-:-:S05]  /*8200*/  IADD3 R16, P6, PT, R30, R2, RZ ;  /* 0x000000021e107210 */ /* 0x001fca0007fde0ff */
[----:B------:R-:W-:Y:S04]  /*8210*/  STL [R1+0x7c4], R16 ;  /* 0x0007c41001007387 */ /* 0x000fe80000100800 */
[----:B---3--:R0:W-:Y:S01]  /*8220*/  STL [R1+0x90], R17 ;  /* 0x0000901101007387 */ /* 0x0081e20000100800 */
[----:B------:R-:W-:Y:S01]  /*8230*/  @!P0 IMAD.MOV.U32 R26, RZ, RZ, R16 ;  /* 0x000000ffff1a8224 */ /* 0x000fe200078e0010 */
[----:B0-----:R-:W-:-:S05]  /*8240*/  LEA.HI.X.SX32 R17, R30, R3, 0x1, P6 ;  /* 0x000000031e117211 */ /* 0x001fca00030f0eff */
[----:B------:R-:W-:-:S05]  /*8250*/  @!P0 IMAD.MOV.U32 R27, RZ, RZ, R17 ;  /* 0x000000ffff1b8224 */ /* 0x000fca00078e0011 */
[----:B------:R0:W2:Y:S02]  /*8260*/  @!P0 LDG.E.U8 R15, desc[UR18][R26.64] ;  /* 0x000000121a0f8981 */ /* 0x0000a4000c1e1100 */
[----:B0-----:R-:W-:-:S04]  /*8270*/  IADD3 R26, P6, PT, R28, R2, RZ ;  /* 0x000000021c1a7210 */ /* 0x001fc80007fde0ff */
[----:B------:R-:W-:-:S05]  /*8280*/  LEA.HI.X.SX32 R27, R28, R3, 0x1, P6 ;  /* 0x000000031c1b7211 */ /* 0x000fca00030f0eff */
[----:B------:R-:W3:Y:S01]  /*8290*/  @!P4 LDG.E.U8 R14, desc[UR18][R26.64] ;  /* 0x000000121a0ec981 */ /* 0x000ee2000c1e1100 */
[----:B------:R-:W-:Y:S02]  /*82a0*/  IMAD.MOV.U32 R127, RZ, RZ, R140 ;  /* 0x000000ffff7f7224 */ /* 0x000fe400078e008c */
[----:B------:R-:W-:Y:S02]  /*82b0*/  IMAD.MOV.U32 R140, RZ, RZ, R147 ;  /* 0x000000ffff8c7224 */ /* 0x000fe400078e0093 */
[----:B------:R-:W-:Y:S02]  /*82c0*/  IMAD.MOV.U32 R147, RZ, RZ, R151 ;  /* 0x000000ffff937224 */ /* 0x000fe400078e0097 */
[----:B------:R-:W-:Y:S02]  /*82d0*/  IMAD.MOV.U32 R151, RZ, RZ, R154 ;  /* 0x000000ffff977224 */ /* 0x000fe400078e009a */
[----:B------:R-:W-:Y:S02]  /*82e0*/  IMAD.MOV.U32 R128, RZ, RZ, R133 ;  /* 0x000000ffff807224 */ /* 0x000fe400078e0085 */
[----:B------:R-:W-:-:S02]  /*82f0*/  IMAD.MOV.U32 R154, RZ, RZ, R162 ;  /* 0x000000ffff9a7224 */ /* 0x000fc400078e00a2 */
[----:B------:R-:W-:Y:S02]  /*8300*/  IMAD.MOV.U32 R133, RZ, RZ, R136 ;  /* 0x000000ffff857224 */ /* 0x000fe400078e0088 */
[----:B------:R-:W-:Y:S02]  /*8310*/  IMAD.MOV.U32 R162, RZ, RZ, R119 ;  /* 0x000000ffffa27224 */ /* 0x000fe400078e0077 */
[----:B------:R-:W-:Y:S02]  /*8320*/  IMAD.MOV.U32 R136, RZ, RZ, R141 ;  /* 0x000000ffff887224 */ /* 0x000fe400078e008d */
[----:B------:R-:W-:Y:S02]  /*8330*/  IMAD R119, R36, 0xf, RZ ;  /* 0x0000000f24777824 */ /* 0x000fe400078e02ff */
[----:B------:R-:W-:Y:S02]  /*8340*/  IMAD.MOV.U32 R141, RZ, RZ, R148 ;  /* 0x000000ffff8d7224 */ /* 0x000fe400078e0094 */
[----:B------:R-:W-:-:S02]  /*8350*/  IMAD.MOV.U32 R148, RZ, RZ, R153 ;  /* 0x000000ffff947224 */ /* 0x000fc400078e0099 */
[----:B------:R-:W-:Y:S02]  /*8360*/  IMAD.MOV.U32 R153, RZ, RZ, R159 ;  /* 0x000000ffff997224 */ /* 0x000fe400078e009f */
[----:B------:R-:W-:Y:S01]  /*8370*/  IMAD.MOV.U32 R159, RZ, RZ, R123 ;  /* 0x000000ffff9f7224 */ /* 0x000fe200078e007b */
[C---:B------:R-:W-:Y:S01]  /*8380*/  IADD3 R123, P6, PT, R119.reuse, R2, RZ ;  /* 0x00000002777b7210 */ /* 0x040fe20007fde0ff */
[----:B------:R-:W-:Y:S01]  /*8390*/  IMAD.MOV.U32 R124, RZ, RZ, R129 ;  /* 0x000000ffff7c7224 */ /* 0x000fe200078e0081 */
[----:B------:R-:W-:Y:S01]  /*83a0*/  STL [R1+0x7c0], R17 ;  /* 0x0007c01101007387 */ /* 0x000fe20000100800 */
[----:B------:R-:W-:Y:S02]  /*83b0*/  IMAD.MOV.U32 R129, RZ, RZ, R165 ;  /* 0x000000ffff817224 */ /* 0x000fe400078e00a5 */
[----:B------:R-:W-:Y:S01]  /*83c0*/  IMAD R165, R36, 0x17, RZ ;  /* 0x0000001724a57824 */ /* 0x000fe200078e02ff */
[----:B------:R-:W-:Y:S01]  /*83d0*/  LEA.HI.X.SX32 R119, R119, R3, 0x1, P6 ;  /* 0x0000000377777211 */ /* 0x000fe200030f0eff */
[----:B------:R-:W-:Y:S01]  /*83e0*/  VIADD R30, R12, 0xffffffd8 ;  /* 0xffffffd80c1e7836 */ /* 0x000fe20000000000 */
[----:B------:R-:W-:-:S03]  /*83f0*/  PRMT R11, RZ, 0x7610, R11 ;  /* 0x00007610ff0b7816 */ /* 0x000fc6000000000b */
[----:B------:R-:W-:Y:S01]  /*8400*/  @!P5 IMAD.MOV.U32 R31, RZ, RZ, R119 ;  /* 0x000000ffff1fd224 */ /* 0x000fe200078e0077 */
[----:B------:R-:W-:Y:S01]  /*8410*/  ISETP.GE.U32.AND P0, PT, R30, 0x7fffff59, PT ;  /* 0x7fffff591e00780c */ /* 0x000fe20003f06070 */
[----:B------:R-:W-:Y:S01]  /*8420*/  @!P5 IMAD.MOV.U32 R30, RZ, RZ, R123 ;  /* 0x000000ffff1ed224 */ /* 0x000fe200078e007b */
[----:B------:R-:W-:-:S04]  /*8430*/  PRMT R13, RZ, 0x7610, R13 ;  /* 0x00007610ff0d7816 */ /* 0x000fc8000000000d */
[----:B------:R0:W4:Y:S04]  /*8440*/  @!P5 LDG.E.U8 R11, desc[UR18][R30.64] ;  /* 0x000000121e0bd981 */ /* 0x000128000c1e1100 */
[----:B--2---:R-:W-:Y:S04]  /*8450*/  STL [R1+0x8c], R15 ;  /* 0x00008c0f01007387 */ /* 0x004fe80000100800 */
[----:B------:R-:W-:Y:S04]  /*8460*/  STL [R1+0xa7c], R26 ;  /* 0x000a7c1a01007387 */ /* 0x000fe80000100800 */
[----:B------:R-:W-:Y:S04]  /*8470*/  STL [R1+0xa78], R27 ;  /* 0x000a781b01007387 */ /* 0x000fe80000100800 */
[----:B---3--:R1:W-:Y:S02]  /*8480*/  STL [R1+0x88], R14 ;  /* 0x0000880e01007387 */ /* 0x0083e40000100800 */
[----:B-1----:R-:W-:-:S04]  /*8490*/  IADD3 R14, P6, PT, R165, R2, RZ ;  /* 0x00000002a50e7210 */ /* 0x002fc80007fde0ff */
[----:B------:R-:W-:Y:S01]  /*84a0*/  LEA.HI.X.SX32 R165, R165, R3, 0x1, P6 ;  /* 0x00000003a5a57211 */ /* 0x000fe200030f0eff */
[----:B0-----:R-:W-:-:S04]  /*84b0*/  @!P3 IMAD.MOV.U32 R30, RZ, RZ, R14 ;  /* 0x000000ffff1eb224 */ /* 0x001fc800078e000e */
[----:B------:R-:W-:-:S05]  /*84c0*/  @!P3 IMAD.MOV.U32 R31, RZ, RZ, R165 ;  /* 0x000000ffff1fb224 */ /* 0x000fca00078e00a5 */
[----:B------:R0:W2:Y:S01]  /*84d0*/  @!P3 LDG.E.U8 R13, desc[UR18][R30.64] ;  /* 0x000000121e0db981 */ /* 0x0000a2000c1e1100 */
[----:B------:R-:W-:-:S05]  /*84e0*/  VIADD R28, R12, 0xffffffd0 ;  /* 0xffffffd00c1c7836 */ /* 0x000fca0000000000 */
[----:B------:R-:W-:Y:S01]  /*84f0*/  ISETP.GE.U32.AND P4, PT, R28, 0x7fffff51, PT ;  /* 0x7fffff511c00780c */ /* 0x000fe20003f86070 */
[----:B------:R-:W-:Y:S01]  /*8500*/  VIADD R28, R12, 0xffffffc8 ;  /* 0xffffffc80c1c7836 */ /* 0x000fe20000000000 */
[----:B------:R-:W-:Y:S04]  /*8510*/  STL [R1+0xa84], R123 ;  /* 0x000a847b01007387 */ /* 0x000fe80000100800 */
[----:B------:R-:W-:Y:S01]  /*8520*/  ISETP.GE.U32.AND P5, PT, R28, 0x7fffff49, PT ;  /* 0x7fffff491c00780c */ /* 0x000fe20003fa6070 */
[----:B------:R-:W-:Y:S01]  /*8530*/  IMAD R28, R36, 0x1f, RZ ;  /* 0x0000001f241c7824 */ /* 0x000fe200078e02ff */
[----:B------:R-:W-:Y:S04]  /*8540*/  STL [R1+0xa80], R119 ;  /* 0x000a807701007387 */ /* 0x000fe80000100800 */
[----:B----4-:R1:W-:Y:S04]  /*8550*/  STL [R1+0x84], R11 ;  /* 0x0000840b01007387 */ /* 0x0103e80000100800 */
[----:B------:R-:W-:Y:S01]  /*8560*/  STL [R1+0x10], R14 ;  /* 0x0000100e01007387 */ /* 0x000fe20000100800 */
[----:B-1----:R-:W-:-:S03]  /*8570*/  IADD3 R11, P6, PT, R28, R2, RZ ;  /* 0x000000021c0b7210 */ /* 0x002fc60007fde0ff */
[----:B------:R-:W-:Y:S04]  /*8580*/  STL [R1+0xa88], R165 ;  /* 0x000a88a501007387 */ /* 0x000fe80000100800 */
[----:B------:R-:W-:Y:S01]  /*8590*/  STL [R1+0xc4], R11 ;  /* 0x0000c40b01007387 */ /* 0x000fe20000100800 */
[----:B------:R-:W-:Y:S01]  /*85a0*/  PRMT R10, RZ, 0x7610, R10 ;  /* 0x00007610ff0a7816 */ /* 0x000fe2000000000a */
[----:B0-----:R-:W-:Y:S02]  /*85b0*/  @!P2 IMAD.MOV.U32 R30, RZ, RZ, R11 ;  /* 0x000000ffff1ea224 */ /* 0x001fe400078e000b */
[----:B--2---:R0:W-:Y:S02]  /*85c0*/  STL [R1+0x80], R13 ;  /* 0x0000800d01007387 */ /* 0x0041e40000100800 */
[----:B0-----:R-:W-:-:S05]  /*85d0*/  LEA.HI.X.SX32 R13, R28, R3, 0x1, P6 ;  /* 0x000000031c0d7211 */ /* 0x001fca00030f0eff */
[----:B------:R-:W-:-:S05]  /*85e0*/  @!P2 IMAD.MOV.U32 R31, RZ, RZ, R13 ;  /* 0x000000ffff1fa224 */ /* 0x000fca00078e000d */
[----:B------:R-:W2:Y:S01]  /*85f0*/  @!P2 LDG.E.U8 R10, desc[UR18][R30.64] ;  /* 0x000000121e0aa981 */ /* 0x000ea2000c1e1100 */
[----:B------:R-:W-:Y:S02]  /*8600*/  IMAD.MOV.U32 R122, RZ, RZ, R127 ;  /* 0x000000ffff7a7224 */ /* 0x000fe400078e007f */
[----:B------:R-:W-:Y:S02]  /*8610*/  IMAD.MOV.U32 R127, RZ, RZ, R144 ;  /* 0x000000ffff7f7224 */ /* 0x000fe400078e0090 */
[----:B------:R-:W-:Y:S02]  /*8620*/  IMAD.MOV.U32 R144, RZ, RZ, R35 ;  /* 0x000000ffff907224 */ /* 0x000fe400078e0023 */
[----:B------:R-:W-:Y:S02]  /*8630*/  VIADD R35, R12, 0xffffffc0 ;  /* 0xffffffc00c237836 */ /* 0x000fe40000000000 */
[----:B------:R-:W-:Y:S01]  /*8640*/  IMAD R28, R36, 0x27, RZ ;  /* 0x00000027241c7824 */ /* 0x000fe200078e02ff */
[----:B------:R-:W-:Y:S02]  /*8650*/  STL [R1+0xc0], R13 ;  /* 0x0000c00d01007387 */ /* 0x000fe40000100800 */
[----:B------:R-:W-:Y:S01]  /*8660*/  ISETP.GE.U32.AND P3, PT, R35, 0x7fffff41, PT ;  /* 0x7fffff412300780c */ /* 0x000fe20003f66070 */
[----:B------:R-:W-:Y:S01]  /*8670*/  VIADD R35, R12, 0xffffffb8 ;  /* 0xffffffb80c237836 */ /* 0x000fe20000000000 */
[----:B------:R-:W-:-:S04]  /*8680*/  PRMT R9, RZ, 0x7610, R9 ;  /* 0x00007610ff097816 */ /* 0x000fc80000000009 */
[----:B------:R-:W-:Y:S01]  /*8690*/  ISETP.GE.U32.AND P2, PT, R35, 0x7fffff39, PT ;  /* 0x7fffff392300780c */ /* 0x000fe20003f46070 */
[----:B------:R-:W-:Y:S01]  /*86a0*/  IMAD R35, R36, 0x2f, RZ ;  /* 0x0000002f24237824 */ /* 0x000fe200078e02ff */
[----:B------:R-:W-:Y:S01]  /*86b0*/  PRMT R7, RZ, 0x7610, R7 ;  /* 0x00007610ff077816 */ /* 0x000fe20000000007 */
[----:B--2---:R0:W-:Y:S02]  /*86c0*/  STL [R1+0x7c], R10 ;  /* 0x00007c0a01007387 */ /* 0x0041e40000100800 */
[----:B0-----:R-:W-:-:S04]  /*86d0*/  IADD3 R10, P6, PT, R28, R2, RZ ;  /* 0x000000021c0a7210 */ /* 0x001fc80007fde0ff */
[----:B------:R-:W-:Y:S01]  /*86e0*/  LEA.HI.X.SX32 R13, R28, R3, 0x1, P6 ;  /* 0x000000031c0d7211 */ /* 0x000fe200030f0eff */
[----:B------:R-:W-:Y:S01]  /*86f0*/  @!P0 IMAD.MOV.U32 R30, RZ, RZ, R10 ;  /* 0x000000ffff1e8224 */ /* 0x000fe200078e000a */
[----:B------:R-:W-:-:S03]  /*8700*/  IADD3 R11, P6, PT, R35, R2, RZ ;  /* 0x00000002230b7210 */ /* 0x000fc60007fde0ff */
[----:B------:R-:W-:Y:S01]  /*8710*/  @!P0 IMAD.MOV.U32 R31, RZ, RZ, R13 ;  /* 0x000000ffff1f8224 */ /* 0x000fe200078e000d */
[----:B------:R-:W-:Y:S04]  /*8720*/  STL [R1+0x534], R10 ;  /* 0x0005340a01007387 */ /* 0x000fe80000100800 */
[----:B------:R0:W-:Y:S04]  /*8730*/  STL [R1+0x530], R13 ;  /* 0x0005300d01007387 */ /* 0x0001e80000100800 */
[----:B------:R1:W2:Y:S01]  /*8740*/  @!P0 LDG.E.U8 R9, desc[UR18][R30.64] ;  /* 0x000000121e098981 */ /* 0x0002a2000c1e1100 */
[----:B0-----:R-:W-:Y:S01]  /*8750*/  LEA.HI.X.SX32 R13, R35, R3, 0x1, P6 ;  /* 0x00000003230d7211 */ /* 0x001fe200030f0eff */
[----:B-1----:R-:W-:-:S04]  /*8760*/  @!P4 IMAD.MOV.U32 R30, RZ, RZ, R11 ;  /* 0x000000ffff1ec224 */ /* 0x002fc800078e000b */
[----:B------:R-:W-:-:S05]  /*8770*/  @!P4 IMAD.MOV.U32 R31, RZ, RZ, R13 ;  /* 0x000000ffff1fc224 */ /* 0x000fca00078e000d */
[----:B------:R0:W3:Y:S01]  /*8780*/  @!P4 LDG.E.U8 R7, desc[UR18][R30.64] ;  /* 0x000000121e07c981 */ /* 0x0000e2000c1e1100 */
[----:B------:R-:W-:-:S03]  /*8790*/  IMAD R28, R36, 0x37, RZ ;  /* 0x00000037241c7824 */ /* 0x000fc600078e02ff */
[----:B------:R-:W-:Y:S01]  /*87a0*/  STL [R1+0x574], R11 ;  /* 0x0005740b01007387 */ /* 0x000fe20000100800 */
[----:B------:R-:W-:Y:S01]  /*87b0*/  IMAD R35, R36, 0x3f, RZ ;  /* 0x0000003f24237824 */ /* 0x000fe200078e02ff */
[----:B------:R-:W-:Y:S02]  /*87c0*/  PRMT R8, RZ, 0x7610, R8 ;  /* 0x00007610ff087816 */ /* 0x000fe40000000008 */
[----:B------:R-:W-:Y:S01]  /*87d0*/  PRMT R6, RZ, 0x7610, R6 ;  /* 0x00007610ff067816 */ /* 0x000fe20000000006 */
[----:B--2---:R1:W-:Y:S02]  /*87e0*/  STL [R1+0x78], R9 ;  /* 0x0000780901007387 */ /* 0x0043e40000100800 */
[C---:B-1----:R-:W-:Y:S02]  /*87f0*/  IADD3 R9, P6, PT, R28.reuse, R2, RZ ;  /* 0x000000021c097210 */ /* 0x042fe40007fde0ff */
[----:B------:R-:W-:Y:S02]  /*8800*/  STL [R1+0x570], R13 ;  /* 0x0005700d01007387 */ /* 0x000fe40000100800 */
[----:B------:R-:W-:-:S02]  /*8810*/  LEA.HI.X.SX32 R10, R28, R3, 0x1, P6 ;  /* 0x000000031c0a7211 */ /* 0x000fc400030f0eff */
[----:B------:R-:W-:Y:S04]  /*8820*/  STL [R1+0x5b4], R9 ;  /* 0x0005b40901007387 */ /* 0x000fe80000100800 */
[----:B------:R-:W-:Y:S01]  /*8830*/  STL [R1+0x5b0], R10 ;  /* 0x0005b00a01007387 */ /* 0x000fe20000100800 */
[----:B0-----:R-:W-:-:S03]  /*8840*/  @!P5 IMAD.MOV.U32 R30, RZ, RZ, R9 ;  /* 0x000000ffff1ed224 */ /* 0x001fc600078e0009 */
[----:B---3--:R0:W-:Y:S01]  /*8850*/  STL [R1+0x74], R7 ;  /* 0x0000740701007387 */ /* 0x0081e20000100800 */
[----:B------:R-:W-:-:S05]  /*8860*/  @!P5 IMAD.MOV.U32 R31, RZ, RZ, R10 ;  /* 0x000000ffff1fd224 */ /* 0x000fca00078e000a */
[----:B------:R1:W2:Y:S01]  /*8870*/  @!P5 LDG.E.U8 R8, desc[UR18][R30.64] ;  /* 0x000000121e08d981 */ /* 0x0002a2000c1e1100 */
[----:B0-----:R-:W-:-:S04]  /*8880*/  IADD3 R7, P4, PT, R35, R2, RZ ;  /* 0x0000000223077210 */ /* 0x001fc80007f9e0ff */
[----:B------:R-:W-:Y:S01]  /*8890*/  LEA.HI.X.SX32 R9, R35, R3, 0x1, P4 ;  /* 0x0000000323097211 */ /* 0x000fe200020f0eff */
[----:B-1----:R-:W-:-:S04]  /*88a0*/  @!P3 IMAD.MOV.U32 R30, RZ, RZ, R7 ;  /* 0x000000ffff1eb224 */ /* 0x002fc800078e0007 */
[----:B------:R-:W-:-:S05]  /*88b0*/  @!P3 IMAD.MOV.U32 R31, RZ, RZ, R9 ;  /* 0x000000ffff1fb224 */ /* 0x000fca00078e0009 */
[----:B------:R-:W3:Y:S01]  /*88c0*/  @!P3 LDG.E.U8 R6, desc[UR18][R30.64] ;  /* 0x000000121e06b981 */ /* 0x000ee2000c1e1100 */
[----:B------:R-:W-:Y:S02]  /*88d0*/  IMAD.MOV.U32 R121, RZ, RZ, R122 ;  /* 0x000000ffff797224 */ /* 0x000fe400078e007a */
[----:B------:R-:W-:Y:S02]  /*88e0*/  IMAD.MOV.U32 R122, RZ, RZ, R152 ;  /* 0x000000ffff7a7224 */ /* 0x000fe400078e0098 */
[----:B------:R-:W-:Y:S02]  /*88f0*/  IMAD.MOV.U32 R152, RZ, RZ, R38 ;  /* 0x000000ffff987224 */ /* 0x000fe400078e0026 */
[----:B------:R-:W-:Y:S01]  /*8900*/  VIADD R38, R12, 0xffffffb0 ;  /* 0xffffffb00c267836 */ /* 0x000fe20000000000 */
[----:B------:R-:W-:Y:S04]  /*8910*/  STL [R1+0x5f4], R7 ;  /* 0x0005f40701007387 */ /* 0x000fe80000100800 */
[----:B------:R-:W-:Y:S01]  /*8920*/  ISETP.GE.U32.AND P0, PT, R38, 0x7fffff31, PT ;  /* 0x7fffff312600780c */ /* 0x000fe20003f06070 */
[----:B------:R-:W-:-:S02]  /*8930*/  IMAD R38, R36, 0x47, RZ ;  /* 0x0000004724267824 */ /* 0x000fc400078e02ff */
[----:B------:R-:W-:Y:S01]  /*8940*/  IMAD R28, R36, 0x4f, RZ ;  /* 0x0000004f241c7824 */ /* 0x000fe200078e02ff */
[----:B------:R-:W-:Y:S02]  /*8950*/  PRMT R4, RZ, 0x7610, R4 ;  /* 0x00007610ff047816 */ /* 0x000fe40000000004 */
[----:B------:R-:W-:Y:S01]  /*8960*/  PRMT R5, RZ, 0x7610, R5 ;  /* 0x00007610ff057816 */ /* 0x000fe20000000005 */
[----:B------:R-:W-:Y:S01]  /*8970*/  IMAD.MOV.U32 R120, RZ, RZ, R121 ;  /* 0x000000ffff787224 */ /* 0x000fe200078e0079 */
[----:B--2---:R0:W-:Y:S04]  /*8980*/  STL [R1+0x70], R8 ;  /* 0x0000700801007387 */ /* 0x0041e80000100800 */
[----:B------:R1:W-:Y:S01]  /*8990*/  STL [R1+0x5f0], R9 ;  /* 0x0005f00901007387 */ /* 0x0003e20000100800 */
[----:B0-----:R-:W-:-:S03]  /*89a0*/  IADD3 R8, P4, PT, R38, R2, RZ ;  /* 0x0000000226087210 */ /* 0x001fc60007f9e0ff */
[----:B------:R-:W-:Y:S01]  /*89b0*/  STL [R1+0xb90], R36 ;  /* 0x000b902401007387 */ /* 0x000fe20000100800 */
[----:B-1----:R-:W-:-:S03]  /*89c0*/  LEA.HI.X.SX32 R9, R38, R3, 0x1, P4 ;  /* 0x0000000326097211 */ /* 0x002fc600020f0eff */
[----:B------:R-:W-:Y:S04]  /*89d0*/  STL [R1+0x634], R8 ;  /* 0x0006340801007387 */ /* 0x000fe80000100800 */
[----:B---3--:R0:W-:Y:S01]  /*89e0*/  STL [R1+0x6c], R6 ;  /* 0x00006c0601007387 */ /* 0x0081e20000100800 */
[----:B------:R-:W-:Y:S02]  /*89f0*/  @!P2 IMAD.MOV.U32 R30, RZ, RZ, R8 ;  /* 0x000000ffff1ea224 */ /* 0x000fe400078e0008 */
[----:B------:R-:W-:-:S05]  /*8a00*/  @!P2 IMAD.MOV.U32 R31, RZ, RZ, R9 ;  /* 0x000000ffff1fa224 */ /* 0x000fca00078e0009 */
[----:B------:R1:W2:Y:S01]  /*8a10*/  @!P2 LDG.E.U8 R4, desc[UR18][R30.64] ;  /* 0x000000121e04a981 */ /* 0x0002a2000c1e1100 */
[----:B0-----:R-:W-:-:S04]  /*8a20*/  IADD3 R6, P3, PT, R28, R2, RZ ;  /* 0x000000021c067210 */ /* 0x001fc80007f7e0ff */
[----:B------:R-:W-:Y:S01]  /*8a30*/  LEA.HI.X.SX32 R7, R28, R3, 0x1, P3 ;  /* 0x000000031c077211 */ /* 0x000fe200018f0eff */
[----:B-1----:R-:W-:-:S04]  /*8a40*/  @!P0 IMAD.MOV.U32 R30, RZ, RZ, R6 ;  /* 0x000000ffff1e8224 */ /* 0x002fc800078e0006 */
[----:B------:R-:W-:Y:S01]  /*8a50*/  @!P0 IMAD.MOV.U32 R31, RZ, RZ, R7 ;  /* 0x000000ffff1f8224 */ /* 0x000fe200078e0007 */
[----:B------:R-:W-:Y:S04]  /*8a60*/  STL [R1+0xb94], R2 ;  /* 0x000b940201007387 */ /* 0x000fe80000100800 */
[----:B------:R0:W3:Y:S04]  /*8a70*/  @!P0 LDG.E.U8 R5, desc[UR18][R30.64] ;  /* 0x000000121e058981 */ /* 0x0000e8000c1e1100 */
[----:B------:R-:W-:Y:S04]  /*8a80*/  STL [R1+0x674], R6 ;  /* 0x0006740601007387 */ /* 0x000fe80000100800 */
[----:B------:R-:W-:Y:S04]  /*8a90*/  STL [R1+0x630], R9 ;  /* 0x0006300901007387 */ /* 0x000fe80000100800 */
[----:B------:R1:W-:Y:S04]  /*8aa0*/  STL [R1+0xb98], R3 ;  /* 0x000b980301007387 */ /* 0x0003e80000100800 */
[----:B------:R-:W-:Y:S04]  /*8ab0*/  STL [R1+0x670], R7 ;  /* 0x0006700701007387 */ /* 0x000fe80000100800 */
[----:B------:R-:W4:Y:S01]  /*8ac0*/  LDL R121, [R1+0x8e0] ;  /* 0x0008e00001797983 */ /* 0x000f220000100800 */
[----:B------:R-:W-:-:S05]  /*8ad0*/  IMAD R35, R107, R37, RZ ;  /* 0x000000256b237224 */ /* 0x000fca00078e02ff */
[----:B------:R-:W-:Y:S01]  /*8ae0*/  IADD3 R38, P3, PT, R35, UR14, RZ ;  /* 0x0000000e23267c10 */ /* 0x000fe2000ff7e0ff */
[C---:B-1----:R-:W-:Y:S01]  /*8af0*/  VIADD R3, R0.reuse, 0x73 ;  /* 0x0000007300037836 */ /* 0x042fe20000000000 */
[C---:B------:R-:W-:Y:S02]  /*8b00*/  ISETP.GT.U32.AND P6, PT, R39.reuse, R46, PT ;  /* 0x0000002e2700720c */ /* 0x040fe40003fc4070 */
[C---:B------:R-:W-:Y:S02]  /*8b10*/  ISETP.GT.U32.AND P2, PT, R39.reuse, R45, PT ;  /* 0x0000002d2700720c */ /* 0x040fe40003f44070 */
[C---:B------:R-:W-:Y:S02]  /*8b20*/  ISETP.GT.U32.AND P4, PT, R39.reuse, R47, PT ;  /* 0x0000002f2700720c */ /* 0x040fe40003f84070 */
[----:B------:R-:W-:Y:S01]  /*8b30*/  ISETP.GT.U32.AND P5, PT, R39, R44, PT ;  /* 0x0000002c2700720c */ /* 0x000fe20003fa4070 */
[C---:B------:R-:W-:Y:S01]  /*8b40*/  VIADD R2, R0.reuse, 0x7b ;  /* 0x0000007b00027836 */ /* 0x040fe20000000000 */
[----:B------:R-:W-:Y:S01]  /*8b50*/  LEA.HI.X.SX32 R35, R35, UR15, 0x1, P3 ;  /* 0x0000000f23237c11 */ /* 0x000fe200098f0eff */
[C---:B------:R-:W-:Y:S01]  /*8b60*/  VIADD R13, R0.reuse, 0x2c ;  /* 0x0000002c000d7836 */ /* 0x040fe20000000000 */
[C---:B------:R-:W-:Y:S01]  /*8b70*/  ISETP.GT.U32.AND P3, PT, R39.reuse, R42, PT ;  /* 0x0000002a2700720c */ /* 0x040fe20003f64070 */
[----:B------:R-:W-:Y:S01]  /*8b80*/  VIADD R22, R0, 0x34 ;  /* 0x0000003400167836 */ /* 0x000fe20000000000 */
[----:B--2---:R1:W-:Y:S11]  /*8b90*/  STL [R1+0x68], R4 ;  /* 0x0000680401007387 */ /* 0x0043f60000100800 */
[--C-:B------:R-:W-:Y:S01]  /*8ba0*/  @!P3 IMAD.IADD R42, R42, 0x1, -R39.reuse ;  /* 0x000000012a2ab824 */ /* 0x100fe200078e0a27 */
[----:B------:R-:W-:Y:S01]  /*8bb0*/  ISETP.GT.U32.AND P0, PT, R39, R43, PT ;  /* 0x0000002b2700720c */ /* 0x000fe20003f04070 */
[--C-:B------:R-:W-:Y:S01]  /*8bc0*/  @!P6 IMAD.IADD R46, R46, 0x1, -R39.reuse ;  /* 0x000000012e2ee824 */ /* 0x100fe200078e0a27 */
[----:B0-----:R-:W-:Y:S01]  /*8bd0*/  IABS R30, R3 ;  /* 0x00000003001e7213 */ /* 0x001fe20000000000 */
[----:B------:R-:W-:Y:S01]  /*8be0*/  @!P2 IMAD.IADD R45, R45, 0x1, -R39 ;  /* 0x000000012d2da824 */ /* 0x000fe200078e0a27 */
[----:B------:R-:W0:Y:S01]  /*8bf0*/  LDCU UR14, c[0x0][0x3b0] ;  /* 0x00007600ff0e77ac */ /* 0x000e220008000800 */
[----:B-1----:R-:W-:Y:S01]  /*8c00*/  VIADD R4, R0, 0x6b ;  /* 0x0000006b00047836 */ /* 0x002fe20000000000 */
[----:B------:R-:W1:Y:S01]  /*8c10*/  LDCU UR15, c[0x0][0x3b0] ;  /* 0x00007600ff0f77ac */ /* 0x000e620008000800 */
[----:B---3--:R2:W-:Y:S02]  /*8c20*/  STL [R1+0x64], R5 ;  /* 0x0000640501007387 */ /* 0x0085e40000100800 */
[----:B--2---:R-:W-:-:S02]  /*8c30*/  IMAD.MOV.U32 R5, RZ, RZ, R101 ;  /* 0x000000ffff057224 */ /* 0x004fc400078e0065 */
[----:B------:R-:W-:Y:S03]  /*8c40*/  STL [R1+0x8dc], R4 ;  /* 0x0008dc0401007387 */ /* 0x000fe60000100800 */
[----:B------:R-:W-:Y:S01]  /*8c50*/  ISETP.GE.AND P3, PT, R5, RZ, PT ;  /* 0x000000ff0500720c */ /* 0x000fe20003f66270 */
[----:B------:R-:W-:Y:S01]  /*8c60*/  IMAD.MOV.U32 R5, RZ, RZ, R120 ;  /* 0x000000ffff057224 */ /* 0x000fe200078e0078 */
[----:B------:R-:W-:Y:S01]  /*8c70*/  STL [R1+0x8d8], R3 ;  /* 0x0008d80301007387 */ /* 0x000fe20000100800 */
[----:B----4-:R-:W-:Y:S02]  /*8c80*/  IMAD.MOV.U32 R120, RZ, RZ, R121 ;  /* 0x000000ffff787224 */ /* 0x010fe400078e0079 */
[----:B------:R-:W-:Y:S01]  /*8c90*/  IMAD.MOV.U32 R121, RZ, RZ, R122 ;  /* 0x000000ffff797224 */ /* 0x000fe200078e007a */
[----:B------:R-:W-:Y:S01]  /*8ca0*/  STL [R1+0xa8c], R37 ;  /* 0x000a8c2501007387 */ /* 0x000fe20000100800 */
[----:B------:R-:W-:-:S02]  /*8cb0*/  IMAD.MOV.U32 R122, RZ, RZ, R124 ;  /* 0x000000ffff7a7224 */ /* 0x000fc400078e007c */
[----:B------:R-:W-:Y:S02]  /*8cc0*/  IMAD.MOV.U32 R124, RZ, RZ, R129 ;  /* 0x000000ffff7c7224 */ /* 0x000fe400078e0081 */
[----:B------:R-:W2:Y:S01]  /*8cd0*/  LDL R129, [R1+0x8f4] ;  /* 0x0008f40001817983 */ /* 0x000ea20000100800 */
[----:B------:R-:W-:Y:S01]  /*8ce0*/  ISETP.GT.U32.AND P2, PT, R39, R46, PT ;  /* 0x0000002e2700720c */ /* 0x000fe20003f44070 */
[--C-:B------:R-:W-:Y:S01]  /*8cf0*/  @!P0 IMAD.IADD R43, R43, 0x1, -R39.reuse ;  /* 0x000000012b2b8824 */ /* 0x100fe200078e0a27 */
[----:B------:R-:W-:Y:S01]  /*8d00*/  ISETP.GT.U32.AND P0, PT, R39, R45, PT ;  /* 0x0000002d2700720c */ /* 0x000fe20003f04070 */
[--C-:B------:R-:W-:Y:S02]  /*8d10*/  @!P4 IMAD.IADD R47, R47, 0x1, -R39.reuse ;  /* 0x000000012f2fc824 */ /* 0x100fe400078e0a27 */
[----:B------:R-:W-:-:S03]  /*8d20*/  @!P5 IMAD.IADD R44, R44, 0x1, -R39 ;  /* 0x000000012c2cd824 */ /* 0x000fc600078e0a27 */
[C---:B------:R-:W-:Y:S02]  /*8d30*/  ISETP.GT.U32.AND P4, PT, R39.reuse, R47, PT ;  /* 0x0000002f2700720c */ /* 0x040fe40003f84070 */
[----:B------:R-:W-:-:S03]  /*8d40*/  ISETP.GT.U32.AND P5, PT, R39, R44, PT ;  /* 0x0000002c2700720c */ /* 0x000fc60003fa4070 */
[--C-:B------:R-:W-:Y:S01]  /*8d50*/  @!P2 IMAD.IADD R46, R46, 0x1, -R39.reuse ;  /* 0x000000012e2ea824 */ /* 0x100fe200078e0a27 */
[----:B------:R-:W-:Y:S01]  /*8d60*/  ISETP.GT.U32.AND P2, PT, R39, R34, PT ;  /* 0x000000222700720c */ /* 0x000fe20003f44070 */
[----:B------:R-:W-:Y:S01]  /*8d70*/  @!P0 IMAD.IADD R45, R45, 0x1, -R39 ;  /* 0x000000012d2d8824 */ /* 0x000fe200078e0a27 */
[C---:B------:R-:W-:Y:S02]  /*8d80*/  ISETP.GT.U32.AND P0, PT, R39.reuse, R33, PT ;  /* 0x000000212700720c */ /* 0x040fe40003f04070 */
[----:B------:R-:W-:-:S03]  /*8d90*/  ISETP.GT.U32.AND P6, PT, R39, R43, PT ;  /* 0x0000002b2700720c */ /* 0x000fc60003fc4070 */
[--C-:B------:R-:W-:Y:S01]  /*8da0*/  @!P4 IMAD.IADD R47, R47, 0x1, -R39.reuse ;  /* 0x000000012f2fc824 */ /* 0x100fe200078e0a27 */
[C---:B------:R-:W-:Y:S01]  /*8db0*/  ISETP.GT.U32.AND P4, PT, R39.reuse, R41, PT ;  /* 0x000000292700720c */ /* 0x040fe20003f84070 */
[----:B------:R-:W-:Y:S01]  /*8dc0*/  @!P5 IMAD.IADD R44, R44, 0x1, -R39 ;  /* 0x000000012c2cd824 */ /* 0x000fe200078e0a27 */
[----:B------:R-:W-:-:S03]  /*8dd0*/  ISETP.GT.U32.AND P5, PT, R39, R32, PT ;  /* 0x000000202700720c */ /* 0x000fc60003fa4070 */
[----:B------:R-:W-:Y:S01]  /*8de0*/  @!P2 IMAD.IADD R34, R34, 0x1, -R39 ;  /* 0x000000012222a824 */ /* 0x000fe200078e0a27 */
[----:B------:R-:W-:Y:S01]  /*8df0*/  ISETP.GE.AND P2, PT, R120, RZ, PT ;  /* 0x000000ff7800720c */ /* 0x000fe20003f46270 */
[----:B------:R-:W-:Y:S02]  /*8e00*/  IMAD.MOV.U32 R120, RZ, RZ, R121 ;  /* 0x000000ffff787224 */ /* 0x000fe400078e0079 */
[----:B------:R-:W-:Y:S02]  /*8e10*/  IMAD.MOV.U32 R121, RZ, RZ, R124 ;  /* 0x000000ffff797224 */ /* 0x000fe400078e007c */
[--C-:B------:R-:W-:Y:S01]  /*8e20*/  @!P0 IMAD.IADD R33, R33, 0x1, -R39.reuse ;  /* 0x0000000121218824 */ /* 0x100fe200078e0a27 */
[----:B------:R-:W-:Y:S01]  /*8e30*/  ISETP.GE.AND P0, PT, R120, RZ, PT ;  /* 0x000000ff7800720c */ /* 0x000fe20003f06270 */
[--C-:B------:R-:W-:Y:S02]  /*8e40*/  @!P6 IMAD.IADD R43, R43, 0x1, -R39.reuse ;  /* 0x000000012b2be824 */ /* 0x100fe400078e0a27 */
[--C-:B------:R-:W-:Y:S01]  /*8e50*/  @!P4 IMAD.IADD R41, R41, 0x1, -R39.reuse ;  /* 0x000000012929c824 */ /* 0x100fe200078e0a27 */
[----:B------:R-:W-:Y:S01]  /*8e60*/  ISETP.GE.AND P4, PT, R5, RZ, PT ;  /* 0x000000ff0500720c */ /* 0x000fe20003f86270 */
[----:B------:R-:W-:Y:S01]  /*8e70*/  @!P5 IMAD.IADD R32, R32, 0x1, -R39 ;  /* 0x000000012020d824 */ /* 0x000fe200078e0a27 */
[----:B------:R-:W-:Y:S01]  /*8e80*/  ISETP.GT.U32.AND P5, PT, R39, R42, PT ;  /* 0x0000002a2700720c */ /* 0x000fe20003fa4070 */
[----:B------:R-:W-:-:S02]  /*8e90*/  IMAD.MOV.U32 R5, RZ, RZ, R131 ;  /* 0x000000ffff057224 */ /* 0x000fc400078e0083 */
[----:B------:R-:W-:Y:S02]  /*8ea0*/  IMAD.MOV.U32 R131, RZ, RZ, R105 ;  /* 0x000000ffff837224 */ /* 0x000fe400078e0069 */
[----:B------:R-:W-:-:S04]  /*8eb0*/  IMAD.MOV.U32 R105, RZ, RZ, R43 ;  /* 0x000000ffff697224 */ /* 0x000fc800078e002b */
[----:B------:R-:W-:Y:S01]  /*8ec0*/  @!P0 IMAD.MOV R105, RZ, RZ, -R105 ;  /* 0x000000ffff698224 */ /* 0x000fe200078e0a69 */
[----:B------:R-:W-:-:S03]  /*8ed0*/  ISETP.GT.U32.AND P0, PT, R39, R100, PT ;  /* 0x000000642700720c */ /* 0x000fc60003f04070 */
[--C-:B------:R-:W-:Y:S01]  /*8ee0*/  @!P5 IMAD.IADD R42, R42, 0x1, -R39.reuse ;  /* 0x000000012a2ad824 */ /* 0x100fe200078e0a27 */
[----:B------:R-:W-:Y:S01]  /*8ef0*/  ISETP.GT.U32.AND P5, PT, R39, R96, PT ;  /* 0x000000602700720c */ /* 0x000fe20003fa4070 */
[----:B------:R-:W-:Y:S08]  /*8f00*/  STL [R1+0xb9c], R105 ;  /* 0x000b9c6901007387 */ /* 0x000ff00000100800 */
[--C-:B------:R-:W-:Y:S01]  /*8f10*/  @!P0 IMAD.IADD R100, R100, 0x1, -R39.reuse ;  /* 0x0000000164648824 */ /* 0x100fe200078e0a27 */
[----:B------:R-:W-:Y:S03]  /*8f20*/  STL [R1+0x8d4], R2 ;  /* 0x0008d40201007387 */ /* 0x000fe60000100800 */
[----:B------:R-:W-:-:S02]  /*8f30*/  @!P5 IMAD.IADD R96, R96, 0x1, -R39 ;  /* 0x000000016060d824 */ /* 0x000fc400078e0a27 */
[----:B--2---:R-:W-:Y:S02]  /*8f40*/  IMAD.MOV.U32 R124, RZ, RZ, R129 ;  /* 0x000000ffff7c7224 */ /* 0x004fe400078e0081 */
[----:B------:R-:W-:Y:S02]  /*8f50*/  IMAD.MOV.U32 R129, RZ, RZ, R103 ;  /* 0x000000ffff817224 */ /* 0x000fe400078e0067 */
[----:B------:R-:W-:Y:S02]  /*8f60*/  IMAD.MOV.U32 R103, RZ, RZ, R47 ;  /* 0x000000ffff677224 */ /* 0x000fe400078e002f */
[----:B------:R-:W-:-:S04]  /*8f70*/  IMAD.MOV.U32 R47, RZ, RZ, R44 ;  /* 0x000000ffff2f7224 */ /* 0x000fc800078e002c */
[----:B------:R-:W-:Y:S01]  /*8f80*/  @!P2 IMAD.MOV R47, RZ, RZ, -R47 ;  /* 0x000000ffff2fa224 */ /* 0x000fe200078e0a2f */
[----:B------:R-:W-:Y:S01]  /*8f90*/  ISETP.GT.U32.AND P2, PT, R39, R33, PT ;  /* 0x000000212700720c */ /* 0x000fe20003f44070 */
[----:B------:R-:W-:-:S12]  /*8fa0*/  IMAD.MOV.U32 R120, RZ, RZ, R124 ;  /* 0x000000ffff787224 */ /* 0x000fd800078e007c */
[----:B------:R-:W-:Y:S01]  /*8fb0*/  @!P2 IMAD.IADD R33, R33, 0x1, -R39 ;  /* 0x000000012121a824 */ /* 0x000fe200078e0a27 */
[----:B------:R-:W-:Y:S01]  /*8fc0*/  ISETP.GE.AND P2, PT, R5, RZ, PT ;  /* 0x000000ff0500720c */ /* 0x000fe20003f46270 */
[----:B------:R-:W-:Y:S02]  /*8fd0*/  IMAD.MOV.U32 R5, RZ, RZ, R120 ;  /* 0x000000ffff057224 */ /* 0x000fe400078e0078 */
[----:B------:R-:W-:Y:S02]  /*8fe0*/  IMAD.MOV.U32 R120, RZ, RZ, R121 ;  /* 0x000000ffff787224 */ /* 0x000fe400078e0079 */
[----:B------:R-:W-:Y:S01]  /*8ff0*/  IMAD.MOV.U32 R121, RZ, RZ, R122 ;  /* 0x000000ffff797224 */ /* 0x000fe200078e007a */
[----:B------:R-:W-:Y:S01]  /*9000*/  ISETP.GE.AND P0, PT, R5, RZ, PT ;  /* 0x000000ff0500720c */ /* 0x000fe20003f06270 */
[----:B------:R-:W-:Y:S02]  /*9010*/  IMAD.MOV.U32 R122, RZ, RZ, R127 ;  /* 0x000000ffff7a7224 */ /* 0x000fe400078e007f */
[----:B------:R-:W-:-:S02]  /*9020*/  IMAD.MOV.U32 R5, RZ, RZ, R120 ;  /* 0x000000ffff057224 */ /* 0x000fc400078e0078 */
[----:B------:R-:W-:Y:S02]  /*9030*/  IMAD.MOV.U32 R120, RZ, RZ, R121 ;  /* 0x000000ffff787224 */ /* 0x000fe400078e0079 */
[----:B------:R-:W-:Y:S01]  /*9040*/  IMAD.MOV.U32 R121, RZ, RZ, R122 ;  /* 0x000000ffff797224 */ /* 0x000fe200078e007a */
[----:B------:R-:W-:Y:S01]  /*9050*/  ISETP.GE.AND P5, PT, R5, RZ, PT ;  /* 0x000000ff0500720c */ /* 0x000fe20003fa6270 */
[----:B------:R-:W-:Y:S01]  /*9060*/  IMAD.MOV.U32 R5, RZ, RZ, R120 ;  /* 0x000000ffff057224 */ /* 0x000fe200078e0078 */
[----:B------:R-:W2:Y:S01]  /*9070*/  LDL R122, [R1+0x934] ;  /* 0x00093400017a7983 */ /* 0x000ea20000100800 */
[----:B------:R-:W-:-:S03]  /*9080*/  IMAD.MOV.U32 R120, RZ, RZ, R121 ;  /* 0x000000ffff787224 */ /* 0x000fc600078e0079 */
[----:B------:R-:W3:Y:S01]  /*9090*/  LDL R121, [R1+0x930] ;  /* 0x0009300001797983 */ /* 0x000ee20000100800 */
[----:B------:R-:W-:Y:S01]  /*90a0*/  IABS R31, R4 ;  /* 0x00000004001f7213 */ /* 0x000fe20000000000 */
[----:B------:R-:W-:-:S04]  /*90b0*/  IMAD.MOV.U32 R124, RZ, RZ, R129 ;  /* 0x000000ffff7c7224 */ /* 0x000fc800078e0081 */
[----:B------:R-:W-:Y:S01]  /*90c0*/  IMAD.HI.U32 R28, R40, R31, RZ ;  /* 0x0000001f281c7227 */ /* 0x000fe200078e00ff */
[----:B------:R-:W-:-:S03]  /*90d0*/  ISETP.GE.AND P6, PT, R0, RZ, PT ;  /* 0x000000ff0000720c */ /* 0x000fc60003fc6270 */
[----:B------:R-:W-:Y:S02]  /*90e0*/  IMAD.MOV.U32 R129, RZ, RZ, R102 ;  /* 0x000000ffff817224 */ /* 0x000fe400078e0066 */
[----:B------:R-:W-:Y:S02]  /*90f0*/  IMAD.MOV R28, RZ, RZ, -R28 ;  /* 0x000000ffff1c7224 */ /* 0x000fe400078e0a1c */
[----:B------:R-:W-:Y:S02]  /*9100*/  IMAD.MOV.U32 R102, RZ, RZ, R46 ;  /* 0x000000ffff667224 */ /* 0x000fe400078e002e */
[----:B------:R-:W-:-:S04]  /*9110*/  IMAD.HI.U32 R101, R40, R30, RZ ;  /* 0x0000001e28657227 */ /* 0x000fc800078e00ff */
[C---:B------:R-:W-:Y:S02]  /*9120*/  IMAD R31, R39.reuse, R28, R31 ;  /* 0x0000001c271f7224 */ /* 0x040fe400078e021f */
[----:B------:R-:W-:Y:S01]  /*9130*/  @!P3 IMAD.MOV R102, RZ, RZ, -R102 ;  /* 0x000000ffff66b224 */ /* 0x000fe200078e0a66 */
[----:B------:R-:W-:Y:S01]  /*9140*/  ISETP.GT.U32.AND P3, PT, R39, R41, PT ;  /* 0x000000292700720c */ /* 0x000fe20003f64070 */
[----:B------:R-:W-:Y:S02]  /*9150*/  IMAD.MOV R28, RZ, RZ, -R101 ;  /* 0x000000ffff1c7224 */ /* 0x000fe400078e0a65 */
[----:B------:R-:W-:-:S04]  /*9160*/  IMAD.MOV.U32 R101, RZ, RZ, R45 ;  /* 0x000000ffff657224 */ /* 0x000fc800078e002d */
[----:B------:R-:W-:Y:S01]  /*9170*/  @!P4 IMAD.MOV R101, RZ, RZ, -R101 ;  /* 0x000000ffff65c224 */ /* 0x000fe200078e0a65 */
[C---:B------:R-:W-:Y:S01]  /*9180*/  ISETP.GT.U32.AND P4, PT, R39.reuse, R34, PT ;  /* 0x000000222700720c */ /* 0x040fe20003f84070 */
[----:B------:R-:W-:Y:S01]  /*9190*/  @!P6 IMAD.MOV R103, RZ, RZ, -R103 ;  /* 0x000000ffff67e224 */ /* 0x000fe200078e0a67 */
[----:B------:R-:W-:-:S03]  /*91a0*/  ISETP.GT.U32.AND P6, PT, R39, R32, PT ;  /* 0x000000202700720c */ /* 0x000fc60003fc4070 */
[----:B------:R-:W-:Y:S01]  /*91b0*/  @!P3 IMAD.IADD R41, R41, 0x1, -R39 ;  /* 0x000000012929b824 */ /* 0x000fe200078e0a27 */
[----:B------:R-:W-:-:S07]  /*91c0*/  ISETP.GT.U32.AND P3, PT, R39, R92, PT ;  /* 0x0000005c2700720c */ /* 0x000fce0003f64070 */
[--C-:B------:R-:W-:Y:S01]  /*91d0*/  @!P4 IMAD.IADD R34, R34, 0x1, -R39.reuse ;  /* 0x000000012222c824 */ /* 0x100fe200078e0a27 */
[C---:B------:R-:W-:Y:S01]  /*91e0*/  ISETP.GT.U32.AND P4, PT, R39.reuse, R88, PT ;  /* 0x000000582700720c */ /* 0x040fe20003f84070 */
[----:B------:R-:W-:Y:S01]  /*91f0*/  @!P6 IMAD.IADD R32, R32, 0x1, -R39 ;  /* 0x000000012020e824 */ /* 0x000fe200078e0a27 */
[----:B------:R-:W-:-:S03]  /*9200*/  ISETP.GT.U32.AND P6, PT, R39, R84, PT ;  /* 0x000000542700720c */ /* 0x000fc60003fc4070 */
[----:B------:R-:W-:Y:S01]  /*9210*/  @!P3 IMAD.IADD R92, R92, 0x1, -R39 ;  /* 0x000000015c5cb824 */ /* 0x000fe200078e0a27 */
[----:B------:R-:W-:Y:S01]  /*9220*/  ISETP.GE.AND P3, PT, R5, RZ, PT ;  /* 0x000000ff0500720c */ /* 0x000fe20003f66270 */
[----:B------:R-:W-:Y:S02]  /*9230*/  IMAD.MOV.U32 R5, RZ, RZ, R120 ;  /* 0x000000ffff057224 */ /* 0x000fe400078e0078 */
[----:B------:R-:W-:-:S04]  /*9240*/  IMAD.MOV.U32 R46, RZ, RZ, R42 ;  /* 0x000000ffff2e7224 */ /* 0x000fc800078e002a */
[--C-:B------:R-:W-:Y:S01]  /*9250*/  @!P4 IMAD.IADD R88, R88, 0x1, -R39.reuse ;  /* 0x000000015858c824 */ /* 0x100fe200078e0a27 */
[----:B------:R-:W-:Y:S01]  /*9260*/  ISETP.GE.AND P4, PT, R5, RZ, PT ;  /* 0x000000ff0500720c */ /* 0x000fe20003f86270 */
[----:B------:R-:W-:Y:S02]  /*9270*/  @!P6 IMAD.IADD R84, R84, 0x1, -R39 ;  /* 0x000000015454e824 */ /* 0x000fe400078e0a27 */
[----:B------:R-:W-:Y:S01]  /*9280*/  @!P2 IMAD.MOV R46, RZ, RZ, -R46 ;  /* 0x000000ffff2ea224 */ /* 0x000fe200078e0a2e */
[C---:B------:R-:W-:Y:S01]  /*9290*/  ISETP.GT.U32.AND P2, PT, R39.reuse, R100, PT ;  /* 0x000000642700720c */ /* 0x040fe20003f44070 */
[----:B------:R-:W-:Y:S01]  /*92a0*/  IMAD.MOV.U32 R5, RZ, RZ, R104 ;  /* 0x000000ffff057224 */ /* 0x000fe200078e0068 */
[----:B------:R-:W-:Y:S01]  /*92b0*/  ISETP.GT.U32.AND P6, PT, R39, R84, PT ;  /* 0x000000542700720c */ /* 0x000fe20003fc4070 */
[----:B------:R-:W-:-:S06]  /*92c0*/  IMAD.MOV.U32 R104, RZ, RZ, R32 ;  /* 0x000000ffff687224 */ /* 0x000fcc00078e0020 */
[----:B------:R-:W-:Y:S01]  /*92d0*/  @!P4 IMAD.MOV R104, RZ, RZ, -R104 ;  /* 0x000000ffff68c224 */ /* 0x000fe200078e0a68 */
[C---:B------:R-:W-:Y:S01]  /*92e0*/  ISETP.GT.U32.AND P4, PT, R39.reuse, R80, PT ;  /* 0x000000502700720c */ /* 0x040fe20003f84070 */
[----:B------:R-:W-:Y:S02]  /*92f0*/  IMAD.MOV.U32 R120, RZ, RZ, R143 ;  /* 0x000000ffff787224 */ /* 0x000fe400078e008f */
[--C-:B------:R-:W-:Y:S01]  /*9300*/  @!P2 IMAD.IADD R100, R100, 0x1, -R39.reuse ;  /* 0x000000016464a824 */ /* 0x100fe200078e0a27 */
[----:B------:R-:W-:Y:S01]  /*9310*/  ISETP.GT.U32.AND P2, PT, R39, R76, PT ;  /* 0x0000004c2700720c */ /* 0x000fe20003f44070 */
[----:B------:R-:W-:Y:S01]  /*9320*/  @!P6 IMAD.IADD R84, R84, 0x1, -R39 ;  /* 0x000000015454e824 */ /* 0x000fe200078e0a27 */
[----:B------:R-:W-:Y:S01]  /*9330*/  ISETP.GE.AND P6, PT, R5, RZ, PT ;  /* 0x000000ff0500720c */ /* 0x000fe20003fc6270 */
[----:B------:R-:W-:Y:S01]  /*9340*/  IMAD.MOV.U32 R5, RZ, RZ, R120 ;  /* 0x000000ffff057224 */ /* 0x000fe200078e0078 */
[----:B------:R-:W4:Y:S01]  /*9350*/  LDL R143, [R1+0x928] ;  /* 0x00092800018f7983 */ /* 0x000f220000100800 */
[----:B------:R-:W-:-:S02]  /*9360*/  IMAD.MOV.U32 R127, RZ, RZ, R133 ;  /* 0x000000ffff7f7224 */ /* 0x000fc400078e0085 */
[----:B------:R-:W-:Y:S02]  /*9370*/  IMAD.MOV.U32 R133, RZ, RZ, R136 ;  /* 0x000000ffff857224 */ /* 0x000fe400078e0088 */
[----:B------:R-:W-:Y:S01]  /*9380*/  @!P4 IMAD.IADD R80, R80, 0x1, -R39 ;  /* 0x000000015050c824 */ /* 0x000fe200078e0a27 */
[----:B------:R-:W-:Y:S01]  /*9390*/  ISETP.GE.AND P4, PT, R5, RZ, PT ;  /* 0x000000ff0500720c */ /* 0x000fe20003f86270 */
[----:B------:R-:W-:Y:S02]  /*93a0*/  IMAD.MOV.U32 R136, RZ, RZ, R140 ;  /* 0x000000ffff887224 */ /* 0x000fe400078e008c */
[----:B------:R-:W-:Y:S02]  /*93b0*/  IMAD.MOV.U32 R140, RZ, RZ, R141 ;  /* 0x000000ffff8c7224 */ /* 0x000fe400078e008d */
[----:B------:R-:W-:Y:S02]  /*93c0*/  IMAD.MOV.U32 R141, RZ, RZ, R147 ;  /* 0x000000ffff8d7224 */ /* 0x000fe400078e0093 */
[----:B------:R-:W-:-:S02]  /*93d0*/  IMAD.MOV.U32 R147, RZ, RZ, R148 ;  /* 0x000000ffff937224 */ /* 0x000fc400078e0094 */
[----:B------:R-:W-:Y:S02]  /*93e0*/  IMAD.MOV.U32 R148, RZ, RZ, R153 ;  /* 0x000000ffff947224 */ /* 0x000fe400078e0099 */
[----:B------:R-:W-:Y:S02]  /*93f0*/  IMAD.MOV.U32 R153, RZ, RZ, R154 ;  /* 0x000000ffff997224 */ /* 0x000fe400078e009a */
[----:B------:R-:W-:Y:S02]  /*9400*/  @!P2 IMAD.IADD R76, R76, 0x1, -R39 ;  /* 0x000000014c4ca824 */ /* 0x000fe400078e0a27 */
[----:B------:R-:W-:Y:S02]  /*9410*/  IMAD.MOV.U32 R154, RZ, RZ, R159 ;  /* 0x000000ffff9a7224 */ /* 0x000fe400078e009f */
[----:B------:R-:W4:Y:S04]  /*9420*/  LDL R159, [R1+0x954] ;  /* 0x00095400019f7983 */ /* 0x000f280000100800 */
[----:B------:R-:W-:Y:S01]  /*9430*/  STL [R1+0xba0], R104 ;  /* 0x000ba06801007387 */ /* 0x000fe20000100800 */
[----:B---3--:R-:W-:-:S02]  /*9440*/  IMAD.MOV.U32 R120, RZ, RZ, R121 ;  /* 0x000000ffff787224 */ /* 0x008fc400078e0079 */
[----:B--2---:R-:W-:Y:S02]  /*9450*/  IMAD.MOV.U32 R121, RZ, RZ, R122 ;  /* 0x000000ffff797224 */ /* 0x004fe400078e007a */
[----:B------:R-:W-:Y:S02]  /*9460*/  IMAD.MOV.U32 R122, RZ, RZ, R124 ;  /* 0x000000ffff7a7224 */ /* 0x000fe400078e007c */
[----:B------:R-:W-:Y:S02]  /*9470*/  IMAD.MOV.U32 R124, RZ, RZ, R128 ;  /* 0x000000ffff7c7224 */ /* 0x000fe400078e0080 */
[----:B------:R-:W-:Y:S02]  /*9480*/  IMAD.MOV.U32 R128, RZ, RZ, R134 ;  /* 0x000000ffff807224 */ /* 0x000fe400078e0086 */
[----:B------:R-:W-:Y:S02]  /*9490*/  IMAD.MOV.U32 R134, RZ, RZ, R142 ;  /* 0x000000ffff867224 */ /* 0x000fe400078e008e */
[----:B------:R-:W-:Y:S01]  /*94a0*/  IMAD.MOV.U32 R5, RZ, RZ, R120 ;  /* 0x000000ffff057224 */ /* 0x000fe200078e0078 */
[----:B------:R-:W2:Y:S01]  /*94b0*/  LDL R142, [R1+0x990] ;  /* 0x00099000018e7983 */ /* 0x000ea20000100800 */
[----:B------:R-:W-:-:S02]  /*94c0*/  IMAD.MOV.U32 R120, RZ, RZ, R121 ;  /* 0x000000ffff787224 */ /* 0x000fc400078e0079 */
[----:B------:R-:W-:Y:S02]  /*94d0*/  IMAD.MOV.U32 R121, RZ, RZ, R122 ;  /* 0x000000ffff797224 */ /* 0x000fe400078e007a */
[----:B------:R-:W-:Y:S02]  /*94e0*/  IMAD.MOV.U32 R122, RZ, RZ, R128 ;  /* 0x000000ffff7a7224 */ /* 0x000fe400078e0080 */
[----:B------:R-:W-:Y:S01]  /*94f0*/  IMAD.MOV.U32 R128, RZ, RZ, R134 ;  /* 0x000000ffff807224 */ /* 0x000fe200078e0086 */
[----:B------:R-:W-:Y:S01]  /*9500*/  ISETP.GE.AND P2, PT, R5, RZ, PT ;  /* 0x000000ff0500720c */ /* 0x000fe20003f46270 */
[----:B------:R-:W-:Y:S02]  /*9510*/  IMAD.MOV.U32 R5, RZ, RZ, R120 ;  /* 0x000000ffff057224 */ /* 0x000fe400078e0078 */
[----:B------:R-:W-:Y:S02]  /*9520*/  IMAD.MOV.U32 R120, RZ, RZ, R121 ;  /* 0x000000ffff787224 */ /* 0x000fe400078e0079 */
[----:B------:R-:W-:-:S02]  /*9530*/  IMAD.MOV.U32 R121, RZ, RZ, R128 ;  /* 0x000000ffff797224 */ /* 0x000fc400078e0080 */
[----:B------:R-:W3:Y:S01]  /*9540*/  LDL R128, [R1+0x964] ;  /* 0x0009640001807983 */ /* 0x000ee20000100800 */
[----:B------:R-:W-:Y:S02]  /*9550*/  IMAD.MOV.U32 R45, RZ, RZ, R41 ;  /* 0x000000ffff2d7224 */ /* 0x000fe400078e0029 */
[C---:B------:R-:W-:Y:S01]  /*9560*/  IMAD R30, R39.reuse, R28, R30 ;  /* 0x0000001c271e7224 */ /* 0x040fe200078e021e */
[----:B------:R-:W-:Y:S01]  /*9570*/  IABS R28, R2 ;  /* 0x00000002001c7213 */ /* 0x000fe20000000000 */
[----:B------:R-:W-:Y:S01]  /*9580*/  @!P0 IMAD.MOV R45, RZ, RZ, -R45 ;  /* 0x000000ffff2d8224 */ /* 0x000fe200078e0a2d */
[----:B------:R-:W-:Y:S01]  /*9590*/  ISETP.GT.U32.AND P0, PT, R39, R96, PT ;  /* 0x000000602700720c */ /* 0x000fe20003f04070 */
[----:B------:R-:W-:Y:S02]  /*95a0*/  IMAD.MOV.U32 R44, RZ, RZ, R34 ;  /* 0x000000ffff2c7224 */ /* 0x000fe400078e0022 */
[----:B------:R-:W-:-:S04]  /*95b0*/  IMAD.HI.U32 R43, R40, R28, RZ ;  /* 0x0000001c282b7227 */ /* 0x000fc800078e00ff */
[----:B------:R-:W-:Y:S01]  /*95c0*/  @!P5 IMAD.MOV R44, RZ, RZ, -R44 ;  /* 0x000000ffff2cd224 */ /* 0x000fe200078e0a2c */
[C---:B------:R-:W-:Y:S01]  /*95d0*/  ISETP.GT.U32.AND P5, PT, R39.reuse, R92, PT ;  /* 0x0000005c2700720c */ /* 0x040fe20003fa4070 */
[----:B------:R-:W-:Y:S02]  /*95e0*/  IMAD.MOV R42, RZ, RZ, -R43 ;  /* 0x000000ffff2a7224 */ /* 0x000fe400078e0a2b */
[----:B------:R-:W-:Y:S02]  /*95f0*/  IMAD.MOV.U32 R43, RZ, RZ, R33 ;  /* 0x000000ffff2b7224 */ /* 0x000fe400078e0021 */
[----:B------:R-:W-:Y:S02]  /*9600*/  @!P0 IMAD.IADD R96, R96, 0x1, -R39 ;  /* 0x0000000160608824 */ /* 0x000fe400078e0a27 */
[----:B------:R-:W-:Y:S01]  /*9610*/  @!P3 IMAD.MOV R43, RZ, RZ, -R43 ;  /* 0x000000ffff2bb224 */ /* 0x000fe200078e0a2b */
[C---:B------:R-:W-:Y:S02]  /*9620*/  ISETP.GT.U32.AND P3, PT, R39.reuse, R88, PT ;  /* 0x000000582700720c */ /* 0x040fe40003f64070 */
[----:B------:R-:W-:-:S03]  /*9630*/  ISETP.GT.U32.AND P0, PT, R39, R72, PT ;  /* 0x000000482700720c */ /* 0x000fc60003f04070 */
[----:B------:R-:W-:Y:S01]  /*9640*/  @!P5 IMAD.IADD R92, R92, 0x1, -R39 ;  /* 0x000000015c5cd824 */ /* 0x000fe200078e0a27 */
[----:B------:R-:W-:-:S07]  /*9650*/  ISETP.GT.U32.AND P5, PT, R39, R68, PT ;  /* 0x000000442700720c */ /* 0x000fce0003fa4070 */
[--C-:B------:R-:W-:Y:S01]  /*9660*/  @!P3 IMAD.IADD R88, R88, 0x1, -R39.reuse ;  /* 0x000000015858b824 */ /* 0x100fe200078e0a27 */
[----:B------:R-:W-:Y:S01]  /*9670*/  ISETP.GT.U32.AND P3, PT, R39, R64, PT ;  /* 0x000000402700720c */ /* 0x000fe20003f64070 */
[--C-:B------:R-:W-:Y:S01]  /*9680*/  @!P0 IMAD.IADD R72, R72, 0x1, -R39.reuse ;  /* 0x0000000148488824 */ /* 0x100fe200078e0a27 */
[----:B------:R-:W-:Y:S01]  /*9690*/  ISETP.GE.AND P0, PT, R5, RZ, PT ;  /* 0x000000ff0500720c */ /* 0x000fe20003f06270 */
[----:B------:R-:W-:Y:S02]  /*96a0*/  IMAD.MOV.U32 R5, RZ, RZ, R120 ;  /* 0x000000ffff057224 */ /* 0x000fe400078e0078 */
[----:B------:R-:W-:-:S03]  /*96b0*/  @!P5 IMAD.IADD R68, R68, 0x1, -R39 ;  /* 0x000000014444d824 */ /* 0x000fc600078e0a27 */
[----:B------:R-:W-:-:S05]  /*96c0*/  ISETP.GE.AND P5, PT, R5, RZ, PT ;  /* 0x000000ff0500720c */ /* 0x000fca0003fa6270 */
[--C-:B------:R-:W-:Y:S01]  /*96d0*/  @!P3 IMAD.IADD R64, R64, 0x1, -R39.reuse ;  /* 0x000000014040b824 */ /* 0x100fe200078e0a27 */
[C---:B------:R-:W-:Y:S01]  /*96e0*/  ISETP.GT.U32.AND P3, PT, R39.reuse, R80, PT ;  /* 0x000000502700720c */ /* 0x040fe20003f64070 */
[----:B------:R-:W-:Y:S01]  /*96f0*/  @!P0 IMAD.MOV R88, RZ, RZ, -R88 ;  /* 0x000000ffff588224 */ /* 0x000fe200078e0a58 */
[C---:B------:R-:W-:Y:S01]  /*9700*/  ISETP.GT.U32.AND P0, PT, R39.reuse, R68, PT ;  /* 0x000000442700720c */ /* 0x040fe20003f04070 */
[----:B------:R-:W-:Y:S01]  /*9710*/  @!P4 IMAD.MOV R96, RZ, RZ, -R96 ;  /* 0x000000ffff60c224 */ /* 0x000fe200078e0a60 */
[C---:B------:R-:W-:Y:S01]  /*9720*/  ISETP.GT.U32.AND P4, PT, R39.reuse, R76, PT ;  /* 0x0000004c2700720c */ /* 0x040fe20003f84070 */
[----:B------:R-:W-:Y:S02]  /*9730*/  VIADD R5, R0, 0x14 ;  /* 0x0000001400057836 */ /* 0x000fe40000000000 */
[----:B------:R-:W-:Y:S01]  /*9740*/  @!P5 IMAD.MOV R84, RZ, RZ, -R84 ;  /* 0x000000ffff54d224 */ /* 0x000fe200078e0a54 */
[C---:B------:R-:W-:Y:S01]  /*9750*/  ISETP.GT.U32.AND P5, PT, R39.reuse, R60, PT ;  /* 0x0000003c2700720c */ /* 0x040fe20003fa4070 */
[C---:B------:R-:W-:Y:S01]  /*9760*/  IMAD R28, R39.reuse, R42, R28 ;  /* 0x0000002a271c7224 */ /* 0x040fe200078e021c */
[----:B------:R-:W-:Y:S01]  /*9770*/  IABS R42, R5 ;  /* 0x00000005002a7213 */ /* 0x000fe20000000000 */
[----:B------:R-:W-:Y:S01]  /*9780*/  @!P2 IMAD.MOV R92, RZ, RZ, -R92 ;  /* 0x000000ffff5ca224 */ /* 0x000fe200078e0a5c */
[C---:B------:R-:W-:Y:S01]  /*9790*/  ISETP.GT.U32.AND P2, PT, R39.reuse, R72, PT ;  /* 0x000000482700720c */ /* 0x040fe20003f44070 */
[--C-:B------:R-:W-:Y:S01]  /*97a0*/  @!P3 IMAD.IADD R80, R80, 0x1, -R39.reuse ;  /* 0x000000015050b824 */ /* 0x100fe200078e0a27 */
[----:B------:R-:W-:Y:S01]  /*97b0*/  ISETP.GT.U32.AND P3, PT, R39, R56, PT ;  /* 0x000000382700720c */ /* 0x000fe20003f64070 */
[----:B------:R-:W-:-:S02]  /*97c0*/  @!P0 IMAD.IADD R68, R68, 0x1, -R39 ;  /* 0x0000000144448824 */ /* 0x000fc400078e0a27 */
[----:B------:R-:W-:Y:S01]  /*97d0*/  @!P4 IMAD.IADD R76, R76, 0x1, -R39 ;  /* 0x000000014c4cc824 */ /* 0x000fe200078e0a27 */
[----:B------:R-:W-:-:S03]  /*97e0*/  ISETP.GT.U32.AND P4, PT, R39, R53, PT ;  /* 0x000000352700720c */ /* 0x000fc60003f84070 */
[----:B------:R-:W-:-:S04]  /*97f0*/  @!P5 IMAD.IADD R60, R60, 0x1, -R39 ;  /* 0x000000013c3cd824 */ /* 0x000fc800078e0a27 */
[--C-:B------:R-:W-:Y:S01]  /*9800*/  @!P2 IMAD.IADD R72, R72, 0x1, -R39.reuse ;  /* 0x000000014848a824 */ /* 0x100fe200078e0a27 */
[----:B------:R-:W-:Y:S01]  /*9810*/  ISETP.GT.U32.AND P2, PT, R39, R50, PT ;  /* 0x000000322700720c */ /* 0x000fe20003f44070 */
[----:B------:R-:W-:-:S04]  /*9820*/  @!P3 IMAD.IADD R56, R56, 0x1, -R39 ;  /* 0x000000013838b824 */ /* 0x000fc800078e0a27 */
[----:B------:R-:W-:-:S08]  /*9830*/  @!P4 IMAD.IADD R53, R53, 0x1, -R39 ;  /* 0x000000013535c824 */ /* 0x000fd000078e0a27 */
[----:B------:R-:W-:Y:S02]  /*9840*/  @!P2 IMAD.IADD R50, R50, 0x1, -R39 ;  /* 0x000000013232a824 */ /* 0x000fe400078e0a27 */
[----:B--2---:R-:W-:Y:S02]  /*9850*/  IMAD.MOV.U32 R134, RZ, RZ, R142 ;  /* 0x000000ffff867224 */ /* 0x004fe400078e008e */
[----:B----4-:R-:W-:Y:S02]  /*9860*/  IMAD.MOV.U32 R142, RZ, RZ, R143 ;  /* 0x000000ffff8e7224 */ /* 0x010fe400078e008f */
[----:B------:R-:W-:Y:S02]  /*9870*/  IMAD.MOV.U32 R143, RZ, RZ, R144 ;  /* 0x000000ffff8f7224 */ /* 0x000fe400078e0090 */
[----:B------:R-:W2:Y:S01]  /*9880*/  LDL R144, [R1+0x950] ;  /* 0x0009500001907983 */ /* 0x000ea20000100800 */
[----:B---3--:R-:W-:-:S03]  /*9890*/  IMAD.MOV.U32 R120, RZ, RZ, R128 ;  /* 0x000000ffff787224 */ /* 0x008fc600078e0080 */
[----:B------:R-:W3:Y:S04]  /*98a0*/  LDL R128, [R1+0x938] ;  /* 0x0009380001807983 */ /* 0x000ee80000100800 */
[----:B------:R4:W-:Y:S02]  /*98b0*/  STL [R1+0x8c4], R5 ;  /* 0x0008c40501007387 */ /* 0x0009e40000100800 */
[----:B----4-:R-:W-:Y:S02]  /*98c0*/  IMAD.MOV.U32 R5, RZ, RZ, R120 ;  /* 0x000000ffff057224 */ /* 0x010fe400078e0078 */
[----:B------:R-:W-:Y:S02]  /*98d0*/  IMAD.MOV.U32 R120, RZ, RZ, R121 ;  /* 0x000000ffff787224 */ /* 0x000fe400078e0079 */
[----:B------:R-:W-:Y:S01]  /*98e0*/  IMAD.MOV.U32 R121, RZ, RZ, R124 ;  /* 0x000000ffff797224 */ /* 0x000fe200078e007c */
[----:B------:R-:W-:Y:S01]  /*98f0*/  ISETP.GE.AND P0, PT, R5, RZ, PT ;  /* 0x000000ff0500720c */ /* 0x000fe20003f06270 */
[----:B------:R-:W-:-:S02]  /*9900*/  IMAD.MOV.U32 R124, RZ, RZ, R133 ;  /* 0x000000ffff7c7224 */ /* 0x000fc400078e0085 */
[----:B------:R-:W-:Y:S02]  /*9910*/  IMAD.MOV.U32 R5, RZ, RZ, R120 ;  /* 0x000000ffff057224 */ /* 0x000fe400078e0078 */
[----:B------:R-:W-:Y:S02]  /*9920*/  IMAD.MOV.U32 R133, RZ, RZ, R140 ;  /* 0x000000ffff857224 */ /* 0x000fe400078e008c */
[----:B------:R-:W-:Y:S01]  /*9930*/  IMAD.MOV.U32 R120, RZ, RZ, R121 ;  /* 0x000000ffff787224 */ /* 0x000fe200078e0079 */
[----:B------:R-:W-:Y:S01]  /*9940*/  ISETP.GE.AND P5, PT, R5, RZ, PT ;  /* 0x000000ff0500720c */ /* 0x000fe20003fa6270 */
[----:B------:R-:W-:Y:S02]  /*9950*/  IMAD.MOV.U32 R121, RZ, RZ, R124 ;  /* 0x000000ffff797224 */ /* 0x000fe400078e007c */
[----:B------:R-:W-:Y:S02]  /*9960*/  IMAD.MOV.U32 R124, RZ, RZ, R133 ;  /* 0x000000ffff7c7224 */ /* 0x000fe400078e0085 */
[----:B------:R-:W-:Y:S01]  /*9970*/  IMAD.MOV.U32 R5, RZ, RZ, R120 ;  /* 0x000000ffff057224 */ /* 0x000fe200078e0078 */
[----:B------:R-:W4:Y:S01]  /*9980*/  LDL R133, [R1+0x9b0] ;  /* 0x0009b00001857983 */ /* 0x000f220000100800 */
[----:B------:R-:W-:-:S02]  /*9990*/  IMAD.MOV.U32 R120, RZ, RZ, R121 ;  /* 0x000000ffff787224 */ /* 0x000fc400078e0079 */
[----:B------:R-:W-:Y:S01]  /*99a0*/  IMAD.MOV.U32 R121, RZ, RZ, R124 ;  /* 0x000000ffff797224 */ /* 0x000fe200078e007c */
[----:B------:R-:W-:Y:S01]  /*99b0*/  ISETP.GE.AND P3, PT, R5, RZ, PT ;  /* 0x000000ff0500720c */ /* 0x000fe20003f66270 */
[----:B------:R-:W-:Y:S01]  /*99c0*/  IMAD.MOV.U32 R5, RZ, RZ, R120 ;  /* 0x000000ffff057224 */ /* 0x000fe200078e0078 */
[----:B------:R-:W2:Y:S01]  /*99d0*/  LDL R124, [R1+0x95c] ;  /* 0x00095c00017c7983 */ /* 0x000ea20000100800 */
[----:B------:R-:W-:-:S03]  /*99e0*/  IMAD.MOV.U32 R120, RZ, RZ, R121 ;  /* 0x000000ffff787224 */ /* 0x000fc600078e0079 */
[----:B------:R-:W-:Y:S01]  /*99f0*/  ISETP.GE.AND P4, PT, R5, RZ, PT ;  /* 0x000000ff0500720c */ /* 0x000fe20003f86270 */
[----:B------:R-:W-:Y:S01]  /*9a00*/  IMAD.MOV.U32 R5, RZ, RZ, R120 ;  /* 0x000000ffff057224 */ /* 0x000fe200078e0078 */
[----:B------:R-:W2:Y:S04]  /*9a10*/  LDL R121, [R1+0x978] ;  /* 0x0009780001797983 */ /* 0x000ea80000100800 */
[----:B------:R-:W-:Y:S02]  /*9a20*/  ISETP.GE.AND P2, PT, R5, RZ, PT ;  /* 0x000000ff0500720c */ /* 0x000fe40003f46270 */
[----:B------:R-:W2:Y:S01]  /*9a30*/  LDL R5, [R1+0x99c] ;  /* 0x00099c0001057983 */ /* 0x000ea20000100800 */
[----:B------:R-:W-:Y:S01]  /*9a40*/  @!P6 IMAD.MOV R100, RZ, RZ, -R100 ;  /* 0x000000ffff64e224 */ /* 0x000fe200078e0a64 */
[----:B------:R-:W-:-:S13]  /*9a50*/  ISETP.GT.U32.AND P6, PT, R39, R64, PT ;  /* 0x000000402700720c */ /* 0x000fda0003fc4070 */
[----:B------:R-:W-:Y:S01]  /*9a60*/  @!P6 IMAD.IADD R64, R64, 0x1, -R39 ;  /* 0x000000014040e824 */ /* 0x000fe200078e0a27 */
[C---:B------:R-:W-:Y:S01]  /*9a70*/  ISETP.GT.U32.AND P6, PT, R39.reuse, R99, PT ;  /* 0x000000632700720c */ /* 0x040fe20003fc4070 */
[----:B------:R-:W-:Y:S01]  /*9a80*/  @!P0 IMAD.MOV R80, RZ, RZ, -R80 ;  /* 0x000000ffff508224 */ /* 0x000fe200078e0a50 */
[C---:B------:R-:W-:Y:S01]  /*9a90*/  ISETP.GT.U32.AND P0, PT, R39.reuse, R60, PT ;  /* 0x0000003c2700720c */ /* 0x040fe20003f04070 */
[----:B------:R-:W-:Y:S01]  /*9aa0*/  @!P5 IMAD.MOV R76, RZ, RZ, -R76 ;  /* 0x000000ffff4cd224 */ /* 0x000fe200078e0a4c */
[----:B------:R-:W-:-:S09]  /*9ab0*/  ISETP.GT.U32.AND P5, PT, R39, R56, PT ;  /* 0x000000382700720c */ /* 0x000fd20003fa4070 */
[----:B------:R-:W-:-:S05]  /*9ac0*/  @!P6 IMAD.IADD R99, R99, 0x1, -R39 ;  /* 0x000000016363e824 */ /* 0x000fca00078e0a27 */
[C---:B------:R-:W-:Y:S01]  /*9ad0*/  ISETP.GT.U32.AND P6, PT, R39.reuse, R99, PT ;  /* 0x000000632700720c */ /* 0x040fe20003fc4070 */
[----:B------:R-:W-:Y:S01]  /*9ae0*/  @!P2 IMAD.MOV R64, RZ, RZ, -R64 ;  /* 0x000000ffff40a224 */ /* 0x000fe200078e0a40 */
[C---:B------:R-:W-:Y:S01]  /*9af0*/  ISETP.GT.U32.AND P2, PT, R39.reuse, R95, PT ;  /* 0x0000005f2700720c */ /* 0x040fe20003f44070 */
[----:B------:R-:W-:Y:S02]  /*9b00*/  IMAD.MOV.U32 R120, RZ, RZ, R137 ;  /* 0x000000ffff787224 */ /* 0x000fe400078e0089 */
[--C-:B------:R-:W-:Y:S01]  /*9b10*/  @!P0 IMAD.IADD R60, R60, 0x1, -R39.reuse ;  /* 0x000000013c3c8824 */ /* 0x100fe200078e0a27 */
[C---:B------:R-:W-:Y:S01]  /*9b20*/  ISETP.GT.U32.AND P0, PT, R39.reuse, R91, PT ;  /* 0x0000005b2700720c */ /* 0x040fe20003f04070 */
[--C-:B------:R-:W-:Y:S01]  /*9b30*/  @!P5 IMAD.IADD R56, R56, 0x1, -R39.reuse ;  /* 0x000000013838d824 */ /* 0x100fe200078e0a27 */
[----:B------:R-:W-:Y:S01]  /*9b40*/  ISETP.GT.U32.AND P5, PT, R39, R87, PT ;  /* 0x000000572700720c */ /* 0x000fe20003fa4070 */
[----:B------:R-:W-:Y:S01]  /*9b50*/  IMAD.HI.U32 R32, R40, R42, RZ ;  /* 0x0000002a28207227 */ /* 0x000fe200078e00ff */
[----:B------:R-:W3:Y:S03]  /*9b60*/  LDL R137, [R1+0x958] ;  /* 0x0009580001897983 */ /* 0x000ee60000100800 */
[----:B------:R-:W-:-:S02]  /*9b70*/  @!P6 IMAD.IADD R99, R99, 0x1, -R39 ;  /* 0x000000016363e824 */ /* 0x000fc400078e0a27 */
[--C-:B------:R-:W-:Y:S02]  /*9b80*/  @!P2 IMAD.IADD R95, R95, 0x1, -R39.reuse ;  /* 0x000000015f5fa824 */ /* 0x100fe400078e0a27 */
[----:B------:R-:W-:Y:S02]  /*9b90*/  IMAD.MOV R32, RZ, RZ, -R32 ;  /* 0x000000ffff207224 */ /* 0x000fe400078e0a20 */
[----:B------:R-:W-:Y:S02]  /*9ba0*/  @!P0 IMAD.IADD R91, R91, 0x1, -R39 ;  /* 0x000000015b5b8824 */ /* 0x000fe400078e0a27 */
[----:B------:R-:W-:Y:S02]  /*9bb0*/  IMAD R42, R39, R32, R42 ;  /* 0x00000020272a7224 */ /* 0x000fe400078e022a */
[----:B------:R-:W-:Y:S02]  /*9bc0*/  IMAD.MOV.U32 R140, RZ, RZ, R141 ;  /* 0x000000ffff8c7224 */ /* 0x000fe400078e008d */
[----:B------:R-:W-:-:S02]  /*9bd0*/  @!P5 IMAD.IADD R87, R87, 0x1, -R39 ;  /* 0x000000015757d824 */ /* 0x000fc400078e0a27 */
[----:B------:R-:W-:Y:S02]  /*9be0*/  IMAD.MOV.U32 R141, RZ, RZ, R147 ;  /* 0x000000ffff8d7224 */ /* 0x000fe400078e0093 */
[----:B------:R-:W3:Y:S04]  /*9bf0*/  LDL R147, [R1+0x9a4] ;  /* 0x0009a40001937983 */ /* 0x000ee80000100800 */
[----:B------:R-:W-:Y:S01]  /*9c00*/  STL [R1+0xbf0], R42 ;  /* 0x000bf02a01007387 */ /* 0x000fe20000100800 */
[----:B--2---:R-:W-:Y:S01]  /*9c10*/  ISETP.GE.AND P6, PT, R5, RZ, PT ;  /* 0x000000ff0500720c */ /* 0x004fe20003fc6270 */
[----:B------:R-:W-:Y:S02]  /*9c20*/  IMAD.MOV.U32 R5, RZ, RZ, R120 ;  /* 0x000000ffff057224 */ /* 0x000fe400078e0078 */
[----:B------:R-:W-:-:S02]  /*9c30*/  IMAD.MOV.U32 R120, RZ, RZ, R121 ;  /* 0x000000ffff787224 */ /* 0x000fc400078e0079 */
[----:B------:R-:W-:Y:S01]  /*9c40*/  IMAD.MOV.U32 R121, RZ, RZ, R122 ;  /* 0x000000ffff797224 */ /* 0x000fe200078e007a */
[----:B------:R-:W-:Y:S01]  /*9c50*/  ISETP.GE.AND P2, PT, R5, RZ, PT ;  /* 0x000000ff0500720c */ /* 0x000fe20003f46270 */
[----:B------:R-:W-:Y:S02]  /*9c60*/  IMAD.MOV.U32 R122, RZ, RZ, R124 ;  /* 0x000000ffff7a7224 */ /* 0x000fe400078e007c */
[----:B------:R-:W-:Y:S02]  /*9c70*/  IMAD.MOV.U32 R124, RZ, RZ, R129 ;  /* 0x000000ffff7c7224 */ /* 0x000fe400078e0081 */
[----:B------:R-:W-:Y:S02]  /*9c80*/  IMAD.MOV.U32 R5, RZ, RZ, R120 ;  /* 0x000000ffff057224 */ /* 0x000fe400078e0078 */
[----:B------:R-:W-:Y:S02]  /*9c90*/  IMAD.MOV.U32 R120, RZ, RZ, R122 ;  /* 0x000000ffff787224 */ /* 0x000fe400078e007a */
[----:B------:R-:W-:Y:S01]  /*9ca0*/  IMAD.MOV.U32 R122, RZ, RZ, R124 ;  /* 0x000000ffff7a7224 */ /* 0x000fe200078e007c */
[----:B------:R-:W-:Y:S01]  /*9cb0*/  ISETP.GE.AND P0, PT, R5, RZ, PT ;  /* 0x000000ff0500720c */ /* 0x000fe20003f06270 */
[----:B------:R-:W-:Y:S01]  /*9cc0*/  IMAD.MOV.U32 R5, RZ, RZ, R120 ;  /* 0x000000ffff057224 */ /* 0x000fe200078e0078 */
[----:B------:R-:W2:Y:S01]  /*9cd0*/  LDL R124, [R1+0x968] ;  /* 0x00096800017c7983 */ /* 0x000ea20000100800 */
[----:B------:R-:W-:-:S03]  /*9ce0*/  IMAD.MOV.U32 R120, RZ, RZ, R122 ;  /* 0x000000ffff787224 */ /* 0x000fc600078e007a */
[----:B------:R-:W-:Y:S01]  /*9cf0*/  ISETP.GE.AND P5, PT, R5, RZ, PT ;  /* 0x000000ff0500720c */ /* 0x000fe20003fa6270 */
[----:B------:R-:W-:Y:S01]  /*9d00*/  IMAD.MOV.U32 R5, RZ, RZ, R120 ;  /* 0x000000ffff057224 */ /* 0x000fe200078e0078 */
[----:B------:R-:W3:Y:S01]  /*9d10*/  LDL R122, [R1+0x948] ;  /* 0x00094800017a7983 */ /* 0x000ee20000100800 */
[----:B------:R-:W-:-:S03]  /*9d20*/  IMAD.MOV.U32 R120, RZ, RZ, R121 ;  /* 0x000000ffff787224 */ /* 0x000fc600078e0079 */
[----:B------:R-:W3:Y:S01]  /*9d30*/  LDL R121, [R1+0x918] ;  /* 0x0009180001797983 */ /* 0x000ee20000100800 */
[----:B------:R-:W-:Y:S02]  /*9d40*/  IMAD.MOV.U32 R129, RZ, RZ, R131 ;  /* 0x000000ffff817224 */ /* 0x000fe400078e0083 */
[----:B----4-:R-:W-:Y:S02]  /*9d50*/  IMAD.MOV.U32 R131, RZ, RZ, R133 ;  /* 0x000000ffff837224 */ /* 0x010fe400078e0085 */
[----:B------:R-:W-:Y:S02]  /*9d60*/  IMAD.MOV.U32 R133, RZ, RZ, R134 ;  /* 0x000000ffff857224 */ /* 0x000fe400078e0086 */
[----:B------:R-:W4:Y:S01]  /*9d70*/  LDL R134, [R1+0x980] ;  /* 0x0009800001867983 */ /* 0x000f220000100800 */
[----:B------:R-:W-:Y:S01]  /*9d80*/  @!P3 IMAD.MOV R72, RZ, RZ, -R72 ;  /* 0x000000ffff48b224 */ /* 0x000fe200078e0a48 */
[C---:B------:R-:W-:Y:S01]  /*9d90*/  ISETP.GT.U32.AND P3, PT, R39.reuse, R53, PT ;  /* 0x000000352700720c */ /* 0x040fe20003f64070 */
[----:B------:R-:W-:Y:S01]  /*9da0*/  @!P4 IMAD.MOV R68, RZ, RZ, -R68 ;  /* 0x000000ffff44c224 */ /* 0x000fe200078e0a44 */
[----:B------:R-:W-:-:S11]  /*9db0*/  ISETP.GT.U32.AND P4, PT, R39, R50, PT ;  /* 0x000000322700720c */ /* 0x000fd60003f84070 */
[--C-:B------:R-:W-:Y:S01]  /*9dc0*/  @!P3 IMAD.IADD R53, R53, 0x1, -R39.reuse ;  /* 0x000000013535b824 */ /* 0x100fe200078e0a27 */
[C---:B------:R-:W-:Y:S01]  /*9dd0*/  ISETP.GT.U32.AND P3, PT, R39.reuse, R83, PT ;  /* 0x000000532700720c */ /* 0x040fe20003f64070 */
[----:B------:R-:W-:Y:S01]  /*9de0*/  @!P4 IMAD.IADD R50, R50, 0x1, -R39 ;  /* 0x000000013232c824 */ /* 0x000fe200078e0a27 */
[C---:B------:R-:W-:Y:S01]  /*9df0*/  ISETP.GT.U32.AND P4, PT, R39.reuse, R79, PT ;  /* 0x0000004f2700720c */ /* 0x040fe20003f84070 */
[----:B------:R-:W-:Y:S01]  /*9e00*/  @!P0 IMAD.MOV R53, RZ, RZ, -R53 ;  /* 0x000000ffff358224 */ /* 0x000fe200078e0a35 */
[----:B------:R-:W-:-:S09]  /*9e10*/  ISETP.GT.U32.AND P0, PT, R39, R87, PT ;  /* 0x000000572700720c */ /* 0x000fd20003f04070 */
[--C-:B------:R-:W-:Y:S01]  /*9e20*/  @!P3 IMAD.IADD R83, R83, 0x1, -R39.reuse ;  /* 0x000000015353b824 */ /* 0x100fe200078e0a27 */
[----:B------:R-:W-:Y:S01]  /*9e30*/  ISETP.GE.AND P3, PT, R5, RZ, PT ;  /* 0x000000ff0500720c */ /* 0x000fe20003f66270 */
[--C-:B------:R-:W-:Y:S01]  /*9e40*/  @!P4 IMAD.IADD R79, R79, 0x1, -R39.reuse ;  /* 0x000000014f4fc824 */ /* 0x100fe200078e0a27 */
[C---:B------:R-:W-:Y:S01]  /*9e50*/  ISETP.GT.U32.AND P4, PT, R39.reuse, R95, PT ;  /* 0x0000005f2700720c */ /* 0x040fe20003f84070 */
[----:B------:R-:W-:Y:S01]  /*9e60*/  @!P5 IMAD.MOV R50, RZ, RZ, -R50 ;  /* 0x000000ffff32d224 */ /* 0x000fe200078e0a32 */
[C---:B------:R-:W-:Y:S01]  /*9e70*/  ISETP.GT.U32.AND P5, PT, R39.reuse, R83, PT ;  /* 0x000000532700720c */ /* 0x040fe20003fa4070 */
[----:B------:R-:W-:Y:S01]  /*9e80*/  @!P2 IMAD.MOV R56, RZ, RZ, -R56 ;  /* 0x000000ffff38a224 */ /* 0x000fe200078e0a38 */
[----:B------:R-:W-:Y:S01]  /*9e90*/  ISETP.GT.U32.AND P2, PT, R39, R91, PT ;  /* 0x0000005b2700720c */ /* 0x000fe20003f44070 */
[----:B------:R-:W-:Y:S01]  /*9ea0*/  @!P0 IMAD.IADD R87, R87, 0x1, -R39 ;  /* 0x0000000157578824 */ /* 0x000fe200078e0a27 */
[----:B------:R-:W-:-:S05]  /*9eb0*/  ISETP.GT.U32.AND P0, PT, R39, R63, PT ;  /* 0x0000003f2700720c */ /* 0x000fca0003f04070 */
[----:B------:R-:W-:Y:S01]  /*9ec0*/  @!P3 IMAD.MOV R99, RZ, RZ, -R99 ;  /* 0x000000ffff63b224 */ /* 0x000fe200078e0a63 */
[----:B------:R-:W-:Y:S01]  /*9ed0*/  ISETP.GT.U32.AND P3, PT, R39, R75, PT ;  /* 0x0000004b2700720c */ /* 0x000fe20003f64070 */
[--C-:B------:R-:W-:Y:S01]  /*9ee0*/  @!P4 IMAD.IADD R95, R95, 0x1, -R39.reuse ;  /* 0x000000015f5fc824 */ /* 0x100fe200078e0a27 */
[C---:B------:R-:W-:Y:S01]  /*9ef0*/  ISETP.GT.U32.AND P4, PT, R39.reuse, R71, PT ;  /* 0x000000472700720c */ /* 0x040fe20003f84070 */
[----:B------:R-:W-:Y:S01]  /*9f00*/  @!P6 IMAD.MOV R60, RZ, RZ, -R60 ;  /* 0x000000ffff3ce224 */ /* 0x000fe200078e0a3c */
[----:B------:R-:W-:Y:S01]  /*9f10*/  ISETP.GT.U32.AND P6, PT, R39, R79, PT ;  /* 0x0000004f2700720c */ /* 0x000fe20003fc4070 */
[--C-:B------:R-:W-:Y:S02]  /*9f20*/  @!P5 IMAD.IADD R83, R83, 0x1, -R39.reuse ;  /* 0x000000015353d824 */ /* 0x100fe400078e0a27 */
[--C-:B------:R-:W-:Y:S01]  /*9f30*/  @!P2 IMAD.IADD R91, R91, 0x1, -R39.reuse ;  /* 0x000000015b5ba824 */ /* 0x100fe200078e0a27 */
[----:B------:R-:W-:Y:S01]  /*9f40*/  ISETP.GT.U32.AND P2, PT, R39, R67, PT ;  /* 0x000000432700720c */ /* 0x000fe20003f44070 */
[----:B------:R-:W-:-:S04]  /*9f50*/  @!P0 IMAD.IADD R63, R63, 0x1, -R39 ;  /* 0x000000013f3f8824 */ /* 0x000fc800078e0a27 */
[--C-:B------:R-:W-:Y:S01]  /*9f60*/  @!P3 IMAD.IADD R75, R75, 0x1, -R39.reuse ;  /* 0x000000014b4bb824 */ /* 0x100fe200078e0a27 */
[----:B------:R-:W-:Y:S01]  /*9f70*/  ISETP.GE.AND P3, PT, R120, RZ, PT ;  /* 0x000000ff7800720c */ /* 0x000fe20003f66270 */
[--C-:B------:R-:W-:Y:S02]  /*9f80*/  @!P4 IMAD.IADD R71, R71, 0x1, -R39.reuse ;  /* 0x000000014747c824 */ /* 0x100fe400078e0a27 */
[----:B------:R-:W-:-:S04]  /*9f90*/  @!P6 IMAD.IADD R79, R79, 0x1, -R39 ;  /* 0x000000014f4fe824 */ /* 0x000fc800078e0a27 */
[----:B------:R-:W-:-:S06]  /*9fa0*/  @!P2 IMAD.IADD R67, R67, 0x1, -R39 ;  /* 0x000000014343a824 */ /* 0x000fcc00078e0a27 */
[----:B------:R-:W-:Y:S01]  /*9fb0*/  @!P3 IMAD.MOV R91, RZ, RZ, -R91 ;  /* 0x000000ffff5bb224 */ /* 0x000fe200078e0a5b */
[C---:B------:R-:W-:Y:S02]  /*9fc0*/  ISETP.GT.U32.AND P3, PT, R39.reuse, R71, PT ;  /* 0x000000472700720c */ /* 0x040fe40003f64070 */
[----:B------:R-:W-:-:S11]  /*9fd0*/  ISETP.GT.U32.AND P6, PT, R39, R59, PT ;  /* 0x0000003b2700720c */ /* 0x000fd60003fc4070 */
[--C-:B------:R-:W-:Y:S01]  /*9fe0*/  @!P3 IMAD.IADD R71, R71, 0x1, -R39.reuse ;  /* 0x000000014747b824 */ /* 0x100fe200078e0a27 */
[----:B------:R-:W-:Y:S01]  /*9ff0*/  ISETP.GT.U32.AND P3, PT, R39, R49, PT ;  /* 0x000000312700720c */ /* 0x000fe20003f64070 */
[----:B------:R-:W-:-:S05]  /*a000*/  @!P6 IMAD.IADD R59, R59, 0x1, -R39 ;  /* 0x000000013b3be824 */ /* 0x000fca00078e0a27 */
[----:B------:R-:W-:-:S07]  /*a010*/  ISETP.GT.U32.AND P6, PT, R39, R59, PT ;  /* 0x0000003b2700720c */ /* 0x000fce0003fc4070 */
[----:B------:R-:W-:Y:S01]  /*a020*/  @!P3 IMAD.IADD R49, R49, 0x1, -R39 ;  /* 0x000000013131b824 */ /* 0x000fe200078e0a27 */
[----:B------:R-:W-:-:S05]  /*a030*/  ISETP.GE.AND P3, PT, R131, RZ, PT ;  /* 0x000000ff8300720c */ /* 0x000fca0003f66270 */
[----:B------:R-:W-:Y:S01]  /*a040*/  @!P6 IMAD.IADD R59, R59, 0x1, -R39 ;  /* 0x000000013b3be824 */ /* 0x000fe200078e0a27 */
[----:B------:R-:W-:Y:S02]  /*a050*/  ISETP.GE.AND P6, PT, R127, RZ, PT ;  /* 0x000000ff7f00720c */ /* 0x000fe40003fc6270 */
[----:B--2---:R-:W-:Y:S01]  /*a060*/  ISETP.GE.AND P0, PT, R124, RZ, PT ;  /* 0x000000ff7c00720c */ /* 0x004fe20003f06270 */
[----:B---3--:R-:W-:-:S05]  /*a070*/  IMAD.MOV.U32 R5, RZ, RZ, R121 ;  /* 0x000000ffff057224 */ /* 0x008fca00078e0079 */
[----:B------:R-:W-:Y:S01]  /*a080*/  ISETP.GE.AND P5, PT, R5, RZ, PT ;  /* 0x000000ff0500720c */ /* 0x000fe20003fa6270 */
[----:B------:R-:W-:-:S05]  /*a090*/  IMAD.MOV.U32 R121, RZ, RZ, R128 ;  /* 0x000000ffff797224 */ /* 0x000fca00078e0080 */
[----:B------:R-:W-:Y:S01]  /*a0a0*/  ISETP.GE.AND P4, PT, R121, RZ, PT ;  /* 0x000000ff7900720c */ /* 0x000fe20003f86270 */
[----:B------:R-:W-:Y:S01]  /*a0b0*/  @!P0 IMAD.MOV R79, RZ, RZ, -R79 ;  /* 0x000000ffff4f8224 */ /* 0x000fe200078e0a4f */
[----:B------:R-:W-:-:S05]  /*a0c0*/  ISETP.GE.AND P2, PT, R122, RZ, PT ;  /* 0x000000ff7a00720c */ /* 0x000fca0003f46270 */
[----:B------:R-:W-:Y:S01]  /*a0d0*/  @!P5 IMAD.MOV R95, RZ, RZ, -R95 ;  /* 0x000000ffff5fd224 */ /* 0x000fe200078e0a5f */
[C---:B------:R-:W-:Y:S02]  /*a0e0*/  ISETP.GT.U32.AND P5, PT, R39.reuse, R75, PT ;  /* 0x0000004b2700720c */ /* 0x040fe40003fa4070 */
[----:B------:R-:W-:-:S03]  /*a0f0*/  ISETP.GT.U32.AND P0, PT, R39, R55, PT ;  /* 0x000000372700720c */ /* 0x000fc60003f04070 */
[----:B------:R-:W-:Y:S01]  /*a100*/  @!P4 IMAD.MOV R87, RZ, RZ, -R87 ;  /* 0x000000ffff57c224 */ /* 0x000fe200078e0a57 */
[----:B------:R-:W-:Y:S01]  /*a110*/  ISETP.GT.U32.AND P4, PT, R39, R67, PT ;  /* 0x000000432700720c */ /* 0x000fe20003f84070 */
[----:B------:R-:W-:Y:S02]  /*a120*/  IMAD.MOV.U32 R128, RZ, RZ, R149 ;  /* 0x000000ffff807224 */ /* 0x000fe400078e0095 */
[----:B------:R-:W-:-:S04]  /*a130*/  @!P2 IMAD.MOV R83, RZ, RZ, -R83 ;  /* 0x000000ffff53a224 */ /* 0x000fc800078e0a53 */
[--C-:B------:R-:W-:Y:S01]  /*a140*/  @!P5 IMAD.IADD R75, R75, 0x1, -R39.reuse ;  /* 0x000000014b4bd824 */ /* 0x100fe200078e0a27 */
[----:B------:R-:W-:Y:S01]  /*a150*/  ISETP.GT.U32.AND P5, PT, R39, R52, PT ;  /* 0x000000342700720c */ /* 0x000fe20003fa4070 */
[--C-:B------:R-:W-:Y:S01]  /*a160*/  @!P0 IMAD.IADD R55, R55, 0x1, -R39.reuse ;  /* 0x0000000137378824 */ /* 0x100fe200078e0a27 */
[----:B------:R-:W-:Y:S02]  /*a170*/  ISETP.GT.U32.AND P2, PT, R39, R63, PT ;  /* 0x0000003f2700720c */ /* 0x000fe40003f44070 */
[----:B------:R-:W-:Y:S01]  /*a180*/  ISETP.GE.AND P0, PT, R128, RZ, PT ;  /* 0x000000ff8000720c */ /* 0x000fe20003f06270 */
[----:B------:R-:W-:Y:S01]  /*a190*/  @!P4 IMAD.IADD R67, R67, 0x1, -R39 ;  /* 0x000000014343c824 */ /* 0x000fe200078e0a27 */
[----:B------:R-:W-:-:S07]  /*a1a0*/  ISETP.GT.U32.AND P4, PT, R39, R98, PT ;  /* 0x000000622700720c */ /* 0x000fce0003f84070 */
[--C-:B------:R-:W-:Y:S01]  /*a1b0*/  @!P5 IMAD.IADD R52, R52, 0x1, -R39.reuse ;  /* 0x000000013434d824 */ /* 0x100fe200078e0a27 */
[----:B------:R-:W-:Y:S01]  /*a1c0*/  ISETP.GE.AND P5, PT, R129, RZ, PT ;  /* 0x000000ff8100720c */ /* 0x000fe20003fa6270 */
[----:B------:R-:W-:Y:S01]  /*a1d0*/  @!P2 IMAD.IADD R63, R63, 0x1, -R39 ;  /* 0x000000013f3fa824 */ /* 0x000fe200078e0a27 */
[C---:B------:R-:W-:Y:S01]  /*a1e0*/  ISETP.GT.U32.AND P2, PT, R39.reuse, R94, PT ;  /* 0x0000005e2700720c */ /* 0x040fe20003f44070 */
[----:B------:R-:W-:Y:S01]  /*a1f0*/  @!P0 IMAD.MOV R71, RZ, RZ, -R71 ;  /* 0x000000ffff478224 */ /* 0x000fe200078e0a47 */
[----:B------:R-:W-:Y:S01]  /*a200*/  ISETP.GT.U32.AND P0, PT, R39, R52, PT ;  /* 0x000000342700720c */ /* 0x000fe20003f04070 */
[----:B------:R-:W-:Y:S01]  /*a210*/  @!P4 IMAD.IADD R98, R98, 0x1, -R39 ;  /* 0x000000016262c824 */ /* 0x000fe200078e0a27 */
[----:B------:R-:W-:Y:S01]  /*a220*/  ISETP.GE.AND P4, PT, R133, RZ, PT ;  /* 0x000000ff8500720c */ /* 0x000fe20003f86270 */
[----:B------:R-:W-:-:S03]  /*a230*/  @!P3 IMAD.MOV R63, RZ, RZ, -R63 ;  /* 0x000000ffff3fb224 */ /* 0x000fc600078e0a3f */
[----:B------:R-:W-:-:S03]  /*a240*/  ISETP.GT.U32.AND P3, PT, R39, R98, PT ;  /* 0x000000622700720c */ /* 0x000fc60003f64070 */
[----:B------:R-:W-:Y:S01]  /*a250*/  @!P5 IMAD.MOV R67, RZ, RZ, -R67 ;  /* 0x000000ffff43d224 */ /* 0x000fe200078e0a43 */
[C---:B------:R-:W-:Y:S01]  /*a260*/  ISETP.GT.U32.AND P5, PT, R39.reuse, R49, PT ;  /* 0x000000312700720c */ /* 0x040fe20003fa4070 */
[--C-:B------:R-:W-:Y:S01]  /*a270*/  @!P2 IMAD.IADD R94, R94, 0x1, -R39.reuse ;  /* 0x000000015e5ea824 */ /* 0x100fe200078e0a27 */
[C---:B------:R-:W-:Y:S01]  /*a280*/  ISETP.GT.U32.AND P2, PT, R39.reuse, R55, PT ;  /* 0x000000372700720c */ /* 0x040fe20003f44070 */
[----:B------:R-:W-:Y:S01]  /*a290*/  @!P0 IMAD.IADD R52, R52, 0x1, -R39 ;  /* 0x0000000134348824 */ /* 0x000fe200078e0a27 */
[C---:B------:R-:W-:Y:S01]  /*a2a0*/  ISETP.GT.U32.AND P0, PT, R39.reuse, R82, PT ;  /* 0x000000522700720c */ /* 0x040fe20003f04070 */
[----:B------:R-:W-:Y:S01]  /*a2b0*/  @!P4 IMAD.MOV R59, RZ, RZ, -R59 ;  /* 0x000000ffff3bc224 */ /* 0x000fe200078e0a3b */
[----:B------:R-:W-:Y:S01]  /*a2c0*/  ISETP.GT.U32.AND P4, PT, R39, R90, PT ;  /* 0x0000005a2700720c */ /* 0x000fe20003f84070 */
[----:B------:R-:W-:Y:S02]  /*a2d0*/  @!P6 IMAD.MOV R75, RZ, RZ, -R75 ;  /* 0x000000ffff4be224 */ /* 0x000fe400078e0a4b */
[----:B------:R-:W-:Y:S01]  /*a2e0*/  @!P3 IMAD.IADD R98, R98, 0x1, -R39 ;  /* 0x000000016262b824 */ /* 0x000fe200078e0a27 */
[----:B----4-:R-:W-:-:S03]  /*a2f0*/  ISETP.GE.AND P3, PT, R134, RZ, PT ;  /* 0x000000ff8600720c */ /* 0x010fc60003f66270 */
[--C-:B------:R-:W-:Y:S01]  /*a300*/  @!P5 IMAD.IADD R49, R49, 0x1, -R39.reuse ;  /* 0x000000013131d824 */ /* 0x100fe200078e0a27 */
[C---:B------:R-:W-:Y:S02]  /*a310*/  ISETP.GT.U32.AND P5, PT, R39.reuse, R78, PT ;  /* 0x0000004e2700720c */ /* 0x040fe40003fa4070 */
[----:B------:R-:W-:Y:S01]  /*a320*/  ISETP.GT.U32.AND P6, PT, R39, R94, PT ;  /* 0x0000005e2700720c */ /* 0x000fe20003fc4070 */
[--C-:B------:R-:W-:Y:S01]  /*a330*/  @!P2 IMAD.IADD R55, R55, 0x1, -R39.reuse ;  /* 0x000000013737a824 */ /* 0x100fe200078e0a27 */
[----:B------:R-:W-:Y:S01]  /*a340*/  ISETP.GT.U32.AND P2, PT, R39, R86, PT ;  /* 0x000000562700720c */ /* 0x000fe20003f44070 */
[--C-:B------:R-:W-:Y:S01]  /*a350*/  @!P0 IMAD.IADD R82, R82, 0x1, -R39.reuse ;  /* 0x0000000152528824 */ /* 0x100fe200078e0a27 */
[----:B------:R-:W-:Y:S01]  /*a360*/  ISETP.GE.AND P0, PT, R140, RZ, PT ;  /* 0x000000ff8c00720c */ /* 0x000fe20003f06270 */
[----:B------:R-:W-:Y:S01]  /*a370*/  @!P4 IMAD.IADD R90, R90, 0x1, -R39 ;  /* 0x000000015a5ac824 */ /* 0x000fe200078e0a27 */
[----:B------:R-:W-:Y:S01]  /*a380*/  ISETP.GE.AND P4, PT, R136, RZ, PT ;  /* 0x000000ff8800720c */ /* 0x000fe20003f86270 */
[----:B------:R-:W-:-:S03]  /*a390*/  @!P3 IMAD.MOV R55, RZ, RZ, -R55 ;  /* 0x000000ffff37b224 */ /* 0x000fc600078e0a37 */
[----:B------:R-:W-:Y:S01]  /*a3a0*/  ISETP.GT.U32.AND P3, PT, R39, R90, PT ;  /* 0x0000005a2700720c */ /* 0x000fe20003f64070 */
[--C-:B------:R-:W-:Y:S01]  /*a3b0*/  @!P5 IMAD.IADD R78, R78, 0x1, -R39.reuse ;  /* 0x000000014e4ed824 */ /* 0x100fe200078e0a27 */
[----:B------:R-:W-:Y:S01]  /*a3c0*/  ISETP.GE.AND P5, PT, R141, RZ, PT ;  /* 0x000000ff8d00720c */ /* 0x000fe20003fa6270 */
[--C-:B------:R-:W-:Y:S01]  /*a3d0*/  @!P6 IMAD.IADD R94, R94, 0x1, -R39.reuse ;  /* 0x000000015e5ee824 */ /* 0x100fe200078e0a27 */
[----:B------:R-:W-:Y:S01]  /*a3e0*/  ISETP.GT.U32.AND P6, PT, R39, R74, PT ;  /* 0x0000004a2700720c */ /* 0x000fe20003fc4070 */
[----:B------:R-:W-:Y:S01]  /*a3f0*/  @!P2 IMAD.IADD R86, R86, 0x1, -R39 ;  /* 0x000000015656a824 */ /* 0x000fe200078e0a27 */
[----:B------:R-:W-:Y:S01]  /*a400*/  ISETP.GE.AND P2, PT, R137, RZ, PT ;  /* 0x000000ff8900720c */ /* 0x000fe20003f46270 */
[----:B------:R-:W-:Y:S01]  /*a410*/  @!P0 IMAD.MOV R98, RZ, RZ, -R98 ;  /* 0x000000ffff628224 */ /* 0x000fe200078e0a62 */
[C---:B------:R-:W-:Y:S01]  /*a420*/  ISETP.GT.U32.AND P0, PT, R39.reuse, R78, PT ;  /* 0x0000004e2700720c */ /* 0x040fe20003f04070 */
[----:B------:R-:W-:Y:S01]  /*a430*/  @!P4 IMAD.MOV R52, RZ, RZ, -R52 ;  /* 0x000000ffff34c224 */ /* 0x000fe200078e0a34 */
[----:B------:R-:W-:-:S03]  /*a440*/  ISETP.GT.U32.AND P4, PT, R39, R86, PT ;  /* 0x000000562700720c */ /* 0x000fc60003f84070 */
[--C-:B------:R-:W-:Y:S01]  /*a450*/  @!P3 IMAD.IADD R90, R90, 0x1, -R39.reuse ;  /* 0x000000015a5ab824 */ /* 0x100fe200078e0a27 */
[C---:B------:R-:W-:Y:S01]  /*a460*/  ISETP.GT.U32.AND P3, PT, R39.reuse, R66, PT ;  /* 0x000000422700720c */ /* 0x040fe20003f64070 */
[----:B------:R-:W-:Y:S01]  /*a470*/  @!P5 IMAD.MOV R94, RZ, RZ, -R94 ;  /* 0x000000ffff5ed224 */ /* 0x000fe200078e0a5e */
[C---:B------:R-:W-:Y:S01]  /*a480*/  ISETP.GT.U32.AND P5, PT, R39.reuse, R70, PT ;  /* 0x000000462700720c */ /* 0x040fe20003fa4070 */
[----:B------:R-:W-:Y:S02]  /*a490*/  @!P6 IMAD.IADD R74, R74, 0x1, -R39 ;  /* 0x000000014a4ae824 */ /* 0x000fe400078e0a27 */
[----:B------:R-:W-:Y:S01]  /*a4a0*/  @!P2 IMAD.MOV R49, RZ, RZ, -R49 ;  /* 0x000000ffff31a224 */ /* 0x000fe200078e0a31 */
[C---:B------:R-:W-:Y:S01]  /*a4b0*/  ISETP.GT.U32.AND P2, PT, R39.reuse, R82, PT ;  /* 0x000000522700720c */ /* 0x040fe20003f44070 */
[--C-:B------:R-:W-:Y:S01]  /*a4c0*/  @!P0 IMAD.IADD R78, R78, 0x1, -R39.reuse ;  /* 0x000000014e4e8824 */ /* 0x100fe200078e0a27 */
[C---:B------:R-:W-:Y:S02]  /*a4d0*/  ISETP.GT.U32.AND P0, PT, R39.reuse, R54, PT ;  /* 0x000000362700720c */ /* 0x040fe40003f04070 */
[C---:B------:R-:W-:Y:S01]  /*a4e0*/  ISETP.GT.U32.AND P6, PT, R39.reuse, R74, PT ;  /* 0x0000004a2700720c */ /* 0x040fe20003fc4070 */
[--C-:B------:R-:W-:Y:S01]  /*a4f0*/  @!P4 IMAD.IADD R86, R86, 0x1, -R39.reuse ;  /* 0x000000015656c824 */ /* 0x100fe200078e0a27 */
[----:B------:R-:W-:Y:S01]  /*a500*/  ISETP.GT.U32.AND P4, PT, R39, R62, PT ;  /* 0x0000003e2700720c */ /* 0x000fe20003f84070 */
[--C-:B------:R-:W-:Y:S01]  /*a510*/  @!P3 IMAD.IADD R66, R66, 0x1, -R39.reuse ;  /* 0x000000014242b824 */ /* 0x100fe200078e0a27 */
[----:B------:R-:W-:Y:S01]  /*a520*/  ISETP.GE.AND P3, PT, R144, RZ, PT ;  /* 0x000000ff9000720c */ /* 0x000fe20003f66270 */
[----:B------:R-:W-:Y:S01]  /*a530*/  @!P5 IMAD.IADD R70, R70, 0x1, -R39 ;  /* 0x000000014646d824 */ /* 0x000fe200078e0a27 */
[----:B------:R-:W-:-:S03]  /*a540*/  ISETP.GE.AND P5, PT, R143, RZ, PT ;  /* 0x000000ff8f00720c */ /* 0x000fc60003fa6270 */
[--C-:B------:R-:W-:Y:S01]  /*a550*/  @!P2 IMAD.IADD R82, R82, 0x1, -R39.reuse ;  /* 0x000000015252a824 */ /* 0x100fe200078e0a27 */
[C---:B------:R-:W-:Y:S01]  /*a560*/  ISETP.GT.U32.AND P2, PT, R39.reuse, R58, PT ;  /* 0x0000003a2700720c */ /* 0x040fe20003f44070 */
[--C-:B------:R-:W-:Y:S01]  /*a570*/  @!P0 IMAD.IADD R54, R54, 0x1, -R39.reuse ;  /* 0x0000000136368824 */ /* 0x100fe200078e0a27 */
[----:B------:R-:W-:Y:S01]  /*a580*/  ISETP.GT.U32.AND P0, PT, R39, R70, PT ;  /* 0x000000462700720c */ /* 0x000fe20003f04070 */
[--C-:B------:R-:W-:Y:S01]  /*a590*/  @!P6 IMAD.IADD R74, R74, 0x1, -R39.reuse ;  /* 0x000000014a4ae824 */ /* 0x100fe200078e0a27 */
[----:B------:R-:W-:Y:S01]  /*a5a0*/  ISETP.GE.AND P6, PT, R142, RZ, PT ;  /* 0x000000ff8e00720c */ /* 0x000fe20003fc6270 */
[----:B------:R-:W-:Y:S01]  /*a5b0*/  @!P4 IMAD.IADD R62, R62, 0x1, -R39 ;  /* 0x000000013e3ec824 */ /* 0x000fe200078e0a27 */
[----:B------:R-:W-:Y:S01]  /*a5c0*/  ISETP.GE.AND P4, PT, R145, RZ, PT ;  /* 0x000000ff9100720c */ /* 0x000fe20003f86270 */
[----:B------:R-:W-:Y:S02]  /*a5d0*/  @!P3 IMAD.MOV R82, RZ, RZ, -R82 ;  /* 0x000000ffff52b224 */ /* 0x000fe400078e0a52 */
[----:B------:R-:W-:Y:S01]  /*a5e0*/  @!P5 IMAD.MOV R86, RZ, RZ, -R86 ;  /* 0x000000ffff56d224 */ /* 0x000fe200078e0a56 */
[----:B------:R-:W-:-:S02]  /*a5f0*/  ISETP.GT.U32.AND P5, PT, R39, R66, PT ;  /* 0x000000422700720c */ /* 0x000fc40003fa4070 */
[----:B------:R-:W-:Y:S01]  /*a600*/  ISETP.GT.U32.AND P3, PT, R39, R62, PT ;  /* 0x0000003e2700720c */ /* 0x000fe20003f64070 */
[--C-:B------:R-:W-:Y:S01]  /*a610*/  @!P2 IMAD.IADD R58, R58, 0x1, -R39.reuse ;  /* 0x000000013a3aa824 */ /* 0x100fe200078e0a27 */
[----:B------:R-:W-:Y:S01]  /*a620*/  ISETP.GE.AND P2, PT, R147, RZ, PT ;  /* 0x000000ff9300720c */ /* 0x000fe20003f46270 */
[----:B------:R-:W-:Y:S01]  /*a630*/  @!P0 IMAD.IADD R70, R70, 0x1, -R39 ;  /* 0x0000000146468824 */ /* 0x000fe200078e0a27 */
[C---:B------:R-:W-:Y:S01]  /*a640*/  ISETP.GT.U32.AND P0, PT, R39.reuse, R48, PT ;  /* 0x000000302700720c */ /* 0x040fe20003f04070 */
[----:B------:R-:W-:Y:S01]  /*a650*/  @!P6 IMAD.MOV R90, RZ, RZ, -R90 ;  /* 0x000000ffff5ae224 */ /* 0x000fe200078e0a5a */
[C---:B------:R-:W-:Y:S01]  /*a660*/  ISETP.GT.U32.AND P6, PT, R39.reuse, R54, PT ;  /* 0x000000362700720c */ /* 0x040fe20003fc4070 */
[----:B------:R-:W-:Y:S01]  /*a670*/  @!P4 IMAD.MOV R78, RZ, RZ, -R78 ;  /* 0x000000ffff4ec224 */ /* 0x000fe200078e0a4e */
[----:B------:R-:W-:-:S03]  /*a680*/  ISETP.GT.U32.AND P4, PT, R39, R58, PT ;  /* 0x0000003a2700720c */ /* 0x000fc60003f84070 */
[--C-:B------:R-:W-:Y:S01]  /*a690*/  @!P5 IMAD.IADD R66, R66, 0x1, -R39.reuse ;  /* 0x000000014242d824 */ /* 0x100fe200078e0a27 */
[C---:B------:R-:W-:Y:S01]  /*a6a0*/  ISETP.GT.U32.AND P5, PT, R39.reuse, R97, PT ;  /* 0x000000612700720c */ /* 0x040fe20003fa4070 */
[--C-:B------:R-:W-:Y:S01]  /*a6b0*/  @!P3 IMAD.IADD R62, R62, 0x1, -R39.reuse ;  /* 0x000000013e3eb824 */ /* 0x100fe200078e0a27 */
[C---:B------:R-:W-:Y:S01]  /*a6c0*/  ISETP.GT.U32.AND P3, PT, R39.reuse, R93, PT ;  /* 0x0000005d2700720c */ /* 0x040fe20003f64070 */
[----:B------:R-:W-:Y:S01]  /*a6d0*/  @!P2 IMAD.MOV R74, RZ, RZ, -R74 ;  /* 0x000000ffff4aa224 */ /* 0x000fe200078e0a4a */
[C---:B------:R-:W-:Y:S01]  /*a6e0*/  ISETP.GT.U32.AND P2, PT, R39.reuse, R51, PT ;  /* 0x000000332700720c */ /* 0x040fe20003f44070 */
[--C-:B------:R-:W-:Y:S01]  /*a6f0*/  @!P0 IMAD.IADD R48, R48, 0x1, -R39.reuse ;  /* 0x0000000130308824 */ /* 0x100fe200078e0a27 */
[----:B------:R-:W-:Y:S01]  /*a700*/  ISETP.GE.AND P0, PT, R152, RZ, PT ;  /* 0x000000ff9800720c */ /* 0x000fe20003f06270 */
[--C-:B------:R-:W-:Y:S01]  /*a710*/  @!P6 IMAD.IADD R54, R54, 0x1, -R39.reuse ;  /* 0x000000013636e824 */ /* 0x100fe200078e0a27 */
[----:B------:R-:W-:Y:S01]  /*a720*/  ISETP.GT.U32.AND P6, PT, R39, R89, PT ;  /* 0x000000592700720c */ /* 0x000fe20003fc4070 */
[----:B------:R-:W-:Y:S01]  /*a730*/  @!P4 IMAD.IADD R58, R58, 0x1, -R39 ;  /* 0x000000013a3ac824 */ /* 0x000fe200078e0a27 */
[----:B------:R-:W-:-:S03]  /*a740*/  ISETP.GE.AND P4, PT, R148, RZ, PT ;  /* 0x000000ff9400720c */ /* 0x000fc60003f86270 */
[--C-:B------:R-:W-:Y:S02]  /*a750*/  @!P5 IMAD.IADD R97, R97, 0x1, -R39.reuse ;  /* 0x000000016161d824 */ /* 0x100fe400078e0a27 */
[--C-:B------:R-:W-:Y:S01]  /*a760*/  @!P3 IMAD.IADD R93, R93, 0x1, -R39.reuse ;  /* 0x000000015d5db824 */ /* 0x100fe200078e0a27 */
[----:B------:R-:W-:Y:S01]  /*a770*/  ISETP.GE.AND P3, PT, R154, RZ, PT ;  /* 0x000000ff9a00720c */ /* 0x000fe20003f66270 */
[--C-:B------:R-:W-:Y:S01]  /*a780*/  @!P2 IMAD.IADD R51, R51, 0x1, -R39.reuse ;  /* 0x000000013333a824 */ /* 0x100fe200078e0a27 */
[----:B------:R-:W-:Y:S01]  /*a790*/  ISETP.GE.AND P2, PT, R151, RZ, PT ;  /* 0x000000ff9700720c */ /* 0x000fe20003f46270 */
[----:B------:R-:W-:Y:S01]  /*a7a0*/  @!P0 IMAD.MOV R62, RZ, RZ, -R62 ;  /* 0x000000ffff3e8224 */ /* 0x000fe200078e0a3e */
[----:B------:R-:W-:Y:S01]  /*a7b0*/  ISETP.GT.U32.AND P0, PT, R39, R97, PT ;  /* 0x000000612700720c */ /* 0x000fe20003f04070 */
[----:B------:R-:W-:Y:S02]  /*a7c0*/  @!P6 IMAD.IADD R89, R89, 0x1, -R39 ;  /* 0x000000015959e824 */ /* 0x000fe400078e0a27 */
[----:B------:R-:W-:Y:S01]  /*a7d0*/  @!P4 IMAD.MOV R70, RZ, RZ, -R70 ;  /* 0x000000ffff46c224 */ /* 0x000fe200078e0a46 */
[----:B------:R-:W-:-:S02]  /*a7e0*/  ISETP.GT.U32.AND P4, PT, R39, R51, PT ;  /* 0x000000332700720c */ /* 0x000fc40003f84070 */
[----:B------:R-:W-:-:S03]  /*a7f0*/  ISETP.GT.U32.AND P6, PT, R39, R89, PT ;  /* 0x000000592700720c */ /* 0x000fc60003fc4070 */
[----:B------:R-:W-:Y:S01]  /*a800*/  @!P3 IMAD.MOV R54, RZ, RZ, -R54 ;  /* 0x000000ffff36b224 */ /* 0x000fe200078e0a36 */
[C---:B------:R-:W-:Y:S01]  /*a810*/  ISETP.GT.U32.AND P3, PT, R39.reuse, R85, PT ;  /* 0x000000552700720c */ /* 0x040fe20003f64070 */
[----:B------:R-:W-:Y:S01]  /*a820*/  @!P2 IMAD.MOV R66, RZ, RZ, -R66 ;  /* 0x000000ffff42a224 */ /* 0x000fe200078e0a42 */
[----:B------:R-:W-:Y:S01]  /*a830*/  ISETP.GT.U32.AND P2, PT, R39, R48, PT ;  /* 0x000000302700720c */ /* 0x000fe20003f44070 */
[--C-:B------:R-:W-:Y:S01]  /*a840*/  @!P0 IMAD.IADD R97, R97, 0x1, -R39.reuse ;  /* 0x0000000161618824 */ /* 0x100fe200078e0a27 */
[----:B------:R-:W-:Y:S02]  /*a850*/  ISETP.GT.U32.AND P0, PT, R39, R73, PT ;  /* 0x000000492700720c */ /* 0x000fe40003f04070 */
[----:B------:R-:W-:Y:S01]  /*a860*/  ISETP.GE.AND P5, PT, R153, RZ, PT ;  /* 0x000000ff9900720c */ /* 0x000fe20003fa6270 */
[--C-:B------:R-:W-:Y:S02]  /*a870*/  @!P4 IMAD.IADD R51, R51, 0x1, -R39.reuse ;  /* 0x000000013333c824 */ /* 0x100fe400078e0a27 */
[----:B------:R-:W-:Y:S01]  /*a880*/  @!P6 IMAD.IADD R89, R89, 0x1, -R39 ;  /* 0x000000015959e824 */ /* 0x000fe200078e0a27 */
[----:B------:R-:W-:-:S02]  /*a890*/  ISETP.GT.U32.AND P6, PT, R39, R69, PT ;  /* 0x000000452700720c */ /* 0x000fc40003fc4070 */
        /* <DEDUP_REMOVED lines=8> */
[----:B------:R-:W-:-:S03]  /*a920*/  ISETP.GT.U32.AND P5, PT, R39, R93, PT ;  /* 0x0000005d2700720c */ /* 0x000fc60003fa4070 */
[--C-:B------:R-:W-:Y:S01]  /*a930*/  @!P6 IMAD.IADD R69, R69, 0x1, -R39.reuse ;  /* 0x000000014545e824 */ /* 0x100fe200078e0a27 */
[----:B------:R-:W-:Y:S01]  /*a940*/  ISETP.GT.U32.AND P6, PT, R39, R85, PT ;  /* 0x000000552700720c */ /* 0x000fe20003fc4070 */
[----:B------:R-:W-:Y:S01]  /*a950*/  @!P4 IMAD.IADD R81, R81, 0x1, -R39 ;  /* 0x000000015151c824 */ /* 0x000fe200078e0a27 */
[----:B------:R-:W-:Y:S01]  /*a960*/  ISETP.GE.AND P4, PT, R160, RZ, PT ;  /* 0x000000ffa000720c */ /* 0x000fe20003f86270 */
[----:B------:R-:W-:-:S03]  /*a970*/  @!P3 IMAD.MOV R48, RZ, RZ, -R48 ;  /* 0x000000ffff30b224 */ /* 0x000fc600078e0a30 */
[----:B------:R-:W-:Y:S01]  /*a980*/  ISETP.GT.U32.AND P3, PT, R39, R81, PT ;  /* 0x000000512700720c */ /* 0x000fe20003f64070 */
[----:B------:R-:W-:Y:S01]  /*a990*/  @!P2 IMAD.IADD R77, R77, 0x1, -R39 ;  /* 0x000000014d4da824 */ /* 0x000fe200078e0a27 */
[----:B------:R-:W-:Y:S01]  /*a9a0*/  ISETP.GE.AND P2, PT, R161, RZ, PT ;  /* 0x000000ffa100720c */ /* 0x000fe20003f46270 */
[----:B------:R-:W-:Y:S01]  /*a9b0*/  @!P0 IMAD.MOV R89, RZ, RZ, -R89 ;  /* 0x000000ffff598224 */ /* 0x000fe200078e0a59 */
[----:B------:R-:W-:Y:S01]  /*a9c0*/  ISETP.GT.U32.AND P0, PT, R39, R65, PT ;  /* 0x000000412700720c */ /* 0x000fe20003f04070 */
[--C-:B------:R-:W-:Y:S01]  /*a9d0*/  @!P5 IMAD.IADD R93, R93, 0x1, -R39.reuse ;  /* 0x000000015d5dd824 */ /* 0x100fe200078e0a27 */
[----:B------:R-:W-:Y:S01]  /*a9e0*/  ISETP.GE.AND P5, PT, R155, RZ, PT ;  /* 0x000000ff9b00720c */ /* 0x000fe20003fa6270 */
[----:B------:R-:W-:Y:S01]  /*a9f0*/  @!P6 IMAD.IADD R85, R85, 0x1, -R39 ;  /* 0x000000015555e824 */ /* 0x000fe200078e0a27 */
[C---:B------:R-:W-:Y:S01]  /*aa00*/  ISETP.GT.U32.AND P6, PT, R39.reuse, R61, PT ;  /* 0x0000003d2700720c */ /* 0x040fe20003fc4070 */
[----:B------:R-:W-:Y:S01]  /*aa10*/  @!P4 IMAD.MOV R97, RZ, RZ, -R97 ;  /* 0x000000ffff61c224 */ /* 0x000fe200078e0a61 */
[----:B------:R-:W-:-:S03]  /*aa20*/  ISETP.GT.U32.AND P4, PT, R39, R77, PT ;  /* 0x0000004d2700720c */ /* 0x000fc60003f84070 */
[----:B------:R-:W-:Y:S01]  /*aa30*/  @!P3 IMAD.IADD R81, R81, 0x1, -R39 ;  /* 0x000000015151b824 */ /* 0x000fe200078e0a27 */
[C---:B------:R-:W-:Y:S01]  /*aa40*/  ISETP.GT.U32.AND P3, PT, R39.reuse, R57, PT ;  /* 0x000000392700720c */ /* 0x040fe20003f64070 */
[----:B------:R-:W-:Y:S01]  /*aa50*/  @!P2 IMAD.MOV R93, RZ, RZ, -R93 ;  /* 0x000000ffff5da224 */ /* 0x000fe200078e0a5d */
[----:B------:R-:W-:Y:S01]  /*aa60*/  ISETP.GT.U32.AND P2, PT, R39, R69, PT ;  /* 0x000000452700720c */ /* 0x000fe20003f44070 */
[----:B------:R-:W-:Y:S01]  /*aa70*/  @!P0 IMAD.IADD R65, R65, 0x1, -R39 ;  /* 0x0000000141418824 */ /* 0x000fe200078e0a27 */
[----:B------:R-:W-:Y:S01]  /*aa80*/  ISETP.GE.AND P0, PT, R116, RZ, PT ;  /* 0x000000ff7400720c */ /* 0x000fe20003f06270 */
[----:B------:R-:W-:Y:S01]  /*aa90*/  @!P5 IMAD.MOV R51, RZ, RZ, -R51 ;  /* 0x000000ffff33d224 */ /* 0x000fe200078e0a33 */
[----:B------:R-:W-:Y:S01]  /*aaa0*/  ISETP.GT.U32.AND P5, PT, R39, R73, PT ;  /* 0x000000492700720c */ /* 0x000fe20003fa4070 */
[----:B------:R-:W-:Y:S01]  /*aab0*/  @!P6 IMAD.IADD R61, R61, 0x1, -R39 ;  /* 0x000000013d3de824 */ /* 0x000fe200078e0a27 */
[----:B------:R-:W-:Y:S01]  /*aac0*/  ISETP.GE.AND P6, PT, R115, RZ, PT ;  /* 0x000000ff7300720c */ /* 0x000fe20003fc6270 */
[----:B------:R-:W-:-:S02]  /*aad0*/  VIADD R149, R0, 0x1c ;  /* 0x0000001c00957836 */ /* 0x000fc40000000000 */
[--C-:B------:R-:W-:Y:S01]  /*aae0*/  @!P4 IMAD.IADD R77, R77, 0x1, -R39.reuse ;  /* 0x000000014d4dc824 */ /* 0x100fe200078e0a27 */
[----:B------:R-:W-:Y:S01]  /*aaf0*/  ISETP.GT.U32.AND P4, PT, R39, R31, PT ;  /* 0x0000001f2700720c */ /* 0x000fe20003f84070 */
[--C-:B------:R-:W-:Y:S01]  /*ab00*/  @!P3 IMAD.IADD R57, R57, 0x1, -R39.reuse ;  /* 0x000000013939b824 */ /* 0x100fe200078e0a27 */
[----:B------:R-:W-:Y:S01]  /*ab10*/  ISETP.GE.AND P3, PT, R114, RZ, PT ;  /* 0x000000ff7200720c */ /* 0x000fe20003f66270 */
[----:B------:R-:W-:Y:S01]  /*ab20*/  @!P2 IMAD.IADD R69, R69, 0x1, -R39 ;  /* 0x000000014545a824 */ /* 0x000fe200078e0a27 */
[----:B------:R-:W-:Y:S01]  /*ab30*/  IABS R41, R149 ;  /* 0x0000009500297213 */ /* 0x000fe20000000000 */
[----:B------:R-:W-:Y:S01]  /*ab40*/  @!P0 IMAD.MOV R77, RZ, RZ, -R77 ;  /* 0x000000ffff4d8224 */ /* 0x000fe200078e0a4d */
[----:B------:R-:W-:Y:S01]  /*ab50*/  ISETP.GE.AND P2, PT, R117, RZ, PT ;  /* 0x000000ff7500720c */ /* 0x000fe20003f46270 */
[----:B------:R-:W-:Y:S01]  /*ab60*/  @!P5 IMAD.IADD R73, R73, 0x1, -R39 ;  /* 0x000000014949d824 */ /* 0x000fe200078e0a27 */
[----:B------:R-:W-:Y:S01]  /*ab70*/  ISETP.GT.U32.AND P0, PT, R39, R57, PT ;  /* 0x000000392700720c */ /* 0x000fe20003f04070 */
[----:B------:R-:W-:-:S02]  /*ab80*/  VIADD R120, R0, 0x24 ;  /* 0x0000002400787836 */ /* 0x000fc40000000000 */
[----:B------:R-:W-:-:S04]  /*ab90*/  IMAD.HI.U32 R32, R40, R41, RZ ;  /* 0x0000002928207227 */ /* 0x000fc800078e00ff */
[----:B------:R-:W-:Y:S01]  /*aba0*/  @!P6 IMAD.MOV R73, RZ, RZ, -R73 ;  /* 0x000000ffff49e224 */ /* 0x000fe200078e0a49 */
[----:B------:R-:W-:Y:S01]  /*abb0*/  ISETP.GT.U32.AND P6, PT, R39, R30, PT ;  /* 0x0000001e2700720c */ /* 0x000fe20003fc4070 */
[----:B------:R-:W-:Y:S01]  /*abc0*/  IMAD.MOV R32, RZ, RZ, -R32 ;  /* 0x000000ffff207224 */ /* 0x000fe200078e0a20 */
[----:B------:R-:W-:Y:S01]  /*abd0*/  IABS R34, R120 ;  /* 0x0000007800227213 */ /* 0x000fe20000000000 */
[----:B------:R-:W-:Y:S01]  /*abe0*/  @!P4 IMAD.IADD R31, R31, 0x1, -R39 ;  /* 0x000000011f1fc824 */ /* 0x000fe200078e0a27 */
[C---:B------:R-:W-:Y:S01]  /*abf0*/  ISETP.GT.U32.AND P4, PT, R39.reuse, R61, PT ;  /* 0x0000003d2700720c */ /* 0x040fe20003f84070 */
[----:B------:R-:W-:Y:S01]  /*ac00*/  @!P3 IMAD.MOV R69, RZ, RZ, -R69 ;  /* 0x000000ffff45b224 */ /* 0x000fe200078e0a45 */
[C---:B------:R-:W-:Y:S01]  /*ac10*/  ISETP.GT.U32.AND P3, PT, R39.reuse, R28, PT ;  /* 0x0000001c2700720c */ /* 0x040fe20003f64070 */
[----:B------:R-:W-:Y:S02]  /*ac20*/  IMAD R41, R39, R32, R41 ;  /* 0x0000002027297224 */ /* 0x000fe400078e0229 */
[----:B------:R-:W-:-:S04]  /*ac30*/  IMAD.HI.U32 R32, R40, R34, RZ ;  /* 0x0000002228207227 */ /* 0x000fc800078e00ff */
[----:B------:R-:W-:Y:S01]  /*ac40*/  @!P2 IMAD.MOV R81, RZ, RZ, -R81 ;  /* 0x000000ffff51a224 */ /* 0x000fe200078e0a51 */
[----:B------:R-:W-:Y:S01]  /*ac50*/  ISETP.GT.U32.AND P2, PT, R39, R31, PT ;  /* 0x0000001f2700720c */ /* 0x000fe20003f44070 */
[--C-:B------:R-:W-:Y:S01]  /*ac60*/  @!P0 IMAD.IADD R57, R57, 0x1, -R39.reuse ;  /* 0x0000000139398824 */ /* 0x100fe200078e0a27 */
[----:B------:R-:W-:Y:S01]  /*ac70*/  ISETP.GE.AND P0, PT, R109, RZ, PT ;  /* 0x000000ff6d00720c */ /* 0x000fe20003f06270 */
[----:B------:R-:W-:Y:S01]  /*ac80*/  IMAD.MOV R32, RZ, RZ, -R32 ;  /* 0x000000ffff207224 */ /* 0x000fe200078e0a20 */
[----:B------:R-:W-:Y:S01]  /*ac90*/  IABS R33, R13 ;  /* 0x0000000d00217213 */ /* 0x000fe20000000000 */
[----:B------:R-:W-:Y:S02]  /*aca0*/  IMAD.MOV.U32 R162, RZ, RZ, R106 ;  /* 0x000000ffffa27224 */ /* 0x000fe400078e006a */
[----:B------:R-:W-:Y:S01]  /*acb0*/  @!P6 IMAD.IADD R30, R30, 0x1, -R39 ;  /* 0x000000011e1ee824 */ /* 0x000fe200078e0a27 */
[----:B------:R-:W-:Y:S01]  /*acc0*/  ISETP.GE.AND P6, PT, R4, RZ, PT ;  /* 0x000000ff0400720c */ /* 0x000fe20003fc6270 */
[----:B------:R-:W-:Y:S01]  /*acd0*/  IMAD R34, R39, R32, R34 ;  /* 0x0000002027227224 */ /* 0x000fe200078e0222 */
[----:B------:R-:W-:Y:S01]  /*ace0*/  ISETP.GE.AND P5, PT, R162, RZ, PT ;  /* 0x000000ffa200720c */ /* 0x000fe20003fa6270 */
[----:B------:R-:W-:-:S04]  /*acf0*/  IMAD.HI.U32 R32, R40, R33, RZ ;  /* 0x0000002128207227 */ /* 0x000fc800078e00ff */
[--C-:B------:R-:W-:Y:S02]  /*ad00*/  @!P4 IMAD.IADD R61, R61, 0x1, -R39.reuse ;  /* 0x000000013d3dc824 */ /* 0x100fe400078e0a27 */
[--C-:B------:R-:W-:Y:S01]  /*ad10*/  @!P3 IMAD.IADD R28, R28, 0x1, -R39.reuse ;  /* 0x000000011c1cb824 */ /* 0x100fe200078e0a27 */
[----:B------:R-:W-:Y:S01]  /*ad20*/  STL [R1+0x8d0], R149 ;  /* 0x0008d09501007387 */ /* 0x000fe20000100800 */
[----:B------:R-:W-:Y:S01]  /*ad30*/  IMAD.MOV R32, RZ, RZ, -R32 ;  /* 0x000000ffff207224 */ /* 0x000fe200078e0a20 */
[----:B------:R-:W-:Y:S01]  /*ad40*/  ISETP.GT.U32.AND P3, PT, R39, R30, PT ;  /* 0x0000001e2700720c */ /* 0x000fe20003f64070 */
[----:B------:R-:W-:Y:S01]  /*ad50*/  @!P2 IMAD.IADD R31, R31, 0x1, -R39 ;  /* 0x000000011f1fa824 */ /* 0x000fe200078e0a27 */
[----:B------:R-:W-:Y:S01]  /*ad60*/  STL [R1+0xba4], R149 ;  /* 0x000ba49501007387 */ /* 0x000fe20000100800 */
[----:B------:R-:W-:Y:S01]  /*ad70*/  @!P0 IMAD.MOV R61, RZ, RZ, -R61 ;  /* 0x000000ffff3d8224 */ /* 0x000fe200078e0a3d */
[----:B------:R-:W-:Y:S02]  /*ad80*/  ISETP.GE.AND P2, PT, R108, RZ, PT ;  /* 0x000000ff6c00720c */ /* 0x000fe40003f46270 */
[C---:B------:R-:W-:Y:S01]  /*ad90*/  ISETP.GT.U32.AND P0, PT, R39.reuse, R28, PT ;  /* 0x0000001c2700720c */ /* 0x040fe20003f04070 */
[----:B------:R-:W-:Y:S01]  /*ada0*/  STL [R1+0xba8], R41 ;  /* 0x000ba82901007387 */ /* 0x000fe20000100800 */
[----:B------:R-:W-:-:S03]  /*adb0*/  IMAD R33, R39, R32, R33 ;  /* 0x0000002027217224 */ /* 0x000fc600078e0221 */
[----:B------:R-:W-:Y:S01]  /*adc0*/  STL [R1+0x8c0], R120 ;  /* 0x0008c07801007387 */ /* 0x000fe20000100800 */
[----:B------:R-:W-:Y:S01]  /*add0*/  @!P6 IMAD.MOV R31, RZ, RZ, -R31 ;  /* 0x000000ffff1fe224 */ /* 0x000fe200078e0a1f */
[----:B------:R-:W-:Y:S02]  /*ade0*/  ISETP.GE.AND P6, PT, R2, RZ, PT ;  /* 0x000000ff0200720c */ /* 0x000fe40003fc6270 */
[----:B------:R-:W-:Y:S01]  /*adf0*/  STL [R1+0xbac], R120 ;  /* 0x000bac7801007387 */ /* 0x000fe20000100800 */
[----:B------:R-:W-:-:S03]  /*ae00*/  IABS R32, R22 ;  /* 0x0000001600207213 */ /* 0x000fc60000000000 */
[----:B------:R-:W-:Y:S01]  /*ae10*/  STL [R1+0xbb0], R34 ;  /* 0x000bb02201007387 */ /* 0x000fe20000100800 */
[----:B------:R-:W-:-:S03]  /*ae20*/  @!P5 IMAD.MOV R85, RZ, RZ, -R85 ;  /* 0x000000ffff55d224 */ /* 0x000fc600078e0a55 */
[----:B------:R-:W-:Y:S01]  /*ae30*/  STL [R1+0x8cc], R13 ;  /* 0x0008cc0d01007387 */ /* 0x000fe20000100800 */
[----:B------:R-:W-:-:S03]  /*ae40*/  ISETP.GT.U32.AND P5, PT, R39, R65, PT ;  /* 0x000000412700720c */ /* 0x000fc60003fa4070 */
[----:B------:R-:W-:Y:S04]  /*ae50*/  STL [R1+0xbb4], R13 ;  /* 0x000bb40d01007387 */ /* 0x000fe80000100800 */
[----:B------:R-:W-:Y:S04]  /*ae60*/  STL [R1+0xbb8], R33 ;  /* 0x000bb82101007387 */ /* 0x000fe80000100800 */
[----:B------:R2:W-:Y:S01]  /*ae70*/  STL [R1+0xbbc], R0 ;  /* 0x000bbc0001007387 */ /* 0x0005e20000100800 */
[----:B------:R-:W-:Y:S01]  /*ae80*/  IMAD.HI.U32 R106, R40, R32, RZ ;  /* 0x00000020286a7227 */ /* 0x000fe200078e00ff */
[----:B------:R-:W-:-:S03]  /*ae90*/  LOP3.LUT R5, RZ, R29, RZ, 0x33, !PT ;  /* 0x0000001dff057212 */ /* 0x000fc600078e33ff */
[----:B------:R-:W-:Y:S02]  /*aea0*/  @!P2 IMAD.MOV R57, RZ, RZ, -R57 ;  /* 0x000000ffff39a224 */ /* 0x000fe400078e0a39 */
[----:B--2---:R-:W-:Y:S01]  /*aeb0*/  VIADD R0, R12, 0x7f ;  /* 0x0000007f0c007836 */ /* 0x004fe20000000000 */
[----:B------:R-:W-:Y:S01]  /*aec0*/  ISETP.GE.AND P2, PT, R3, RZ, PT ;  /* 0x000000ff0300720c */ /* 0x000fe20003f46270 */
[--C-:B------:R-:W-:Y:S01]  /*aed0*/  @!P3 IMAD.IADD R30, R30, 0x1, -R39.reuse ;  /* 0x000000011e1eb824 */ /* 0x100fe200078e0a27 */
[----:B------:R-:W-:Y:S01]  /*aee0*/  ISETP.NE.AND P3, PT, R29, RZ, PT ;  /* 0x000000ff1d00720c */ /* 0x000fe20003f65270 */
[--C-:B------:R-:W-:Y:S01]  /*aef0*/  @!P0 IMAD.IADD R28, R28, 0x1, -R39.reuse ;  /* 0x000000011c1c8824 */ /* 0x100fe200078e0a27 */
[----:B------:R-:W-:Y:S01]  /*af00*/  ISETP.GT.AND P0, PT, R0, 0x7f, PT ;  /* 0x0000007f0000780c */ /* 0x000fe20003f04270 */
[----:B------:R-:W-:Y:S01]  /*af10*/  IMAD.MOV R106, RZ, RZ, -R106 ;  /* 0x000000ffff6a7224 */ /* 0x000fe200078e0a6a */
[----:B------:R-:W-:Y:S01]  /*af20*/  SEL R103, R5, R103, !P3 ;  /* 0x0000006705677207 */ /* 0x000fe20005800000 */
[----:B------:R-:W-:Y:S01]  /*af30*/  @!P6 IMAD.MOV R28, RZ, RZ, -R28 ;  /* 0x000000ffff1ce224 */ /* 0x000fe200078e0a1c */
[----:B------:R-:W-:Y:S01]  /*af40*/  ISETP.LT.AND P0, PT, R107, R12, P0 ;  /* 0x0000000c6b00720c */ /* 0x000fe20000701270 */
[----:B------:R-:W-:Y:S01]  /*af50*/  IMAD R32, R39, R106, R32 ;  /* 0x0000006a27207224 */ /* 0x000fe200078e0220 */
[----:B------:R-:W-:Y:S01]  /*af60*/  SEL R107, R5, R46, !P3 ;  /* 0x0000002e056b7207 */ /* 0x000fe20005800000 */
[----:B------:R-:W-:Y:S01]  /*af70*/  @!P5 IMAD.IADD R65, R65, 0x1, -R39 ;  /* 0x000000014141d824 */ /* 0x000fe200078e0a27 */
[----:B------:R-:W-:Y:S01]  /*af80*/  STL [R1+0x8c8], R22 ;  /* 0x0008c81601007387 */ /* 0x000fe20000100800 */
[----:B------:R-:W-:Y:S01]  /*af90*/  ISETP.GE.AND P5, PT, R113, RZ, PT ;  /* 0x000000ff7100720c */ /* 0x000fe20003fa6270 */
[----:B------:R-:W-:Y:S01]  /*afa0*/  IMAD R103, R103, UR11, RZ ;  /* 0x0000000b67677c24 */ /* 0x000fe2000f8e02ff */
[C---:B------:R-:W-:Y:S01]  /*afb0*/  SEL R116, R5.reuse, R28, !P3 ;  /* 0x0000001c05747207 */ /* 0x040fe20005800000 */
[----:B------:R-:W-:Y:S01]  /*afc0*/  STL [R1+0xbc0], R22 ;  /* 0x000bc01601007387 */ /* 0x000fe20000100800 */
[----:B------:R-:W-:Y:S01]  /*afd0*/  SEL R96, R5, R96, !P3 ;  /* 0x0000006005607207 */ /* 0x000fe20005800000 */
[----:B------:R-:W-:Y:S01]  /*afe0*/  IMAD R28, R107, UR11, RZ ;  /* 0x0000000b6b1c7c24 */ /* 0x000fe2000f8e02ff */
[C---:B------:R-:W-:Y:S01]  /*aff0*/  SEL R29, R5.reuse, R100, !P3 ;  /* 0x00000064051d7207 */ /* 0x040fe20005800000 */
[----:B------:R-:W-:Y:S01]  /*b000*/  STL [R1+0xbc4], R40 ;  /* 0x000bc42801007387 */ /* 0x000fe20000100800 */
[----:B------:R-:W-:Y:S01]  /*b010*/  VIADD R106, R12, 0xffffffa8 ;  /* 0xffffffa80c6a7836 */ /* 0x000fe20000000000 */
[----:B------:R-:W-:-:S02]  /*b020*/  SEL R92, R5, R92, !P3 ;  /* 0x0000005c055c7207 */ /* 0x000fc40005800000 */
[----:B------:R-:W-:Y:S01]  /*b030*/  STL [R1+0xbc8], R32 ;  /* 0x000bc82001007387 */ /* 0x000fe20000100800 */
[C---:B------:R-:W-:Y:S01]  /*b040*/  SEL R99, R5.reuse, R99, !P3 ;  /* 0x0000006305637207 */ /* 0x040fe20005800000 */
[----:B------:R-:W-:Y:S01]  /*b050*/  @!P2 IMAD.MOV R30, RZ, RZ, -R30 ;  /* 0x000000ffff1ea224 */ /* 0x000fe200078e0a1e */
[----:B------:R-:W-:Y:S01]  /*b060*/  SEL R95, R5, R95, !P3 ;  /* 0x0000005f055f7207 */ /* 0x000fe20005800000 */
[----:B------:R-:W-:Y:S01]  /*b070*/  STL [R1+0xbcc], R12 ;  /* 0x000bcc0c01007387 */ /* 0x000fe20000100800 */
[----:B------:R-:W-:-:S03]  /*b080*/  IADD3 R26, P2, PT, R103, R38, RZ ;  /* 0x00000026671a7210 */ /* 0x000fc60007f5e0ff */
[----:B------:R-:W-:Y:S01]  /*b090*/  STL [R1+0xbd0], R5 ;  /* 0x000bd00501007387 */ /* 0x000fe20000100800 */
[----:B------:R-:W-:Y:S01]  /*b0a0*/  IADD3 R0, P6, PT, R28, R38, RZ ;  /* 0x000000261c007210 */ /* 0x000fe20007fde0ff */
[----:B------:R-:W-:Y:S01]  /*b0b0*/  IMAD R29, R29, UR5, RZ ;  /* 0x000000051d1d7c24 */ /* 0x000fe2000f8e02ff */
[----:B------:R-:W-:Y:S01]  /*b0c0*/  ISETP.GE.U32.AND P4, PT, R106, 0x7fffff29, PT ;  /* 0x7fffff296a00780c */ /* 0x000fe20003f86070 */
[----:B------:R-:W-:Y:S01]  /*b0d0*/  STL [R1+0xbd4], R107 ;  /* 0x000bd46b01007387 */ /* 0x000fe20000100800 */
[C---:B------:R-:W-:Y:S01]  /*b0e0*/  VIADD R106, R12.reuse, 0xffffffa0 ;  /* 0xffffffa00c6a7836 */ /* 0x040fe20000000000 */
[C---:B------:R-:W-:Y:S01]  /*b0f0*/  SEL R109, R5.reuse, R101, !P3 ;  /* 0x00000065056d7207 */ /* 0x040fe20005800000 */
[----:B------:R-:W-:Y:S01]  /*b100*/  @!P5 IMAD.MOV R65, RZ, RZ, -R65 ;  /* 0x000000ffff41d224 */ /* 0x000fe200078e0a41 */
[----:B------:R-:W-:Y:S01]  /*b110*/  STL [R1+0xbd8], R96 ;  /* 0x000bd86001007387 */ /* 0x000fe20000100800 */
[C---:B------:R-:W-:Y:S01]  /*b120*/  SEL R101, R5.reuse, R43, !P3 ;  /* 0x0000002b05657207 */ /* 0x040fe20005800000 */
[----:B------:R-:W-:Y:S01]  /*b130*/  VIADD R117, R12, 0xffffff98 ;  /* 0xffffff980c757836 */ /* 0x000fe20000000000 */
[C---:B------:R-:W-:Y:S01]  /*b140*/  SEL R115, R5.reuse, R30, !P3 ;  /* 0x0000001e05737207 */ /* 0x040fe20005800000 */
[----:B------:R-:W-:Y:S01]  /*b150*/  STL [R1+0xbdc], R92 ;  /* 0x000bdc5c01007387 */ /* 0x000fe20000100800 */
[----:B------:R-:W-:Y:S01]  /*b160*/  SEL R43, R5, R88, !P3 ;  /* 0x00000058052b7207 */ /* 0x000fe20005800000 */
[----:B------:R-:W-:Y:S01]  /*b170*/  IMAD R30, R96, UR16, RZ ;  /* 0x00000010601e7c24 */ /* 0x000fe2000f8e02ff */
[----:B------:R-:W-:Y:S01]  /*b180*/  LEA.HI.X.SX32 R42, R103, R35, 0x1, P2 ;  /* 0x00000023672a7211 */ /* 0x000fe200010f0eff */
[----:B------:R-:W-:Y:S01]  /*b190*/  STL [R1+0xbe0], R99 ;  /* 0x000be06301007387 */ /* 0x000fe20000100800 */
[----:B------:R-:W-:Y:S01]  /*b1a0*/  SEL R113, R5, R102, !P3 ;  /* 0x0000006605717207 */ /* 0x000fe20005800000 */
[----:B------:R-:W2:Y:S02]  /*b1b0*/  LDCU UR5, c[0x0][0x3b0] ;  /* 0x00007600ff0577ac */ /* 0x000ea40008000800 */
[----:B------:R-:W-:Y:S01]  /*b1c0*/  STL [R1+0xbe4], R95 ;  /* 0x000be45f01007387 */ /* 0x000fe20000100800 */
[----:B------:R-:W-:-:S03]  /*b1d0*/  ISETP.GE.U32.AND P5, PT, R106, 0x7fffff21, PT ;  /* 0x7fffff216a00780c */ /* 0x000fc60003fa6070 */
[----:B------:R-:W-:Y:S01]  /*b1e0*/  STL [R1+0x128], R26 ;  /* 0x0001281a01007387 */ /* 0x000fe20000100800 */
[----:B------:R-:W-:-:S03]  /*b1f0*/  SEL R102, R5, R44, !P3 ;  /* 0x0000002c05667207 */ /* 0x000fc60005800000 */
[----:B------:R3:W-:Y:S01]  /*b200*/  STL [R1+0x168], R0 ;  /* 0x0001680001007387 */ /* 0x0007e20000100800 */
[----:B------:R-:W-:Y:S01]  /*b210*/  SEL R100, R5, R57, !P3 ;  /* 0x0000003905647207 */ /* 0x000fe20005800000 */
[----:B------:R-:W-:Y:S01]  /*b220*/  IMAD R57, R95, UR17, RZ ;  /* 0x000000115f397c24 */ /* 0x000fe2000f8e02ff */
[C---:B------:R-:W-:Y:S01]  /*b230*/  SEL R114, R5.reuse, R31, !P3 ;  /* 0x0000001f05727207 */ /* 0x040fe20005800000 */
[----:B------:R-:W-:Y:S01]  /*b240*/  IMAD R31, R92, UR21, RZ ;  /* 0x000000155c1f7c24 */ /* 0x000fe2000f8e02ff */
[----:B------:R-:W-:Y:S01]  /*b250*/  SEL R106, R5, R45, !P3 ;  /* 0x0000002d056a7207 */ /* 0x000fe20005800000 */
[----:B------:R-:W-:Y:S01]  /*b260*/  IMAD R43, R43, UR25, RZ ;  /* 0x000000192b2b7c24 */ /* 0x000fe2000f8e02ff */
[----:B------:R-:W-:Y:S02]  /*b270*/  SEL R44, R5, R84, !P3 ;  /* 0x00000054052c7207 */ /* 0x000fe40005800000 */
[----:B---3--:R-:W-:Y:S01]  /*b280*/  IADD3 R0, P2, PT, R29, R38, RZ ;  /* 0x000000261d007210 */ /* 0x008fe20007f5e0ff */
[----:B------:R3:W-:Y:S01]  /*b290*/  STL [R1+0xbe8], R103 ;  /* 0x000be86701007387 */ /* 0x0007e20000100800 */
[----:B------:R-:W-:-:S02]  /*b2a0*/  LEA.HI.X.SX32 R2, R28, R35, 0x1, P6 ;  /* 0x000000231c027211 */ /* 0x000fc400030f0eff */
[C---:B------:R-:W-:Y:S01]  /*b2b0*/  SEL R45, R5.reuse, R80, !P3 ;  /* 0x00000050052d7207 */ /* 0x040fe20005800000 */
[----:B------:R-:W-:Y:S01]  /*b2c0*/  STL [R1+0x124], R42 ;  /* 0x0001242a01007387 */ /* 0x000fe20000100800 */
[----:B------:R-:W-:Y:S01]  /*b2d0*/  IADD3 R95, P6, PT, R30, R38, RZ ;  /* 0x000000261e5f7210 */ /* 0x000fe20007fde0ff */
[----:B------:R-:W-:Y:S02]  /*b2e0*/  IMAD R44, R44, UR29, RZ ;  /* 0x0000001d2c2c7c24 */ /* 0x000fe4000f8e02ff */
[----:B------:R4:W-:Y:S01]  /*b2f0*/  STL [R1+0x1a8], R0 ;  /* 0x0001a80001007387 */ /* 0x0009e20000100800 */
[----:B------:R-:W-:Y:S01]  /*b300*/  SEL R108, R5, R47, !P3 ;  /* 0x0000002f056c7207 */ /* 0x000fe20005800000 */
[----:B------:R-:W-:Y:S01]  /*b310*/  IMAD R45, R45, UR33, RZ ;  /* 0x000000212d2d7c24 */ /* 0x000fe2000f8e02ff */
[----:B------:R-:W-:Y:S02]  /*b320*/  SEL R46, R5, R76, !P3 ;  /* 0x0000004c052e7207 */ /* 0x000fe40005800000 */
[----:B---3--:R-:W-:-:S02]  /*b330*/  LEA.HI.X.SX32 R103, R30, R35, 0x1, P6 ;  /* 0x000000231e677211 */ /* 0x008fc400030f0eff */
[----:B------:R-:W-:Y:S02]  /*b340*/  SEL R47, R5, R72, !P3 ;  /* 0x00000048052f7207 */ /* 0x000fe40005800000 */
[-C--:B----4-:R-:W-:Y:S02]  /*b350*/  LEA.HI.X.SX32 R0, R29, R35.reuse, 0x1, P2 ;  /* 0x000000231d007211 */ /* 0x090fe400010f0eff */
[-C--:B------:R-:W-:Y:S02]  /*b360*/  IADD3 R92, P2, PT, R31, R38.reuse, RZ ;  /* 0x000000261f5c7210 */ /* 0x080fe40007f5e0ff */
[----:B------:R-:W-:Y:S02]  /*b370*/  IADD3 R107, P6, PT, R43, R38, RZ ;  /* 0x000000262b6b7210 */ /* 0x000fe40007fde0ff */
[----:B------:R-:W-:Y:S01]  /*b380*/  SEL R80, R5, R54, !P3 ;  /* 0x0000003605507207 */ /* 0x000fe20005800000 */
[----:B------:R-:W-:Y:S01]  /*b390*/  IMAD R54, R99, UR12, RZ ;  /* 0x0000000c63367c24 */ /* 0x000fe2000f8e02ff */
[----:B------:R-:W-:Y:S01]  /*b3a0*/  SEL R72, R5, R68, !P3 ;  /* 0x0000004405487207 */ /* 0x000fe20005800000 */
[----:B------:R-:W-:Y:S01]  /*b3b0*/  IMAD R46, R46, UR37, RZ ;  /* 0x000000252e2e7c24 */ /* 0x000fe2000f8e02ff */
[----:B------:R-:W-:Y:S01]  /*b3c0*/  LEA.HI.X.SX32 R99, R31, R35, 0x1, P2 ;  /* 0x000000231f637211 */ /* 0x000fe200010f0eff */
[----:B------:R-:W-:Y:S01]  /*b3d0*/  IMAD R47, R47, UR41, RZ ;  /* 0x000000292f2f7c24 */ /* 0x000fe2000f8e02ff */
[----:B------:R-:W-:-:S02]  /*b3e0*/  SEL R68, R5, R64, !P3 ;  /* 0x0000004005447207 */ /* 0x000fc40005800000 */
[----:B------:R-:W-:Y:S01]  /*b3f0*/  LEA.HI.X.SX32 R96, R43, R35, 0x1, P6 ;  /* 0x000000232b607211 */ /* 0x000fe200030f0eff */
[----:B------:R-:W-:Y:S01]  /*b400*/  STL [R1+0x164], R2 ;  /* 0x0001640201007387 */ /* 0x000fe20000100800 */
[----:B------:R-:W-:Y:S02]  /*b410*/  IADD3 R12, P2, PT, R44, R38, RZ ;  /* 0x000000262c0c7210 */ /* 0x000fe40007f5e0ff */
[C---:B------:R-:W-:Y:S02]  /*b420*/  SEL R53, R5.reuse, R53, !P3 ;  /* 0x0000003505357207 */ /* 0x040fe40005800000 */
[C---:B------:R-:W-:Y:S02]  /*b430*/  SEL R91, R5.reuse, R91, !P3 ;  /* 0x0000005b055b7207 */ /* 0x040fe40005800000 */
[C---:B------:R-:W-:Y:S02]  /*b440*/  SEL R87, R5.reuse, R87, !P3 ;  /* 0x0000005705577207 */ /* 0x040fe40005800000 */
[----:B------:R-:W-:-:S02]  /*b450*/  SEL R83, R5, R83, !P3 ;  /* 0x0000005305537207 */ /* 0x000fc40005800000 */
[C---:B------:R-:W-:Y:S02]  /*b460*/  SEL R79, R5.reuse, R79, !P3 ;  /* 0x0000004f054f7207 */ /* 0x040fe40005800000 */
[C---:B------:R-:W-:Y:S02]  /*b470*/  SEL R75, R5.reuse, R75, !P3 ;  /* 0x0000004b054b7207 */ /* 0x040fe40005800000 */
        /* <DEDUP_REMOVED lines=29> */
[----:B------:R-:W-:Y:S01]  /*b650*/  SEL R61, R5, R61, !P3 ;  /* 0x0000003d053d7207 */ /* 0x000fe20005800000 */
[----:B------:R-:W-:Y:S01]  /*b660*/  IMAD R113, R113, UR11, RZ ;  /* 0x0000000b71717c24 */ /* 0x000fe2000f8e02ff */
[----:B------:R-:W-:Y:S01]  /*b670*/  SEL R64, R5, R60, !P3 ;  /* 0x0000003c05407207 */ /* 0x000fe20005800000 */
[----:B------:R-:W-:Y:S01]  /*b680*/  IMAD R106, R106, UR11, RZ ;  /* 0x0000000b6a6a7c24 */ /* 0x000fe2000f8e02ff */
[----:B------:R-:W-:Y:S01]  /*b690*/  IADD3 R40, P6, PT, R45, R38, RZ ;  /* 0x000000262d287210 */ /* 0x000fe20007fde0ff */
[----:B------:R-:W-:Y:S01]  /*b6a0*/  IMAD R109, R109, UR11, RZ ;  /* 0x0000000b6d6d7c24 */ /* 0x000fe2000f8e02ff */
[C---:B------:R-:W-:Y:S01]  /*b6b0*/  SEL R60, R5.reuse, R56, !P3 ;  /* 0x00000038053c7207 */ /* 0x040fe20005800000 */
[----:B------:R3:W-:Y:S01]  /*b6c0*/  STL [R1+0x1a4], R0 ;  /* 0x0001a40001007387 */ /* 0x0007e20000100800 */
[----:B------:R-:W-:Y:S01]  /*b6d0*/  SEL R56, R5, R50, !P3 ;  /* 0x0000003205387207 */ /* 0x000fe20005800000 */
[----:B------:R-:W-:Y:S01]  /*b6e0*/  IMAD R48, R72, UR45, RZ ;  /* 0x0000002d48307c24 */ /* 0x000fe2000f8e02ff */
[-C--:B------:R-:W-:Y:S01]  /*b6f0*/  LEA.HI.X.SX32 R5, R44, R35.reuse, 0x1, P2 ;  /* 0x000000232c057211 */ /* 0x080fe200010f0eff */
[----:B------:R-:W-:Y:S01]  /*b700*/  IMAD R49, R68, UR49, RZ ;  /* 0x0000003144317c24 */ /* 0x000fe2000f8e02ff */
[-C--:B------:R-:W-:Y:S01]  /*b710*/  LEA.HI.X.SX32 R32, R45, R35.reuse, 0x1, P6 ;  /* 0x000000232d207211 */ /* 0x080fe200030f0eff */
[----:B------:R-:W-:Y:S01]  /*b720*/  IMAD R102, R102, UR11, RZ ;  /* 0x0000000b66667c24 */ /* 0x000fe2000f8e02ff */
[CC--:B------:R-:W-:Y:S01]  /*b730*/  IADD3 R13, P6, PT, R47.reuse, R38.reuse, RZ ;  /* 0x000000262f0d7210 */ /* 0x0c0fe20007fde0ff */
[----:B------:R-:W-:Y:S01]  /*b740*/  IMAD R30, R80, UR59, RZ ;  /* 0x0000003b501e7c24 */ /* 0x000fe2000f8e02ff */
[----:B------:R-:W-:Y:S01]  /*b750*/  PRMT R23, RZ, 0x7610, R23 ;  /* 0x00007610ff177816 */ /* 0x000fe20000000017 */
[----:B------:R-:W-:Y:S01]  /*b760*/  IMAD R108, R108, UR11, RZ ;  /* 0x0000000b6c6c7c24 */ /* 0x000fe2000f8e02ff */
[-C--:B---3--:R-:W-:Y:S01]  /*b770*/  IADD3 R0, P2, PT, R46, R38.reuse, RZ ;  /* 0x000000262e007210 */ /* 0x088fe20007f5e0ff */
[----:B------:R-:W-:Y:S01]  /*b780*/  IMAD R50, R64, UR53, RZ ;  /* 0x0000003540327c24 */ /* 0x000fe2000f8e02ff */
[-C--:B------:R-:W-:Y:S01]  /*b790*/  LEA.HI.X.SX32 R33, R47, R35.reuse, 0x1, P6 ;  /* 0x000000232f217211 */ /* 0x080fe200030f0eff */
[----:B------:R-:W-:Y:S01]  /*b7a0*/  IMAD R101, R101, UR11, RZ ;  /* 0x0000000b65657c24 */ /* 0x000fe2000f8e02ff */
[-C--:B------:R-:W-:Y:S01]  /*b7b0*/  LEA.HI.X.SX32 R22, R46, R35.reuse, 0x1, P2 ;  /* 0x000000232e167211 */ /* 0x080fe200010f0eff */
[----:B------:R-:W-:Y:S01]  /*b7c0*/  IMAD R51, R60, UR57, RZ ;  /* 0x000000393c337c24 */ /* 0x000fe2000f8e02ff */
[CC--:B------:R-:W-:Y:S01]  /*b7d0*/  IADD3 R120, P2, PT, R48.reuse, R38.reuse, RZ ;  /* 0x0000002630787210 */ /* 0x0c0fe20007f5e0ff */
[----:B------:R-:W3:Y:S01]  /*b7e0*/  LDCU UR12, c[0x0][0x3b0] ;  /* 0x00007600ff0c77ac */ /* 0x000ee20008000800 */
[-C--:B------:R-:W-:Y:S01]  /*b7f0*/  IADD3 R149, P6, PT, R49, R38.reuse, RZ ;  /* 0x0000002631957210 */ /* 0x080fe20007fde0ff */
[----:B------:R-:W-:Y:S01]  /*b800*/  IMAD R53, R53, UR61, RZ ;  /* 0x0000003d35357c24 */ /* 0x000fe2000f8e02ff */
[----:B------:R-:W-:Y:S01]  /*b810*/  LEA.HI.X.SX32 R34, R48, R35, 0x1, P2 ;  /* 0x0000002330227211 */ /* 0x000fe200010f0eff */
[----:B------:R-:W-:Y:S01]  /*b820*/  IMAD R56, R56, UR65, RZ ;  /* 0x0000004138387c24 */ /* 0x000fe2000f8e02ff */
[----:B------:R-:W-:-:S02]  /*b830*/  IADD3 R105, P2, PT, R50, R38, RZ ;  /* 0x0000002632697210 */ /* 0x000fc40007f5e0ff */
[-C--:B------:R-:W-:Y:S02]  /*b840*/  LEA.HI.X.SX32 R41, R49, R35.reuse, 0x1, P6 ;  /* 0x0000002331297211 */ /* 0x080fe400030f0eff */
[-C--:B------:R-:W-:Y:S02]  /*b850*/  IADD3 R2, P6, PT, R51, R38.reuse, RZ ;  /* 0x0000002633027210 */ /* 0x080fe40007fde0ff */
[-C--:B------:R-:W-:Y:S02]  /*b860*/  LEA.HI.X.SX32 R104, R50, R35.reuse, 0x1, P2 ;  /* 0x0000002332687211 */ /* 0x080fe400010f0eff */
[-C--:B------:R-:W-:Y:S02]  /*b870*/  IADD3 R4, P2, PT, R53, R38.reuse, RZ ;  /* 0x0000002635047210 */ /* 0x080fe40007f5e0ff */
[----:B------:R-:W-:Y:S02]  /*b880*/  LEA.HI.X.SX32 R3, R51, R35, 0x1, P6 ;  /* 0x0000002333037211 */ /* 0x000fe400030f0eff */
[----:B------:R-:W-:-:S02]  /*b890*/  IADD3 R162, P6, PT, R56, R38, RZ ;  /* 0x0000002638a27210 */ /* 0x000fc40007fde0ff */
[-C--:B------:R-:W-:Y:S01]  /*b8a0*/  LEA.HI.X.SX32 R36, R53, R35.reuse, 0x1, P2 ;  /* 0x0000002335247211 */ /* 0x080fe200010f0eff */
[----:B------:R-:W-:Y:S01]  /*b8b0*/  STL [R1+0x1e8], R95 ;  /* 0x0001e85f01007387 */ /* 0x000fe20000100800 */
[-C--:B------:R-:W-:Y:S02]  /*b8c0*/  IADD3 R161, P2, PT, R113, R38.reuse, RZ ;  /* 0x0000002671a17210 */ /* 0x080fe40007f5e0ff */
[-C--:B------:R-:W-:Y:S01]  /*b8d0*/  LEA.HI.X.SX32 R125, R56, R35.reuse, 0x1, P6 ;  /* 0x00000023387d7211 */ /* 0x080fe200030f0eff */
[----:B------:R4:W-:Y:S01]  /*b8e0*/  STL [R1+0xbec], R95 ;  /* 0x000bec5f01007387 */ /* 0x0009e20000100800 */
[-C--:B------:R-:W-:Y:S01]  /*b8f0*/  IADD3 R160, P6, PT, R106, R38.reuse, RZ ;  /* 0x000000266aa07210 */ /* 0x080fe20007fde0ff */
[----:B------:R-:W-:Y:S01]  /*b900*/  IMAD R91, R91, UR22, RZ ;  /* 0x000000165b5b7c24 */ /* 0x000fe2000f8e02ff */
[-C--:B------:R-:W-:Y:S01]  /*b910*/  LEA.HI.X.SX32 R126, R113, R35.reuse, 0x1, P2 ;  /* 0x00000023717e7211 */ /* 0x080fe200010f0eff */
[----:B------:R-:W-:Y:S01]  /*b920*/  STL [R1+0x240], R92 ;  /* 0x0002405c01007387 */ /* 0x000fe20000100800 */
[-C--:B------:R-:W-:Y:S01]  /*b930*/  IADD3 R130, P2, PT, R54, R38.reuse, RZ ;  /* 0x0000002636827210 */ /* 0x080fe20007f5e0ff */
[----:B------:R-:W-:Y:S01]  /*b940*/  IMAD R87, R87, UR26, RZ ;  /* 0x0000001a57577c24 */ /* 0x000fe2000f8e02ff */
[----:B------:R-:W-:Y:S01]  /*b950*/  LEA.HI.X.SX32 R7, R106, R35, 0x1, P6 ;  /* 0x000000236a077211 */ /* 0x000fe200030f0eff */
[----:B------:R-:W-:Y:S01]  /*b960*/  STL [R1+0x1e4], R103 ;  /* 0x0001e46701007387 */ /* 0x000fe20000100800 */
[----:B------:R-:W-:-:S03]  /*b970*/  IADD3 R155, P6, PT, R57, R38, RZ ;  /* 0x00000026399b7210 */ /* 0x000fc60007fde0ff */
[----:B------:R-:W-:Y:S01]  /*b980*/  STL [R1+0x288], R107 ;  /* 0x0002886b01007387 */ /* 0x000fe20000100800 */
[----:B------:R-:W-:-:S03]  /*b990*/  LEA.HI.X.SX32 R6, R54, R35, 0x1, P2 ;  /* 0x0000002336067211 */ /* 0x000fc600010f0eff */
[----:B------:R-:W-:Y:S01]  /*b9a0*/  STL [R1+0x224], R99 ;  /* 0x0002246301007387 */ /* 0x000fe20000100800 */
[----:B------:R-:W-:-:S03]  /*b9b0*/  IMAD R83, R83, UR30, RZ ;  /* 0x0000001e53537c24 */ /* 0x000fc6000f8e02ff */
[----:B------:R-:W-:Y:S01]  /*b9c0*/  STL [R1+0x2c8], R12 ;  /* 0x0002c80c01007387 */ /* 0x000fe20000100800 */
[----:B------:R-:W-:-:S03]  /*b9d0*/  IADD3 R9, P2, PT, R91, R38, RZ ;  /* 0x000000265b097210 */ /* 0x000fc60007f5e0ff */
[----:B------:R-:W-:Y:S01]  /*b9e0*/  STL [R1+0x284], R96 ;  /* 0x0002846001007387 */ /* 0x000fe20000100800 */
[----:B------:R-:W-:Y:S01]  /*b9f0*/  LEA.HI.X.SX32 R159, R57, R35, 0x1, P6 ;  /* 0x00000023399f7211 */ /* 0x000fe200030f0eff */
[----:B------:R-:W-:Y:S02]  /*ba00*/  IMAD R79, R79, UR34, RZ ;  /* 0x000000224f4f7c24 */ /* 0x000fe4000f8e02ff */
        /* <DEDUP_REMOVED lines=49> */
[----:B------:R-:W-:-:S03]  /*bd20*/  IADD3 R142, P2, PT, R52, R38, RZ ;  /* 0x00000026348e7210 */ /* 0x000fc60007f5e0ff */
[----:B------:R-:W-:Y:S01]  /*bd30*/  STL [R1+0x16c], R7 ;  /* 0x00016c0701007387 */ /* 0x000fe20000100800 */
[----:B------:R-:W-:-:S03]  /*bd40*/  LEA.HI.X.SX32 R144, R55, R35, 0x1, P6 ;  /* 0x0000002337907211 */ /* 0x000fc600030f0eff */
[----:B------:R-:W-:Y:S01]  /*bd50*/  STL [R1+0x1f0], R155 ;  /* 0x0001f09b01007387 */ /* 0x000fe20000100800 */
[----:B------:R-:W-:-:S03]  /*bd60*/  IADD3 R141, P6, PT, R28, R38, RZ ;  /* 0x000000261c8d7210 */ /* 0x000fc60007fde0ff */
[----:B------:R-:W-:Y:S04]  /*bd70*/  STL [R1+0x1ac], R6 ;  /* 0x0001ac0601007387 */ /* 0x000fe80000100800 */
[----:B------:R-:W-:Y:S01]  /*bd80*/  STL [R1+0x250], R9 ;  /* 0x0002500901007387 */ /* 0x000fe20000100800 */
[----:B------:R-:W-:-:S03]  /*bd90*/  LEA.HI.X.SX32 R143, R52, R35, 0x1, P2 ;  /* 0x00000023348f7211 */ /* 0x000fc600010f0eff */
[----:B------:R-:W-:Y:S01]  /*bda0*/  STL [R1+0x1ec], R159 ;  /* 0x0001ec9f01007387 */ /* 0x000fe20000100800 */
[----:B------:R-:W-:Y:S01]  /*bdb0*/  IMAD R98, R98, UR13, RZ ;  /* 0x0000000d62627c24 */ /* 0x000fe2000f8e02ff */
[-C--:B------:R-:W-:Y:S01]  /*bdc0*/  IADD3 R137, P2, PT, R109, R38.reuse, RZ ;  /* 0x000000266d897210 */ /* 0x080fe20007f5e0ff */
[----:B------:R-:W-:Y:S01]  /*bdd0*/  IMAD R94, R94, UR20, RZ ;  /* 0x000000145e5e7c24 */ /* 0x000fe2000f8e02ff */
[----:B------:R-:W-:Y:S01]  /*bde0*/  STL [R1+0x290], R154 ;  /* 0x0002909a01007387 */ /* 0x000fe20000100800 */
[----:B------:R-:W-:Y:S01]  /*bdf0*/  LEA.HI.X.SX32 R10, R28, R35, 0x1, P6 ;  /* 0x000000231c0a7211 */ /* 0x000fe200030f0eff */
[----:B------:R-:W-:Y:S02]  /*be00*/  IMAD R90, R90, UR23, RZ ;  /* 0x000000175a5a7c24 */ /* 0x000fe4000f8e02ff */
[----:B------:R-:W-:Y:S01]  /*be10*/  IMAD R49, R86, UR27, RZ ;  /* 0x0000001b56317c24 */ /* 0x000fe2000f8e02ff */
[----:B------:R-:W-:Y:S01]  /*be20*/  STL [R1+0x24c], R132 ;  /* 0x00024c8401007387 */ /* 0x000fe20000100800 */
[----:B------:R-:W-:Y:S01]  /*be30*/  IADD3 R134, P6, PT, R102, R38, RZ ;  /* 0x0000002666867210 */ /* 0x000fe20007fde0ff */
[----:B------:R-:W-:-:S02]  /*be40*/  IMAD R48, R82, UR31, RZ ;  /* 0x0000001f52307c24 */ /* 0x000fc4000f8e02ff */
[----:B------:R-:W-:Y:S01]  /*be50*/  IMAD R47, R78, UR35, RZ ;  /* 0x000000234e2f7c24 */ /* 0x000fe2000f8e02ff */
[----:B------:R-:W-:Y:S01]  /*be60*/  STL [R1+0x2d0], R11 ;  /* 0x0002d00b01007387 */ /* 0x000fe20000100800 */
[----:B------:R-:W-:Y:S02]  /*be70*/  IMAD R29, R84, UR63, RZ ;  /* 0x0000003f541d7c24 */ /* 0x000fe4000f8e02ff */
        /* <DEDUP_REMOVED lines=10> */
[-C--:B------:R-:W-:Y:S01]  /*bf20*/  LEA.HI.X.SX32 R136, R102, R35.reuse, 0x1, P6 ;  /* 0x0000002366887211 */ /* 0x080fe200030f0eff */
[----:B0-----:R-:W-:Y:S02]  /*bf30*/  IMAD R51, R97, UR14, RZ ;  /* 0x0000000e61337c24 */ /* 0x001fe4000f8e02ff */
[----:B-1----:R-:W-:Y:S01]  /*bf40*/  IMAD R50, R93, UR15, RZ ;  /* 0x0000000f5d327c24 */ /* 0x002fe2000f8e02ff */
[----:B------:R-:W-:Y:S01]  /*bf50*/  STL [R1+0x350], R147 ;  /* 0x0003509301007387 */ /* 0x000fe20000100800 */
[----:B------:R-:W-:Y:S01]  /*bf60*/  IADD3 R128, P6, PT, R94, R38, RZ ;  /* 0x000000265e807210 */ /* 0x000fe20007fde0ff */
[----:B------:R-:W0:Y:S02]  /*bf70*/  LDCU UR13, c[0x0][0x3b0] ;  /* 0x00007600ff0d77ac */ /* 0x000e240008000800 */
[----:B------:R-:W-:Y:S04]  /*bf80*/  STL [R1+0x30c], R152 ;  /* 0x00030c9801007387 */ /* 0x000fe80000100800 */
        /* <DEDUP_REMOVED lines=43> */
[----:B------:R-:W-:Y:S01]  /*c240*/  IMAD R28, R88, UR67, RZ ;  /* 0x00000043581c7c24 */ /* 0x000fe2000f8e02ff */
[----:B------:R-:W-:Y:S02]  /*c250*/  IADD3 R70, P6, PT, R30, R38, RZ ;  /* 0x000000261e467210 */ /* 0x000fe40007fde0ff */
        /* <DEDUP_REMOVED lines=15> */
[----:B------:R-:W2:Y:S01]  /*c350*/  LDL R85, [R1+0x1a8] ;  /* 0x0001a80001557983 */ /* 0x000ea20000100800 */
[----:B------:R-:W-:-:S03]  /*c360*/  LEA.HI.X.SX32 R54, R28, R35, 0x1, P6 ;  /* 0x000000231c367211 */ /* 0x000fc600030f0eff */
[----:B------:R-:W-:Y:S01]  /*c370*/  STL [R1+0x398], R58 ;  /* 0x0003983a01007387 */ /* 0x000fe20000100800 */
[----:B------:R-:W-:-:S03]  /*c380*/  IADD3 R86, P6, PT, R101, R38, RZ ;  /* 0x0000002665567210 */ /* 0x000fc60007fde0ff */
[----:B------:R-:W-:Y:S04]  /*c390*/  STL [R1+0x354], R80 ;  /* 0x0003545001007387 */ /* 0x000fe80000100800 */
[----:B------:R-:W-:Y:S01]  /*c3a0*/  STL [R1+0x3d8], R71 ;  /* 0x0003d84701007387 */ /* 0x000fe20000100800 */
[----:B------:R-:W-:-:S03]  /*c3b0*/  LEA.HI.X.SX32 R56, R108, R35, 0x1, P2 ;  /* 0x000000236c387211 */ /* 0x000fc600010f0eff */
[----:B------:R-:W-:Y:S01]  /*c3c0*/  STL [R1+0x394], R63 ;  /* 0x0003943f01007387 */ /* 0x000fe20000100800 */
[----:B------:R-:W-:-:S03]  /*c3d0*/  IMAD R48, R89, UR24, RZ ;  /* 0x0000001859307c24 */ /* 0x000fc6000f8e02ff */
        /* <DEDUP_REMOVED lines=62> */
[----:B------:R-:W-:-:S03]  /*c7c0*/  LEA.HI.X.SX32 R37, R28, R35, 0x1, P6 ;  /* 0x000000231c257211 */ /* 0x000fc600030f0eff */
[----:B------:R-:W-:Y:S01]  /*c7d0*/  STL [R1+0x3e0], R119 ;  /* 0x0003e07701007387 */ /* 0x000fe20000100800 */
[----:B------:R-:W-:-:S03]  /*c7e0*/  @P0 IMAD.MOV.U32 R28, RZ, RZ, R26 ;  /* 0x000000ffff1c0224 */ /* 0x000fc600078e001a */
[----:B------:R-:W-:Y:S01]  /*c7f0*/  STL [R1+0x39c], R138 ;  /* 0x00039c8a01007387 */ /* 0x000fe20000100800 */
[----:B------:R-:W-:-:S03]  /*c800*/  @P0 IMAD.MOV.U32 R29, RZ, RZ, R42 ;  /* 0x000000ffff1d0224 */ /* 0x000fc600078e002a */
[----:B------:R-:W-:Y:S04]  /*c810*/  STL [R1+0x420], R112 ;  /* 0x0004207001007387 */ /* 0x000fe80000100800 */
[----:B------:R-:W-:Y:S04]  /*c820*/  STL [R1+0x3dc], R123 ;  /* 0x0003dc7b01007387 */ /* 0x000fe80000100800 */
[----:B------:R-:W-:Y:S04]  /*c830*/  STL [R1+0x460], R110 ;  /* 0x0004606e01007387 */ /* 0x000fe80000100800 */
[----:B------:R-:W-:Y:S04]  /*c840*/  STL [R1+0x41c], R118 ;  /* 0x00041c7601007387 */ /* 0x000fe80000100800 */
[----:B------:R-:W-:Y:S04]  /*c850*/  STL [R1+0x4a0], R27 ;  /* 0x0004a01b01007387 */ /* 0x000fe80000100800 */
[----:B------:R-:W-:Y:S04]  /*c860*/  STL [R1+0x45c], R111 ;  /* 0x00045c6f01007387 */ /* 0x000fe80000100800 */
[----:B------:R-:W2:Y:S04]  /*c870*/  LDL.LU R42, [R1+0xbf0] ;  /* 0x000bf000012a7983 */ /* 0x000ea80000300800 */
[----:B------:R-:W-:Y:S04]  /*c880*/  STL [R1+0x49c], R37 ;  /* 0x00049c2501007387 */ /* 0x000fe80000100800 */
[----:B------:R-:W2:Y:S04]  /*c890*/  @P0 LDG.E.U8 R23, desc[UR18][R28.64] ;  /* 0x000000121c170981 */ /* 0x000ea8000c1e1100 */
[----:B------:R-:W3:Y:S04]  /*c8a0*/  LDL R28, [R1+0x164] ;  /* 0x00016400011c7983 */ /* 0x000ee80000100800 */
[----:B------:R-:W3:Y:S01]  /*c8b0*/  LDL R29, [R1+0x168] ;  /* 0x00016800011d7983 */ /* 0x000ee20000100800 */
[----:B------:R-:W-:Y:S01]  /*c8c0*/  IMAD R30, R115, UR64, RZ ;  /* 0x00000040731e7c24 */ /* 0x000fe2000f8e02ff */
[----:B------:R-:W-:-:S04]  /*c8d0*/  PRMT R24, RZ, 0x7610, R24 ;  /* 0x00007610ff187816 */ /* 0x000fc80000000018 */
[----:B------:R-:W-:-:S05]  /*c8e0*/  IADD3 R25, P6, PT, R30, R38, RZ ;  /* 0x000000261e197210 */ /* 0x000fca0007fde0ff */
[----:B------:R-:W-:Y:S04]  /*c8f0*/  STL [R1+0x4e0], R25 ;  /* 0x0004e01901007387 */ /* 0x000fe80000100800 */
[----:B--2---:R1:W-:Y:S01]  /*c900*/  STL [R1+0x60], R23 ;  /* 0x0000601701007387 */ /* 0x0043e20000100800 */
[----:B---3--:R-:W-:-:S04]  /*c910*/  @P0 LOP3.LUT R29, R29, R28, RZ, 0x3c, !PT ;  /* 0x0000001c1d1d0212 */ /* 0x008fc800078e3cff */
[----:B------:R-:W-:-:S04]  /*c920*/  @P0 LOP3.LUT R28, R29, R28, RZ, 0x3c, !PT ;  /* 0x0000001c1d1c0212 */ /* 0x000fc800078e3cff */
[----:B------:R-:W-:-:S05]  /*c930*/  @P0 LOP3.LUT R29, R29, R28, RZ, 0x3c, !PT ;  /* 0x0000001c1d1d0212 */ /* 0x000fca00078e3cff */
[----:B------:R2:W3:Y:S04]  /*c940*/  @P0 LDG.E.U8 R24, desc[UR18][R28.64] ;  /* 0x000000121c180981 */ /* 0x0004e8000c1e1100 */
[----:B------:R-:W3:Y:S01]  /*c950*/  LDL R29, [R1+0x1a4] ;  /* 0x0001a400011d7983 */ /* 0x000ee20000100800 */
[----:B----4-:R-:W-:Y:S01]  /*c960*/  PRMT R95, RZ, 0x7610, R95 ;  /* 0x00007610ff5f7816 */ /* 0x010fe2000000005f */
[----:B--2---:R-:W-:Y:S02]  /*c970*/  @P0 IMAD.MOV.U32 R28, RZ, RZ, R85 ;  /* 0x000000ffff1c0224 */ /* 0x004fe400078e0055 */
[----:B------:R-:W-:Y:S01]  /*c980*/  IMAD R31, R116, UR68, RZ ;  /* 0x00000044741f7c24 */ /* 0x000fe2000f8e02ff */
[----:B------:R-:W-:Y:S02]  /*c990*/  LEA.HI.X.SX32 R26, R30, R35, 0x1, P6 ;  /* 0x000000231e1a7211 */ /* 0x000fe400030f0eff */
[----:B---3--:R-:W2:Y:S02]  /*c9a0*/  @P0 LDG.E.U8 R95, desc[UR18][R28.64] ;  /* 0x000000121c5f0981 */ /* 0x008ea4000c1e1100 */
[----:B-1----:R-:W-:-:S02]  /*c9b0*/  IADD3 R23, P6, PT, R31, R38, RZ ;  /* 0x000000261f177210 */ /* 0x002fc40007fde0ff */
[----:B------:R-:W-:Y:S04]  /*c9c0*/  STL [R1+0x4dc], R26 ;  /* 0x0004dc1a01007387 */ /* 0x000fe80000100800 */
[----:B------:R-:W-:Y:S04]  /*c9d0*/  STL [R1+0x518], R23 ;  /* 0x0005181701007387 */ /* 0x000fe80000100800 */
[----:B------:R-:W-:Y:S04]  /*c9e0*/  STL [R1+0x5c], R24 ;  /* 0x00005c1801007387 */ /* 0x000fe80000100800 */
[----:B------:R-:W3:Y:S04]  /*c9f0*/  LDL R85, [R1+0x8c4] ;  /* 0x0008c40001557983 */ /* 0x000ee80000100800 */
[----:B--2---:R1:W-:Y:S04]  /*ca00*/  STL [R1+0x54], R95 ;  /* 0x0000545f01007387 */ /* 0x0043e80000100800 */
[----:B-1----:R-:W2:Y:S01]  /*ca10*/  LDL.LU R95, [R1+0xbec] ;  /* 0x000bec00015f7983 */ /* 0x002ea20000300800 */
[----:B------:R-:W-:Y:S01]  /*ca20*/  PRMT R81, RZ, 0x7610, R81 ;  /* 0x00007610ff517816 */ /* 0x000fe20000000051 */
[----:B------:R-:W-:Y:S01]  /*ca30*/  @P0 IMAD.MOV.U32 R29, RZ, RZ, R103 ;  /* 0x000000ffff1d0224 */ /* 0x000fe200078e0067 */
[----:B------:R-:W-:-:S02]  /*ca40*/  PRMT R77, RZ, 0x7610, R77 ;  /* 0x00007610ff4d7816 */ /* 0x000fc4000000004d */
[----:B------:R-:W-:Y:S02]  /*ca50*/  PRMT R73, RZ, 0x7610, R73 ;  /* 0x00007610ff497816 */ /* 0x000fe40000000049 */
[----:B------:R-:W-:Y:S02]  /*ca60*/  PRMT R69, RZ, 0x7610, R69 ;  /* 0x00007610ff457816 */ /* 0x000fe40000000045 */
[----:B------:R-:W-:Y:S02]  /*ca70*/  PRMT R65, RZ, 0x7610, R65 ;  /* 0x00007610ff417816 */ /* 0x000fe40000000041 */
[----:B------:R-:W-:Y:S02]  /*ca80*/  PRMT R61, RZ, 0x7610, R61 ;  /* 0x00007610ff3d7816 */ /* 0x000fe4000000003d */
[----:B------:R-:W-:Y:S02]  /*ca90*/  PRMT R51, RZ, 0x7610, R51 ;  /* 0x00007610ff337816 */ /* 0x000fe40000000033 */
[----:B------:R-:W-:-:S02]  /*caa0*/  PRMT R50, RZ, 0x7610, R50 ;  /* 0x00007610ff327816 */ /* 0x000fc40000000032 */
[----:B------:R-:W-:Y:S02]  /*cab0*/  PRMT R48, RZ, 0x7610, R48 ;  /* 0x00007610ff307816 */ /* 0x000fe40000000030 */
[----:B------:R-:W-:Y:S02]  /*cac0*/  PRMT R47, RZ, 0x7610, R47 ;  /* 0x00007610ff2f7816 */ /* 0x000fe4000000002f */
[----:B------:R-:W-:Y:S01]  /*cad0*/  PRMT R46, RZ, 0x7610, R46 ;  /* 0x00007610ff2e7816 */ /* 0x000fe2000000002e */
[----:B--2---:R-:W-:-:S05]  /*cae0*/  @P0 IMAD.MOV.U32 R28, RZ, RZ, R95 ;  /* 0x000000ffff1c0224 */ /* 0x004fca00078e005f */
[----:B------:R1:W2:Y:S02]  /*caf0*/  @P0 LDG.E.U8 R81, desc[UR18][R28.64] ;  /* 0x000000121c510981 */ /* 0x0002a4000c1e1100 */
[----:B-1----:R-:W-:Y:S02]  /*cb00*/  @P0 IMAD.MOV.U32 R28, RZ, RZ, R92 ;  /* 0x000000ffff1c0224 */ /* 0x002fe400078e005c */
[----:B------:R-:W-:-:S05]  /*cb10*/  @P0 IMAD.MOV.U32 R29, RZ, RZ, R99 ;  /* 0x000000ffff1d0224 */ /* 0x000fca00078e0063 */
[----:B------:R1:W4:Y:S02]  /*cb20*/  @P0 LDG.E.U8 R77, desc[UR18][R28.64] ;  /* 0x000000121c4d0981 */ /* 0x000324000c1e1100 */
[----:B-1----:R-:W-:Y:S02]  /*cb30*/  @P0 IMAD.MOV.U32 R28, RZ, RZ, R107 ;  /* 0x000000ffff1c0224 */ /* 0x002fe400078e006b */
[----:B------:R-:W-:-:S05]  /*cb40*/  @P0 IMAD.MOV.U32 R29, RZ, RZ, R96 ;  /* 0x000000ffff1d0224 */ /* 0x000fca00078e0060 */
[----:B------:R1:W3:Y:S02]  /*cb50*/  @P0 LDG.E.U8 R73, desc[UR18][R28.64] ;  /* 0x000000121c490981 */ /* 0x0002e4000c1e1100 */
        /* <DEDUP_REMOVED lines=23> */
[----:B------:R1:W3:Y:S01]  /*ccd0*/  @P0 LDG.E.U8 R46, desc[UR18][R28.64] ;  /* 0x000000121c2e0981 */ /* 0x0002e2000c1e1100 */
[----:B------:R-:W-:-:S05]  /*cce0*/  LEA.HI.X.SX32 R24, R31, R35, 0x1, P6 ;  /* 0x000000231f187211 */ /* 0x000fca00030f0eff */
[----:B------:R-:W-:Y:S04]  /*ccf0*/  STL [R1+0x514], R24 ;  /* 0x0005141801007387 */ /* 0x000fe80000100800 */
[----:B------:R-:W3:Y:S04]  /*cd00*/  LDL.LU R103, [R1+0xbe8] ;  /* 0x000be80001677983 */ /* 0x000ee80000300800 */
        /* <DEDUP_REMOVED lines=12> */
[----:B------:R-:W3:Y:S01]  /*cdd0*/  LDL.LU R13, [R1+0xbb4] ;  /* 0x000bb400010d7983 */ /* 0x000ee20000300800 */
[----:B------:R-:W-:Y:S01]  /*cde0*/  PRMT R45, RZ, 0x7610, R45 ;  /* 0x00007610ff2d7816 */ /* 0x000fe2000000002d */
[----:B-1----:R-:W-:-:S02]  /*cdf0*/  @P0 IMAD.MOV.U32 R28, RZ, RZ, R4 ;  /* 0x000000ffff1c0224 */ /* 0x002fc400078e0004 */
[----:B------:R-:W-:Y:S01]  /*ce00*/  @P0 IMAD.MOV.U32 R29, RZ, RZ, R36 ;  /* 0x000000ffff1d0224 */ /* 0x000fe200078e0024 */
[----:B------:R-:W-:-:S04]  /*ce10*/  PRMT R44, RZ, 0x7610, R44 ;  /* 0x00007610ff2c7816 */ /* 0x000fc8000000002c */
[----:B------:R1:W3:Y:S01]  /*ce20*/  @P0 LDG.E.U8 R45, desc[UR18][R28.64] ;  /* 0x000000121c2d0981 */ /* 0x0002e2000c1e1100 */
[----:B------:R-:W-:Y:S01]  /*ce30*/  PRMT R43, RZ, 0x7610, R43 ;  /* 0x00007610ff2b7816 */ /* 0x000fe2000000002b */
[----:B-1----:R-:W-:Y:S02]  /*ce40*/  @P0 IMAD.MOV.U32 R28, RZ, RZ, R162 ;  /* 0x000000ffff1c0224 */ /* 0x002fe400078e00a2 */
[----:B------:R-:W-:-:S05]  /*ce50*/  @P0 IMAD.MOV.U32 R29, RZ, RZ, R125 ;  /* 0x000000ffff1d0224 */ /* 0x000fca00078e007d */
[----:B------:R1:W3:Y:S01]  /*ce60*/  @P0 LDG.E.U8 R44, desc[UR18][R28.64] ;  /* 0x000000121c2c0981 */ /* 0x0002e2000c1e1100 */
[----:B------:R-:W-:Y:S01]  /*ce70*/  PRMT R31, RZ, 0x7610, R31 ;  /* 0x00007610ff1f7816 */ /* 0x000fe2000000001f */
[----:B-1----:R-:W-:Y:S02]  /*ce80*/  @P0 IMAD.MOV.U32 R28, RZ, RZ, R161 ;  /* 0x000000ffff1c0224 */ /* 0x002fe400078e00a1 */
[----:B------:R-:W-:-:S05]  /*ce90*/  @P0 IMAD.MOV.U32 R29, RZ, RZ, R126 ;  /* 0x000000ffff1d0224 */ /* 0x000fca00078e007e */
[----:B------:R1:W3:Y:S04]  /*cea0*/  @P0 LDG.E.U8 R43, desc[UR18][R28.64] ;  /* 0x000000121c2b0981 */ /* 0x0002e8000c1e1100 */
[----:B--2---:R-:W-:Y:S04]  /*ceb0*/  STL [R1+0x50], R81 ;  /* 0x0000505101007387 */ /* 0x004fe80000100800 */
[----:B------:R-:W2:Y:S04]  /*cec0*/  LDL.LU R34, [R1+0xbb0] ;  /* 0x000bb00001227983 */ /* 0x000ea80000300800 */
[----:B------:R-:W2:Y:S04]  /*ced0*/  LDL.LU R120, [R1+0xbac] ;  /* 0x000bac0001787983 */ /* 0x000ea80000300800 */
[----:B----4-:R-:W-:Y:S04]  /*cee0*/  STL [R1+0x4c], R77 ;  /* 0x00004c4d01007387 */ /* 0x010fe80000100800 */
[----:B---3--:R-:W-:Y:S04]  /*cef0*/  STL [R1+0x48], R73 ;  /* 0x0000484901007387 */ /* 0x008fe80000100800 */
[----:B------:R-:W3:Y:S04]  /*cf00*/  LDL.LU R41, [R1+0xba8] ;  /* 0x000ba80001297983 */ /* 0x000ee80000300800 */
[----:B------:R-:W4:Y:S04]  /*cf10*/  LDL.LU R149, [R1+0xba4] ;  /* 0x000ba40001957983 */ /* 0x000f280000300800 */
[----:B------:R-:W2:Y:S04]  /*cf20*/  LDL.LU R104, [R1+0xba0] ;  /* 0x000ba00001687983 */ /* 0x000ea80000300800 */
[----:B------:R-:W-:Y:S04]  /*cf30*/  STL [R1+0x44], R69 ;  /* 0x0000444501007387 */ /* 0x000fe80000100800 */
[----:B------:R-:W2:Y:S04]  /*cf40*/  LDL.LU R105, [R1+0xb9c] ;  /* 0x000b9c0001697983 */ /* 0x000ea80000300800 */
[----:B------:R-:W2:Y:S04]  /*cf50*/  LDL.LU R3, [R1+0xb98] ;  /* 0x000b980001037983 */ /* 0x000ea80000300800 */
[----:B------:R-:W2:Y:S04]  /*cf60*/  LDL.LU R2, [R1+0xb94] ;  /* 0x000b940001027983 */ /* 0x000ea80000300800 */
[----:B------:R-:W-:Y:S04]  /*cf70*/  STL [R1+0x40], R65 ;  /* 0x0000404101007387 */ /* 0x000fe80000100800 */
[----:B------:R-:W2:Y:S04]  /*cf80*/  LDL.LU R36, [R1+0xb90] ;  /* 0x000b900001247983 */ /* 0x000ea80000300800 */
[----:B------:R-:W2:Y:S04]  /*cf90*/  LDL.LU R4, [R1+0xb8c] ;  /* 0x000b8c0001047983 */ /* 0x000ea80000300800 */
[----:B------:R-:W-:Y:S01]  /*cfa0*/  STL [R1+0x3c], R61 ;  /* 0x00003c3d01007387 */ /* 0x000fe20000100800 */
[----:B-1----:R-:W-:-:S02]  /*cfb0*/  @P0 IMAD.MOV.U32 R28, RZ, RZ, R160 ;  /* 0x000000ffff1c0224 */ /* 0x002fc400078e00a0 */
[----:B------:R-:W-:Y:S01]  /*cfc0*/  @P0 IMAD.MOV.U32 R29, RZ, RZ, R7 ;  /* 0x000000ffff1d0224 */ /* 0x000fe200078e0007 */
[----:B------:R-:W-:-:S04]  /*cfd0*/  PRMT R30, RZ, 0x7610, R30 ;  /* 0x00007610ff1e7816 */ /* 0x000fc8000000001e */
[----:B------:R1:W2:Y:S04]  /*cfe0*/  @P0 LDG.E.U8 R31, desc[UR18][R28.64] ;  /* 0x000000121c1f0981 */ /* 0x0002a8000c1e1100 */
[----:B------:R-:W-:Y:S04]  /*cff0*/  STL [R1+0x38], R51 ;  /* 0x0000383301007387 */ /* 0x000fe80000100800 */
[----:B------:R-:W2:Y:S04]  /*d000*/  LDL.LU R125, [R1+0xb88] ;  /* 0x000b8800017d7983 */ /* 0x000ea80000300800 */
[----:B------:R-:W2:Y:S01]  /*d010*/  LDL.LU R162, [R1+0xb84] ;  /* 0x000b840001a27983 */ /* 0x000ea20000300800 */
[----:B-1----:R-:W-:-:S03]  /*d020*/  @P0 IMAD.MOV.U32 R28, RZ, RZ, R130 ;  /* 0x000000ffff1c0224 */ /* 0x002fc600078e0082 */
[----:B------:R-:W-:Y:S04]  /*d030*/  STL [R1+0x34], R50 ;  /* 0x0000343201007387 */ /* 0x000fe80000100800 */
[----:B------:R-:W3:Y:S04]  /*d040*/  LDL.LU R126, [R1+0xb80] ;  /* 0x000b8000017e7983 */ /* 0x000ee80000300800 */
[----:B------:R-:W3:Y:S01]  /*d050*/  LDL.LU R161, [R1+0xb7c] ;  /* 0x000b7c0001a17983 */ /* 0x000ee20000300800 */
[----:B------:R-:W-:-:S03]  /*d060*/  @P0 IMAD.MOV.U32 R29, RZ, RZ, R6 ;  /* 0x000000ffff1d0224 */ /* 0x000fc600078e0006 */
[----:B------:R-:W4:Y:S04]  /*d070*/  LDL.LU R7, [R1+0xb78] ;  /* 0x000b780001077983 */ /* 0x000f280000300800 */
[----:B------:R1:W4:Y:S04]  /*d080*/  @P0 LDG.E.U8 R30, desc[UR18][R28.64] ;  /* 0x000000121c1e0981 */ /* 0x000328000c1e1100 */
[----:B------:R-:W-:Y:S04]  /*d090*/  STL [R1+0x30], R48 ;  /* 0x0000303001007387 */ /* 0x000fe80000100800 */
[----:B------:R-:W4:Y:S04]  /*d0a0*/  LDL.LU R160, [R1+0xb74] ;  /* 0x000b740001a07983 */ /* 0x000f280000300800 */
[----:B------:R-:W4:Y:S01]  /*d0b0*/  LDL.LU R6, [R1+0xb70] ;  /* 0x000b700001067983 */ /* 0x000f220000300800 */
[----:B-1----:R-:W-:-:S03]  /*d0c0*/  @P0 IMAD.MOV.U32 R29, RZ, RZ, R159 ;  /* 0x000000ffff1d0224 */ /* 0x002fc600078e009f */
[----:B------:R-:W-:Y:S04]  /*d0d0*/  STL [R1+0x28], R47 ;  /* 0x0000282f01007387 */ /* 0x000fe80000100800 */
[----:B------:R-:W4:Y:S01]  /*d0e0*/  LDL.LU R130, [R1+0xb6c] ;  /* 0x000b6c0001827983 */ /* 0x000f220000300800 */
[----:B------:R-:W-:-:S03]  /*d0f0*/  @P0 IMAD.MOV.U32 R28, RZ, RZ, R155 ;  /* 0x000000ffff1c0224 */ /* 0x000fc600078e009b */
[----:B------:R-:W-:Y:S04]  /*d100*/  STL [R1+0x24], R46 ;  /* 0x0000242e01007387 */ /* 0x000fe80000100800 */
[----:B------:R-:W4:Y:S04]  /*d110*/  LDL.LU R159, [R1+0xb68] ;  /* 0x000b6800019f7983 */ /* 0x000f280000300800 */
[----:B------:R-:W4:Y:S01]  /*d120*/  LDL.LU R155, [R1+0xb64] ;  /* 0x000b6400019b7983 */ /* 0x000f220000300800 */
[----:B--2---:R-:W-:-:S06]  /*d130*/  PRMT R162, RZ, 0x7610, R162 ;  /* 0x00007610ffa27816 */ /* 0x004fcc00000000a2 */
[----:B------:R1:W2:Y:S02]  /*d140*/  @P0 LDG.E.U8 R162, desc[UR18][R28.64] ;  /* 0x000000121ca20981 */ /* 0x0002a4000c1e1100 */
[----:B-1----:R-:W-:Y:S01]  /*d150*/  @P0 IMAD.MOV.U32 R28, RZ, RZ, R9 ;  /* 0x000000ffff1c0224 */ /* 0x002fe200078e0009 */
[----:B---3--:R-:W-:Y:S01]  /*d160*/  PRMT R161, RZ, 0x7610, R161 ;  /* 0x00007610ffa17816 */ /* 0x008fe200000000a1 */
[----:B------:R-:W-:-:S05]  /*d170*/  @P0 IMAD.MOV.U32 R29, RZ, RZ, R132 ;  /* 0x000000ffff1d0224 */ /* 0x000fca00078e0084 */
[----:B------:R1:W3:Y:S01]  /*d180*/  @P0 LDG.E.U8 R161, desc[UR18][R28.64] ;  /* 0x000000121ca10981 */ /* 0x0002e2000c1e1100 */
[----:B----4-:R-:W-:Y:S01]  /*d190*/  PRMT R160, RZ, 0x7610, R160 ;  /* 0x00007610ffa07816 */ /* 0x010fe200000000a0 */
[----:B-1----:R-:W-:Y:S02]  /*d1a0*/  @P0 IMAD.MOV.U32 R28, RZ, RZ, R154 ;  /* 0x000000ffff1c0224 */ /* 0x002fe400078e009a */
[----:B------:R-:W-:-:S05]  /*d1b0*/  @P0 IMAD.MOV.U32 R29, RZ, RZ, R8 ;  /* 0x000000ffff1d0224 */ /* 0x000fca00078e0008 */
[----:B------:R1:W4:Y:S02]  /*d1c0*/  @P0 LDG.E.U8 R160, desc[UR18][R28.64] ;  /* 0x000000121ca00981 */ /* 0x000324000c1e1100 */
[----:B-1----:R-:W-:Y:S02]  /*d1d0*/  @P0 IMAD.MOV.U32 R28, RZ, RZ, R11 ;  /* 0x000000ffff1c0224 */ /* 0x002fe400078e000b */
[----:B------:R-:W-:Y:S01]  /*d1e0*/  @P0 IMAD.MOV.U32 R29, RZ, RZ, R153 ;  /* 0x000000ffff1d0224 */ /* 0x000fe200078e0099 */
[----:B------:R-:W-:-:S06]  /*d1f0*/  PRMT R159, RZ, 0x7610, R159 ;  /* 0x00007610ff9f7816 */ /* 0x000fcc000000009f */
[----:B------:R1:W4:Y:S01]  /*d200*/  @P0 LDG.E.U8 R159, desc[UR18][R28.64] ;  /* 0x000000121c9f0981 */ /* 0x000322000c1e1100 */
[----:B------:R-:W-:Y:S01]  /*d210*/  PRMT R155, RZ, 0x7610, R155 ;  /* 0x00007610ff9b7816 */ /* 0x000fe2000000009b */
[----:B-1----:R-:W-:Y:S02]  /*d220*/  @P0 IMAD.MOV.U32 R28, RZ, RZ, R151 ;  /* 0x000000ffff1c0224 */ /* 0x002fe400078e0097 */
[----:B------:R-:W-:-:S05]  /*d230*/  @P0 IMAD.MOV.U32 R29, RZ, RZ, R152 ;  /* 0x000000ffff1d0224 */ /* 0x000fca00078e0098 */
[----:B------:R-:W4:Y:S01]  /*d240*/  @P0 LDG.E.U8 R155, desc[UR18][R28.64] ;  /* 0x000000121c9b0981 */ /* 0x000f22000c1e1100 */
[----:B------:R-:W-:-:S13]  /*d250*/  ISETP.GT.U32.AND P6, PT, R39, R42, PT ;  /* 0x0000002a2700720c */ /* 0x000fda0003fc4070 */
[----:B------:R-:W-:-:S05]  /*d260*/  @!P6 IMAD.IADD R42, R42, 0x1, -R39 ;  /* 0x000000012a2ae824 */ /* 0x000fca00078e0a27 */
[----:B------:R-:W-:-:S13]  /*d270*/  ISETP.GT.U32.AND P6, PT, R39, R42, PT ;  /* 0x0000002a2700720c */ /* 0x000fda0003fc4070 */
[----:B------:R-:W-:Y:S01]  /*d280*/  @!P6 IMAD.IADD R42, R42, 0x1, -R39 ;  /* 0x000000012a2ae824 */ /* 0x000fe200078e0a27 */
[----:B------:R-:W-:-:S13]  /*d290*/  ISETP.GE.AND P6, PT, R85, RZ, PT ;  /* 0x000000ff5500720c */ /* 0x000fda0003fc6270 */
[----:B------:R-:W-:Y:S01]  /*d2a0*/  @!P6 IMAD.MOV R42, RZ, RZ, -R42 ;  /* 0x000000ffff2ae224 */ /* 0x000fe200078e0a2a */
[----:B------:R-:W-:-:S13]  /*d2b0*/  ISETP.GT.U32.AND P6, PT, R39, R41, PT ;  /* 0x000000292700720c */ /* 0x000fda0003fc4070 */
[----:B------:R-:W-:-:S05]  /*d2c0*/  @!P6 IMAD.IADD R41, R41, 0x1, -R39 ;  /* 0x000000012929e824 */ /* 0x000fca00078e0a27 */
[----:B------:R-:W-:-:S13]  /*d2d0*/  ISETP.GT.U32.AND P6, PT, R39, R41, PT ;  /* 0x000000292700720c */ /* 0x000fda0003fc4070 */
[----:B------:R-:W-:Y:S01]  /*d2e0*/  @!P6 IMAD.IADD R41, R41, 0x1, -R39 ;  /* 0x000000012929e824 */ /* 0x000fe200078e0a27 */
[----:B------:R-:W-:Y:S01]  /*d2f0*/  ISETP.GE.AND P6, PT, R149, RZ, PT ;  /* 0x000000ff9500720c */ /* 0x000fe20003fc6270 */
[----:B--2---:R-:W-:Y:S04]  /*d300*/  STL [R1+0xa94], R162 ;  /* 0x000a94a201007387 */ /* 0x004fe80000100800 */
[----:B------:R-:W-:Y:S04]  /*d310*/  STL [R1+0x1c], R45 ;  /* 0x00001c2d01007387 */ /* 0x000fe80000100800 */
[----:B------:R-:W2:Y:S04]  /*d320*/  LDL.LU R132, [R1+0xb60] ;  /* 0x000b600001847983 */ /* 0x000ea80000300800 */
[----:B------:R-:W2:Y:S04]  /*d330*/  LDL.LU R9, [R1+0xb5c] ;  /* 0x000b5c0001097983 */ /* 0x000ea80000300800 */
[----:B---3--:R-:W-:Y:S04]  /*d340*/  STL [R1+0xa98], R161 ;  /* 0x000a98a101007387 */ /* 0x008fe80000100800 */
[----:B------:R-:W-:Y:S04]  /*d350*/  STL [R1+0x8], R44 ;  /* 0x0000082c01007387 */ /* 0x000fe80000100800 */
[----:B------:R-:W3:Y:S04]  /*d360*/  LDL.LU R8, [R1+0xb58] ;  /* 0x000b580001087983 */ /* 0x000ee80000300800 */
[----:B------:R-:W2:Y:S04]  /*d370*/  LDL.LU R154, [R1+0xb54] ;  /* 0x000b5400019a7983 */ /* 0x000ea80000300800 */
[----:B----4-:R-:W-:Y:S04]  /*d380*/  STL [R1+0xa9c], R160 ;  /* 0x000a9ca001007387 */ /* 0x010fe80000100800 */
[----:B------:R-:W-:Y:S04]  /*d390*/  STL [R1+0xc], R43 ;  /* 0x00000c2b01007387 */ /* 0x000fe80000100800 */
[----:B------:R-:W4:Y:S04]  /*d3a0*/  LDL.LU R153, [R1+0xb50] ;  /* 0x000b500001997983 */ /* 0x000f280000300800 */
[----:B------:R-:W3:Y:S04]  /*d3b0*/  LDL.LU R11, [R1+0xb4c] ;  /* 0x000b4c00010b7983 */ /* 0x000ee80000300800 */
[----:B------:R-:W-:Y:S04]  /*d3c0*/  STL [R1+0xaa0], R159 ;  /* 0x000aa09f01007387 */ /* 0x000fe80000100800 */
[----:B------:R-:W-:Y:S04]  /*d3d0*/  STL [R1+0x4], R31 ;  /* 0x0000041f01007387 */ /* 0x000fe80000100800 */
[----:B------:R-:W3:Y:S04]  /*d3e0*/  LDL.LU R152, [R1+0xb48] ;  /* 0x000b480001987983 */ /* 0x000ee80000300800 */
[----:B------:R-:W3:Y:S04]  /*d3f0*/  LDL.LU R151, [R1+0xb44] ;  /* 0x000b440001977983 */ /* 0x000ee80000300800 */
[----:B------:R-:W-:Y:S04]  /*d400*/  STL [R1+0xaa4], R155 ;  /* 0x000aa49b01007387 */ /* 0x000fe80000100800 */
[----:B------:R-:W-:Y:S04]  /*d410*/  STL [R1], R30 ;  /* 0x0000001e01007387 */ /* 0x000fe80000100800 */
[----:B------:R-:W3:Y:S01]  /*d420*/  LDL.LU R149, [R1+0xb40] ;  /* 0x000b400001957983 */ /* 0x000ee20000300800 */
[----:B------:R-:W-:-:S02]  /*d430*/  @P0 IMAD.MOV.U32 R28, RZ, RZ, R147 ;  /* 0x000000ffff1c0224 */ /* 0x000fc400078e0093 */
[----:B------:R-:W-:Y:S02]  /*d440*/  @P0 IMAD.MOV.U32 R29, RZ, RZ, R148 ;  /* 0x000000ffff1d0224 */ /* 0x000fe400078e0094 */
[----:B------:R-:W3:Y:S01]  /*d450*/  LDL.LU R148, [R1+0xb3c] ;  /* 0x000b3c0001947983 */ /* 0x000ee20000300800 */
[----:B------:R-:W-:-:S03]  /*d460*/  SEL R105, R5, R105, !P3 ;  /* 0x0000006905697207 */ /* 0x000fc60005800000 */
[----:B------:R-:W3:Y:S01]  /*d470*/  LDL.LU R147, [R1+0xb38] ;  /* 0x000b380001937983 */ /* 0x000ee20000300800 */
[----:B--2---:R-:W-:-:S06]  /*d480*/  PRMT R154, RZ, 0x7610, R154 ;  /* 0x00007610ff9a7816 */ /* 0x004fcc000000009a */
[----:B------:R1:W2:Y:S01]  /*d490*/  @P0 LDG.E.U8 R154, desc[UR18][R28.64] ;  /* 0x000000121c9a0981 */ /* 0x0002a2000c1e1100 */
[----:B----4-:R-:W-:Y:S01]  /*d4a0*/  PRMT R153, RZ, 0x7610, R153 ;  /* 0x00007610ff997816 */ /* 0x010fe20000000099 */
[----:B-1----:R-:W-:Y:S02]  /*d4b0*/  @P0 IMAD.MOV.U32 R28, RZ, RZ, R21 ;  /* 0x000000ffff1c0224 */ /* 0x002fe400078e0015 */
[----:B------:R-:W-:-:S05]  /*d4c0*/  @P0 IMAD.MOV.U32 R29, RZ, RZ, R145 ;  /* 0x000000ffff1d0224 */ /* 0x000fca00078e0091 */
[----:B------:R1:W4:Y:S02]  /*d4d0*/  @P0 LDG.E.U8 R153, desc[UR18][R28.64] ;  /* 0x000000121c990981 */ /* 0x000324000c1e1100 */
[----:B-1----:R-:W-:Y:S02]  /*d4e0*/  @P0 IMAD.MOV.U32 R28, RZ, RZ, R18 ;  /* 0x000000ffff1c0224 */ /* 0x002fe400078e0012 */
[----:B------:R-:W-:Y:S01]  /*d4f0*/  @P0 IMAD.MOV.U32 R29, RZ, RZ, R20 ;  /* 0x000000ffff1d0224 */ /* 0x000fe200078e0014 */
[----:B---3--:R-:W-:Y:S02]  /*d500*/  PRMT R152, RZ, 0x7610, R152 ;  /* 0x00007610ff987816 */ /* 0x008fe40000000098 */
[----:B------:R-:W-:-:S04]  /*d510*/  PRMT R151, RZ, 0x7610, R151 ;  /* 0x00007610ff977816 */ /* 0x000fc80000000097 */
[----:B------:R1:W3:Y:S02]  /*d520*/  @P0 LDG.E.U8 R152, desc[UR18][R28.64] ;  /* 0x000000121c980981 */ /* 0x0002e4000c1e1100 */
[----:B-1----:R-:W-:Y:S02]  /*d530*/  @P0 IMAD.MOV.U32 R28, RZ, RZ, R16 ;  /* 0x000000ffff1c0224 */ /* 0x002fe400078e0010 */
[----:B------:R-:W-:Y:S01]  /*d540*/  @P0 IMAD.MOV.U32 R29, RZ, RZ, R19 ;  /* 0x000000ffff1d0224 */ /* 0x000fe200078e0013 */
[----:B------:R-:W-:-:S04]  /*d550*/  PRMT R149, RZ, 0x7610, R149 ;  /* 0x00007610ff957816 */ /* 0x000fc80000000095 */
[----:B------:R1:W3:Y:S02]  /*d560*/  @P0 LDG.E.U8 R151, desc[UR18][R28.64] ;  /* 0x000000121c970981 */ /* 0x0002e4000c1e1100 */
[----:B-1----:R-:W-:Y:S02]  /*d570*/  @P0 IMAD.MOV.U32 R28, RZ, RZ, R14 ;  /* 0x000000ffff1c0224 */ /* 0x002fe400078e000e */
[----:B------:R-:W-:-:S05]  /*d580*/  @P0 IMAD.MOV.U32 R29, RZ, RZ, R17 ;  /* 0x000000ffff1d0224 */ /* 0x000fca00078e0011 */
[----:B------:R1:W3:Y:S01]  /*d590*/  @P0 LDG.E.U8 R149, desc[UR18][R28.64] ;  /* 0x000000121c950981 */ /* 0x0002e2000c1e1100 */
[----:B------:R-:W-:Y:S01]  /*d5a0*/  SEL R104, R5, R104, !P3 ;  /* 0x0000006805687207 */ /* 0x000fe20005800000 */
[----:B------:R-:W-:Y:S01]  /*d5b0*/  IMAD R105, R105, UR11, RZ ;  /* 0x0000000b69697c24 */ /* 0x000fe2000f8e02ff */
[----:B------:R-:W-:Y:S01]  /*d5c0*/  SEL R42, R5, R42, !P3 ;  /* 0x0000002a052a7207 */ /* 0x000fe20005800000 */
[----:B------:R-:W-:Y:S02]  /*d5d0*/  @!P6 IMAD.MOV R41, RZ, RZ, -R41 ;  /* 0x000000ffff29e224 */ /* 0x000fe400078e0a29 */
[----:B------:R-:W-:Y:S01]  /*d5e0*/  IMAD R104, R104, UR11, RZ ;  /* 0x0000000b68687c24 */ /* 0x000fe2000f8e02ff */
[CC--:B------:R-:W-:Y:S01]  /*d5f0*/  IADD3 R20, P6, PT, R105.reuse, R38.reuse, RZ ;  /* 0x0000002669147210 */ /* 0x0c0fe20007fde0ff */
[----:B------:R-:W-:Y:S02]  /*d600*/  IMAD R42, R42, UR5, RZ ;  /* 0x000000052a2a7c24 */ /* 0x000fe4000f8e02ff */
[----:B-1----:R-:W-:Y:S01]  /*d610*/  @P0 IMAD.MOV.U32 R29, RZ, RZ, R144 ;  /* 0x000000ffff1d0224 */ /* 0x002fe200078e0090 */
[-C--:B------:R-:W-:Y:S01]  /*d620*/  LEA.HI.X.SX32 R21, R105, R35.reuse, 0x1, P6 ;  /* 0x0000002369157211 */ /* 0x080fe200030f0eff */
[----:B--2---:R-:W-:Y:S01]  /*d630*/  STL [R1+0xaa8], R154 ;  /* 0x000aa89a01007387 */ /* 0x004fe20000100800 */
[CC--:B------:R-:W-:Y:S01]  /*d640*/  IADD3 R18, P6, PT, R104.reuse, R38.reuse, RZ ;  /* 0x0000002668127210 */ /* 0x0c0fe20007fde0ff */
[----:B------:R-:W-:Y:S01]  /*d650*/  @P0 IMAD.MOV.U32 R28, RZ, RZ, R15 ;  /* 0x000000ffff1c0224 */ /* 0x000fe200078e000f */
[----:B------:R-:W-:Y:S01]  /*d660*/  PRMT R148, RZ, 0x7610, R148 ;  /* 0x00007610ff947816 */ /* 0x000fe20000000094 */
[----:B------:R-:W2:Y:S01]  /*d670*/  LDL.LU R145, [R1+0xb34] ;  /* 0x000b340001917983 */ /* 0x000ea20000300800 */
[----:B------:R-:W-:Y:S01]  /*d680*/  LEA.HI.X.SX32 R19, R104, R35, 0x1, P6 ;  /* 0x0000002368137211 */ /* 0x000fe200030f0eff */
[----:B------:R-:W1:Y:S01]  /*d690*/  LDCU UR5, c[0x0][0x3b0] ;  /* 0x00007600ff0577ac */ /* 0x000e620008000800 */
[----:B------:R-:W-:-:S02]  /*d6a0*/  IADD3 R16, P6, PT, R42, R38, RZ ;  /* 0x000000262a107210 */ /* 0x000fc40007fde0ff */
[----:B------:R0:W2:Y:S04]  /*d6b0*/  @P0 LDG.E.U8 R148, desc[UR18][R28.64] ;  /* 0x000000121c940981 */ /* 0x0000a8000c1e1100 */
[----:B----4-:R-:W-:Y:S04]  /*d6c0*/  STL [R1+0xaac], R153 ;  /* 0x000aac9901007387 */ /* 0x010fe80000100800 */
[----:B---3--:R-:W-:Y:S04]  /*d6d0*/  STL [R1+0xab0], R152 ;  /* 0x000ab09801007387 */ /* 0x008fe80000100800 */
[----:B------:R-:W-:Y:S04]  /*d6e0*/  STL [R1+0x148], R20 ;  /* 0x0001481401007387 */ /* 0x000fe80000100800 */
[----:B------:R-:W-:Y:S04]  /*d6f0*/  STL [R1+0x144], R21 ;  /* 0x0001441501007387 */ /* 0x000fe80000100800 */
[----:B------:R-:W-:Y:S04]  /*d700*/  STL [R1+0xab4], R151 ;  /* 0x000ab49701007387 */ /* 0x000fe80000100800 */
[----:B------:R-:W-:Y:S04]  /*d710*/  STL [R1+0x188], R18 ;  /* 0x0001881201007387 */ /* 0x000fe80000100800 */
[----:B------:R-:W-:Y:S04]  /*d720*/  STL [R1+0x184], R19 ;  /* 0x0001841301007387 */ /* 0x000fe80000100800 */
[----:B------:R3:W-:Y:S04]  /*d730*/  STL [R1+0x1c8], R16 ;  /* 0x0001c81001007387 */ /* 0x0007e80000100800 */
[----:B------:R-:W-:Y:S04]  /*d740*/  STL [R1+0xab8], R149 ;  /* 0x000ab89501007387 */ /* 0x000fe80000100800 */
[----:B------:R-:W4:Y:S01]  /*d750*/  LDL.LU R144, [R1+0xb30] ;  /* 0x000b300001907983 */ /* 0x000f220000300800 */
[----:B------:R-:W-:Y:S01]  /*d760*/  PRMT R147, RZ, 0x7610, R147 ;  /* 0x00007610ff937816 */ /* 0x000fe20000000093 */
[----:B0-----:R-:W-:-:S02]  /*d770*/  @P0 IMAD.MOV.U32 R28, RZ, RZ, R142 ;  /* 0x000000ffff1c0224 */ /* 0x001fc400078e008e */
[----:B------:R-:W-:-:S05]  /*d780*/  @P0 IMAD.MOV.U32 R29, RZ, RZ, R143 ;  /* 0x000000ffff1d0224 */ /* 0x000fca00078e008f */
[----:B------:R0:W3:Y:S02]  /*d790*/  @P0 LDG.E.U8 R147, desc[UR18][R28.64] ;  /* 0x000000121c930981 */ /* 0x0000e4000c1e1100 */
[----:B0-----:R-:W-:Y:S02]  /*d7a0*/  @P0 IMAD.MOV.U32 R28, RZ, RZ, R141 ;  /* 0x000000ffff1c0224 */ /* 0x001fe400078e008d */
[----:B------:R-:W-:Y:S01]  /*d7b0*/  @P0 IMAD.MOV.U32 R29, RZ, RZ, R10 ;  /* 0x000000ffff1d0224 */ /* 0x000fe200078e000a */
[----:B--2---:R-:W-:-:S06]  /*d7c0*/  PRMT R145, RZ, 0x7610, R145 ;  /* 0x00007610ff917816 */ /* 0x004fcc0000000091 */
[----:B------:R0:W2:Y:S02]  /*d7d0*/  @P0 LDG.E.U8 R145, desc[UR18][R28.64] ;  /* 0x000000121c910981 */ /* 0x0000a4000c1e1100 */
[----:B0-----:R-:W-:Y:S02]  /*d7e0*/  @P0 IMAD.MOV.U32 R28, RZ, RZ, R137 ;  /* 0x000000ffff1c0224 */ /* 0x001fe400078e0089 */
[----:B------:R-:W-:Y:S01]  /*d7f0*/  @P0 IMAD.MOV.U32 R29, RZ, RZ, R140 ;  /* 0x000000ffff1d0224 */ /* 0x000fe200078e008c */
[----:B----4-:R-:W-:-:S06]  /*d800*/  PRMT R144, RZ, 0x7610, R144 ;  /* 0x00007610ff907816 */ /* 0x010fcc0000000090 */
[----:B------:R0:W4:Y:S01]  /*d810*/  @P0 LDG.E.U8 R144, desc[UR18][R28.64] ;  /* 0x000000121c900981 */ /* 0x000122000c1e1100 */
[----:B------:R-:W-:Y:S02]  /*d820*/  SEL R41, R5, R41, !P3 ;  /* 0x0000002905297207 */ /* 0x000fe40005800000 */
[----:B------:R-:W-:-:S03]  /*d830*/  LEA.HI.X.SX32 R17, R42, R35, 0x1, P6 ;  /* 0x000000232a117211 */ /* 0x000fc600030f0eff */
[----:B------:R-:W-:Y:S01]  /*d840*/  IMAD R41, R41, UR12, RZ ;  /* 0x0000000c29297c24 */ /* 0x000fe2000f8e02ff */
[----:B------:R-:W-:Y:S01]  /*d850*/  ISETP.GE.U32.AND P2, PT, R117, 0x7fffff19, PT ;  /* 0x7fffff197500780c */ /* 0x000fe20003f46070 */
[----:B------:R1:W-:Y:S01]  /*d860*/  STL [R1+0x1c4], R17 ;  /* 0x0001c41101007387 */ /* 0x0003e20000100800 */
[----:B------:R-:W-:Y:S01]  /*d870*/  PRMT R116, RZ, 0x7610, R116 ;  /* 0x00007610ff747816 */ /* 0x000fe20000000074 */
[----:B0-----:R-:W-:Y:S01]  /*d880*/  @P0 IMAD.MOV.U32 R29, RZ, RZ, R136 ;  /* 0x000000ffff1d0224 */ /* 0x001fe200078e0088 */
[C---:B------:R-:W-:Y:S01]  /*d890*/  IADD3 R14, P6, PT, R41.reuse, R38, RZ ;  /* 0x00000026290e7210 */ /* 0x040fe20007fde0ff */
[----:B------:R-:W-:Y:S01]  /*d8a0*/  STL [R1+0xabc], R148 ;  /* 0x000abc9401007387 */ /* 0x000fe20000100800 */
[----:B------:R-:W-:Y:S01]  /*d8b0*/  @P0 IMAD.MOV.U32 R28, RZ, RZ, R134 ;  /* 0x000000ffff1c0224 */ /* 0x000fe200078e0086 */
[----:B------:R-:W-:Y:S01]  /*d8c0*/  PRMT R115, RZ, 0x7610, R115 ;  /* 0x00007610ff737816 */ /* 0x000fe20000000073 */
[----:B------:R-:W0:Y:S01]  /*d8d0*/  LDCU UR12, c[0x0][0x3b0] ;  /* 0x00007600ff0c77ac */ /* 0x000e220008000800 */
[----:B------:R0:W-:Y:S04]  /*d8e0*/  STL [R1+0x208], R14 ;  /* 0x0002080e01007387 */ /* 0x0001e80000100800 */
[----:B------:R-:W4:Y:S04]  /*d8f0*/  LDL.LU R143, [R1+0xb2c] ;  /* 0x000b2c00018f7983 */ /* 0x000f280000300800 */
[----:B------:R-:W4:Y:S01]  /*d900*/  LDL.LU R142, [R1+0xb28] ;  /* 0x000b2800018e7983 */ /* 0x000f220000300800 */
[----:B------:R-:W-:-:S05]  /*d910*/  LEA.HI.X.SX32 R15, R41, R35, 0x1, P6 ;  /* 0x00000023290f7211 */ /* 0x000fca00030f0eff */
[----:B------:R0:W-:Y:S04]  /*d920*/  STL [R1+0x204], R15 ;  /* 0x0002040f01007387 */ /* 0x0001e80000100800 */
[----:B---3--:R-:W-:Y:S04]  /*d930*/  STL [R1+0xac0], R147 ;  /* 0x000ac09301007387 */ /* 0x008fe80000100800 */
[----:B------:R-:W3:Y:S04]  /*d940*/  LDL.LU R10, [R1+0xb24] ;  /* 0x000b2400010a7983 */ /* 0x000ee80000300800 */
[----:B------:R-:W3:Y:S04]  /*d950*/  LDL.LU R141, [R1+0xb20] ;  /* 0x000b2000018d7983 */ /* 0x000ee80000300800 */
[----:B--2---:R-:W-:Y:S04]  /*d960*/  STL [R1+0xac4], R145 ;  /* 0x000ac49101007387 */ /* 0x004fe80000100800 */
[----:B------:R-:W2:Y:S04]  /*d970*/  LDL.LU R140, [R1+0xb1c] ;  /* 0x000b1c00018c7983 */ /* 0x000ea80000300800 */
[----:B------:R-:W2:Y:S04]  /*d980*/  LDL.LU R137, [R1+0xb18] ;  /* 0x000b180001897983 */ /* 0x000ea80000300800 */
[----:B----4-:R-:W-:Y:S04]  /*d990*/  STL [R1+0xac8], R144 ;  /* 0x000ac89001007387 */ /* 0x010fe80000100800 */
[----:B------:R-:W4:Y:S04]  /*d9a0*/  LDL.LU R136, [R1+0xb14] ;  /* 0x000b140001887983 */ /* 0x000f280000300800 */
[----:B------:R-:W4:Y:S01]  /*d9b0*/  LDL.LU R134, [R1+0xb10] ;  /* 0x000b100001867983 */ /* 0x000f220000300800 */
[----:B------:R-:W-:-:S06]  /*d9c0*/  PRMT R143, RZ, 0x7610, R143 ;  /* 0x00007610ff8f7816 */ /* 0x000fcc000000008f */
[----:B------:R0:W4:Y:S01]  /*d9d0*/  @P0 LDG.E.U8 R143, desc[UR18][R28.64] ;  /* 0x000000121c8f0981 */ /* 0x000122000c1e1100 */
[----:B------:R-:W-:Y:S01]  /*d9e0*/  PRMT R142, RZ, 0x7610, R142 ;  /* 0x00007610ff8e7816 */ /* 0x000fe2000000008e */
[----:B0-----:R-:W-:Y:S02]  /*d9f0*/  @P0 IMAD.MOV.U32 R28, RZ, RZ, R131 ;  /* 0x000000ffff1c0224 */ /* 0x001fe400078e0083 */
[----:B------:R-:W-:-:S05]  /*da00*/  @P0 IMAD.MOV.U32 R29, RZ, RZ, R133 ;  /* 0x000000ffff1d0224 */ /* 0x000fca00078e0085 */
[----:B------:R0:W4:Y:S01]  /*da10*/  @P0 LDG.E.U8 R142, desc[UR18][R28.64] ;  /* 0x000000121c8e0981 */ /* 0x000122000c1e1100 */
[----:B---3--:R-:W-:Y:S01]  /*da20*/  PRMT R141, RZ, 0x7610, R141 ;  /* 0x00007610ff8d7816 */ /* 0x008fe2000000008d */
[----:B0-----:R-:W-:Y:S02]  /*da30*/  @P0 IMAD.MOV.U32 R28, RZ, RZ, R128 ;  /* 0x000000ffff1c0224 */ /* 0x001fe400078e0080 */
[----:B------:R-:W-:-:S05]  /*da40*/  @P0 IMAD.MOV.U32 R29, RZ, RZ, R129 ;  /* 0x000000ffff1d0224 */ /* 0x000fca00078e0081 */
[----:B------:R0:W3:Y:S02]  /*da50*/  @P0 LDG.E.U8 R141, desc[UR18][R28.64] ;  /* 0x000000121c8d0981 */ /* 0x0000e4000c1e1100 */
[----:B0-----:R-:W-:Y:S02]  /*da60*/  @P0 IMAD.MOV.U32 R28, RZ, RZ, R124 ;  /* 0x000000ffff1c0224 */ /* 0x001fe400078e007c */
[----:B------:R-:W-:Y:S01]  /*da70*/  @P0 IMAD.MOV.U32 R29, RZ, RZ, R127 ;  /* 0x000000ffff1d0224 */ /* 0x000fe200078e007f */
[----:B--2---:R-:W-:Y:S02]  /*da80*/  PRMT R140, RZ, 0x7610, R140 ;  /* 0x00007610ff8c7816 */ /* 0x004fe4000000008c */
[----:B------:R-:W-:-:S04]  /*da90*/  PRMT R137, RZ, 0x7610, R137 ;  /* 0x00007610ff897816 */ /* 0x000fc80000000089 */
[----:B------:R0:W2:Y:S02]  /*daa0*/  @P0 LDG.E.U8 R140, desc[UR18][R28.64] ;  /* 0x000000121c8c0981 */ /* 0x0000a4000c1e1100 */
[----:B0-----:R-:W-:Y:S02]  /*dab0*/  @P0 IMAD.MOV.U32 R28, RZ, RZ, R121 ;  /* 0x000000ffff1c0224 */ /* 0x001fe400078e0079 */
[----:B------:R-:W-:-:S05]  /*dac0*/  @P0 IMAD.MOV.U32 R29, RZ, RZ, R122 ;  /* 0x000000ffff1d0224 */ /* 0x000fca00078e007a */
[----:B------:R0:W2:Y:S02]  /*dad0*/  @P0 LDG.E.U8 R137, desc[UR18][R28.64] ;  /* 0x000000121c890981 */ /* 0x0000a4000c1e1100 */
[----:B0-----:R-:W-:Y:S02]  /*dae0*/  @P0 IMAD.MOV.U32 R28, RZ, RZ, R84 ;  /* 0x000000ffff1c0224 */ /* 0x001fe400078e0054 */
[----:B------:R-:W-:Y:S01]  /*daf0*/  @P0 IMAD.MOV.U32 R29, RZ, RZ, R49 ;  /* 0x000000ffff1d0224 */ /* 0x000fe200078e0031 */
[----:B----4-:R-:W-:-:S06]  /*db00*/  PRMT R136, RZ, 0x7610, R136 ;  /* 0x00007610ff887816 */ /* 0x010fcc0000000088 */
[----:B------:R-:W4:Y:S04]  /*db10*/  @P0 LDG.E.U8 R136, desc[UR18][R28.64] ;  /* 0x000000121c880981 */ /* 0x000f28000c1e1100 */
[----:B------:R-:W-:Y:S04]  /*db20*/  STL [R1+0xacc], R143 ;  /* 0x000acc8f01007387 */ /* 0x000fe80000100800 */
[----:B------:R-:W4:Y:S04]  /*db30*/  LDL.LU R133, [R1+0xb0c] ;  /* 0x000b0c0001857983 */ /* 0x000f280000300800 */
[----:B------:R-:W4:Y:S01]  /*db40*/  LDL.LU R131, [R1+0xb08] ;  /* 0x000b080001837983 */ /* 0x000f220000300800 */
[----:B------:R-:W-:-:S03]  /*db50*/  ISETP.GT.U32.AND P6, PT, R39, R34, PT ;  /* 0x000000222700720c */ /* 0x000fc60003fc4070 */
[----:B------:R-:W-:Y:S04]  /*db60*/  STL [R1+0xad0], R142 ;  /* 0x000ad08e01007387 */ /* 0x000fe80000100800 */
[----:B------:R-:W4:Y:S04]  /*db70*/  LDL.LU R129, [R1+0xb04] ;  /* 0x000b040001817983 */ /* 0x000f280000300800 */
[----:B------:R-:W4:Y:S02]  /*db80*/  LDL.LU R128, [R1+0xb00] ;  /* 0x000b000001807983 */ /* 0x000f240000300800 */
[----:B------:R-:W-:-:S02]  /*db90*/  @!P6 IMAD.IADD R34, R34, 0x1, -R39 ;  /* 0x000000012222e824 */ /* 0x000fc400078e0a27 */
[----:B---3--:R-:W-:Y:S04]  /*dba0*/  STL [R1+0xad4], R141 ;  /* 0x000ad48d01007387 */ /* 0x008fe80000100800 */
[----:B------:R-:W3:Y:S01]  /*dbb0*/  LDL.LU R127, [R1+0xafc] ;  /* 0x000afc00017f7983 */ /* 0x000ee20000300800 */
[----:B------:R-:W-:-:S03]  /*dbc0*/  ISETP.GT.U32.AND P6, PT, R39, R34, PT ;  /* 0x000000222700720c */ /* 0x000fc60003fc4070 */
[----:B------:R-:W3:Y:S10]  /*dbd0*/  LDL.LU R124, [R1+0xaf8] ;  /* 0x000af800017c7983 */ /* 0x000ef40000300800 */
[----:B------:R-:W-:Y:S01]  /*dbe0*/  @!P6 IMAD.IADD R34, R34, 0x1, -R39 ;  /* 0x000000012222e824 */ /* 0x000fe200078e0a27 */
[----:B------:R-:W-:Y:S01]  /*dbf0*/  ISETP.GE.AND P6, PT, R120, RZ, PT ;  /* 0x000000ff7800720c */ /* 0x000fe20003fc6270 */
[----:B--2---:R-:W-:Y:S04]  /*dc00*/  STL [R1+0xad8], R140 ;  /* 0x000ad88c01007387 */ /* 0x004fe80000100800 */
[----:B------:R-:W2:Y:S04]  /*dc10*/  LDL.LU R122, [R1+0xaf4] ;  /* 0x000af400017a7983 */ /* 0x000ea80000300800 */
[----:B------:R-:W2:Y:S04]  /*dc20*/  LDL.LU R121, [R1+0xaf0] ;  /* 0x000af00001797983 */ /* 0x000ea80000300800 */
[----:B------:R-:W-:Y:S04]  /*dc30*/  STL [R1+0xadc], R137 ;  /* 0x000adc8901007387 */ /* 0x000fe80000100800 */
[----:B----4-:R-:W-:Y:S04]  /*dc40*/  STL [R1+0xae0], R136 ;  /* 0x000ae08801007387 */ /* 0x010fe80000100800 */
[----:B------:R-:W4:Y:S01]  /*dc50*/  LDL.LU R120, [R1+0xaec] ;  /* 0x000aec0001787983 */ /* 0x000f220000300800 */
[----:B------:R-:W-:Y:S01]  /*dc60*/  PRMT R134, RZ, 0x7610, R134 ;  /* 0x00007610ff867816 */ /* 0x000fe20000000086 */
[----:B------:R-:W-:-:S02]  /*dc70*/  @P0 IMAD.MOV.U32 R28, RZ, RZ, R55 ;  /* 0x000000ffff1c0224 */ /* 0x000fc400078e0037 */
[----:B------:R-:W-:-:S05]  /*dc80*/  @P0 IMAD.MOV.U32 R29, RZ, RZ, R52 ;  /* 0x000000ffff1d0224 */ /* 0x000fca00078e0034 */
[----:B------:R0:W4:Y:S01]  /*dc90*/  @P0 LDG.E.U8 R134, desc[UR18][R28.64] ;  /* 0x000000121c860981 */ /* 0x000122000c1e1100 */
[----:B------:R-:W-:Y:S01]  /*dca0*/  PRMT R133, RZ, 0x7610, R133 ;  /* 0x00007610ff857816 */ /* 0x000fe20000000085 */
[----:B0-----:R-:W-:Y:S02]  /*dcb0*/  @P0 IMAD.MOV.U32 R28, RZ, RZ, R59 ;  /* 0x000000ffff1c0224 */ /* 0x001fe400078e003b */
[----:B------:R-:W-:Y:S01]  /*dcc0*/  @P0 IMAD.MOV.U32 R29, RZ, RZ, R80 ;  /* 0x000000ffff1d0224 */ /* 0x000fe200078e0050 */
[----:B------:R-:W-:-:S04]  /*dcd0*/  PRMT R131, RZ, 0x7610, R131 ;  /* 0x00007610ff837816 */ /* 0x000fc80000000083 */
[----:B------:R0:W4:Y:S02]  /*dce0*/  @P0 LDG.E.U8 R133, desc[UR18][R28.64] ;  /* 0x000000121c850981 */ /* 0x000124000c1e1100 */
[----:B0-----:R-:W-:Y:S02]  /*dcf0*/  @P0 IMAD.MOV.U32 R28, RZ, RZ, R58 ;  /* 0x000000ffff1c0224 */ /* 0x001fe400078e003a */
[----:B------:R-:W-:Y:S01]  /*dd00*/  @P0 IMAD.MOV.U32 R29, RZ, RZ, R63 ;  /* 0x000000ffff1d0224 */ /* 0x000fe200078e003f */
[----:B------:R-:W-:-:S04]  /*dd10*/  PRMT R129, RZ, 0x7610, R129 ;  /* 0x00007610ff817816 */ /* 0x000fc80000000081 */
        /* <DEDUP_REMOVED lines=8> */
[----:B------:R0:W3:Y:S01]  /*dda0*/  @P0 LDG.E.U8 R128, desc[UR18][R28.64] ;  /* 0x000000121c800981 */ /* 0x0000e2000c1e1100 */
[----:B------:R-:W-:Y:S01]  /*ddb0*/  PRMT R124, RZ, 0x7610, R124 ;  /* 0x00007610ff7c7816 */ /* 0x000fe2000000007c */
[----:B0-----:R-:W-:Y:S02]  /*ddc0*/  @P0 IMAD.MOV.U32 R28, RZ, RZ, R66 ;  /* 0x000000ffff1c0224 */ /* 0x001fe400078e0042 */
[----:B------:R-:W-:-:S05]  /*ddd0*/  @P0 IMAD.MOV.U32 R29, RZ, RZ, R79 ;  /* 0x000000ffff1d0224 */ /* 0x000fca00078e004f */
[----:B------:R0:W3:Y:S02]  /*dde0*/  @P0 LDG.E.U8 R127, desc[UR18][R28.64] ;  /* 0x000000121c7f0981 */ /* 0x0000e4000c1e1100 */
[----:B0-----:R-:W-:Y:S02]  /*ddf0*/  @P0 IMAD.MOV.U32 R28, RZ, RZ, R70 ;  /* 0x000000ffff1c0224 */ /* 0x001fe400078e0046 */
[----:B------:R-:W-:-:S05]  /*de00*/  @P0 IMAD.MOV.U32 R29, RZ, RZ, R83 ;  /* 0x000000ffff1d0224 */ /* 0x000fca00078e0053 */
[----:B------:R0:W3:Y:S02]  /*de10*/  @P0 LDG.E.U8 R124, desc[UR18][R28.64] ;  /* 0x000000121c7c0981 */ /* 0x0000e4000c1e1100 */
[----:B0-----:R-:W-:Y:S02]  /*de20*/  @P0 IMAD.MOV.U32 R28, RZ, RZ, R74 ;  /* 0x000000ffff1c0224 */ /* 0x001fe400078e004a */
[----:B------:R-:W-:Y:S01]  /*de30*/  @P0 IMAD.MOV.U32 R29, RZ, RZ, R57 ;  /* 0x000000ffff1d0224 */ /* 0x000fe200078e0039 */
[----:B------:R-:W-:Y:S02]  /*de40*/  PRMT R117, RZ, 0x7610, R117 ;  /* 0x00007610ff757816 */ /* 0x000fe40000000075 */
[----:B------:R-:W-:Y:S02]  /*de50*/  PRMT R114, RZ, 0x7610, R114 ;  /* 0x00007610ff727816 */ /* 0x000fe40000000072 */
[----:B------:R-:W-:Y:S02]  /*de60*/  PRMT R113, RZ, 0x7610, R113 ;  /* 0x00007610ff717816 */ /* 0x000fe40000000071 */
[----:B------:R-:W-:-:S02]  /*de70*/  PRMT R109, RZ, 0x7610, R109 ;  /* 0x00007610ff6d7816 */ /* 0x000fc4000000006d */
[----:B------:R-:W-:Y:S02]  /*de80*/  PRMT R108, RZ, 0x7610, R108 ;  /* 0x00007610ff6c7816 */ /* 0x000fe4000000006c */
[----:B------:R-:W-:Y:S02]  /*de90*/  PRMT R107, RZ, 0x7610, R107 ;  /* 0x00007610ff6b7816 */ /* 0x000fe4000000006b */
[----:B------:R-:W-:Y:S02]  /*dea0*/  PRMT R106, RZ, 0x7610, R106 ;  /* 0x00007610ff6a7816 */ /* 0x000fe4000000006a */
[----:B------:R-:W-:Y:S02]  /*deb0*/  PRMT R103, RZ, 0x7610, R103 ;  /* 0x00007610ff677816 */ /* 0x000fe40000000067 */
[----:B------:R-:W-:Y:S02]  /*dec0*/  PRMT R102, RZ, 0x7610, R102 ;  /* 0x00007610ff667816 */ /* 0x000fe40000000066 */
[----:B--2---:R-:W-:-:S02]  /*ded0*/  PRMT R122, RZ, 0x7610, R122 ;  /* 0x00007610ff7a7816 */ /* 0x004fc4000000007a */
        /* <DEDUP_REMOVED lines=8> */
[----:B------:R0:W4:Y:S02]  /*df60*/  @P0 LDG.E.U8 R120, desc[UR18][R28.64] ;  /* 0x000000121c780981 */ /* 0x000124000c1e1100 */
[----:B0-----:R-:W-:Y:S02]  /*df70*/  @P0 IMAD.MOV.U32 R28, RZ, RZ, R86 ;  /* 0x000000ffff1c0224 */ /* 0x001fe400078e0056 */
[----:B------:R-:W-:-:S05]  /*df80*/  @P0 IMAD.MOV.U32 R29, RZ, RZ, R53 ;  /* 0x000000ffff1d0224 */ /* 0x000fca00078e0035 */
[----:B------:R0:W2:Y:S02]  /*df90*/  @P0 LDG.E.U8 R117, desc[UR18][R28.64] ;  /* 0x000000121c750981 */ /* 0x0000a4000c1e1100 */
        /* <DEDUP_REMOVED lines=26> */
[----:B------:R0:W2:Y:S01]  /*e140*/  @P0 LDG.E.U8 R103, desc[UR18][R28.64] ;  /* 0x000000121c670981 */ /* 0x0000a2000c1e1100 */
[----:B------:R-:W-:Y:S01]  /*e150*/  PRMT R101, RZ, 0x7610, R101 ;  /* 0x00007610ff657816 */ /* 0x000fe20000000065 */
        /* <DEDUP_REMOVED lines=30> */
[----:B------:R0:W2:Y:S02]  /*e340*/  @P0 LDG.E.U8 R97, desc[UR18][R28.64] ;  /* 0x000000121c610981 */ /* 0x0000a4000c1e1100 */
[----:B0-----:R-:W-:Y:S02]  /*e350*/  @P0 IMAD.MOV.U32 R28, RZ, RZ, R14 ;  /* 0x000000ffff1c0224 */ /* 0x001fe400078e000e */
[----:B------:R-:W-:-:S05]  /*e360*/  @P0 IMAD.MOV.U32 R29, RZ, RZ, R15 ;  /* 0x000000ffff1d0224 */ /* 0x000fca00078e000f */
[----:B------:R0:W2:Y:S01]  /*e370*/  @P0 LDG.E.U8 R96, desc[UR18][R28.64] ;  /* 0x000000121c600981 */ /* 0x0000a2000c1e1100 */
[----:B------:R-:W-:Y:S01]  /*e380*/  @!P6 IMAD.MOV R34, RZ, RZ, -R34 ;  /* 0x000000ffff22e224 */ /* 0x000fe200078e0a22 */
        /* <DEDUP_REMOVED lines=8> */
[----:B------:R-:W-:Y:S02]  /*e410*/  ISETP.GT.U32.AND P6, PT, R39, R32, PT ;  /* 0x000000202700720c */ /* 0x000fe40003fc4070 */
[----:B------:R-:W-:-:S11]  /*e420*/  SEL R34, R5, R34, !P3 ;  /* 0x0000002205227207 */ /* 0x000fd60005800000 */
[----:B------:R-:W-:Y:S01]  /*e430*/  @!P6 IMAD.IADD R32, R32, 0x1, -R39 ;  /* 0x000000012020e824 */ /* 0x000fe200078e0a27 */
[----:B------:R-:W-:Y:S01]  /*e440*/  ISETP.GE.AND P6, PT, R22, RZ, PT ;  /* 0x000000ff1600720c */ /* 0x000fe20003fc6270 */
[----:B-1----:R-:W-:Y:S01]  /*e450*/  IMAD R34, R34, UR5, RZ ;  /* 0x0000000522227c24 */ /* 0x002fe2000f8e02ff */
[----:B------:R-:W-:-:S05]  /*e460*/  SEL R33, R5, R33, !P3 ;  /* 0x0000002105217207 */ /* 0x000fca0005800000 */
[----:B------:R-:W-:-:S06]  /*e470*/  IMAD R33, R33, UR12, RZ ;  /* 0x0000000c21217c24 */ /* 0x000fcc000f8e02ff */
[----:B------:R-:W-:Y:S01]  /*e480*/  @!P6 IMAD.MOV R32, RZ, RZ, -R32 ;  /* 0x000000ffff20e224 */ /* 0x000fe200078e0a20 */
[-C--:B------:R-:W-:Y:S01]  /*e490*/  IADD3 R16, P6, PT, R34, R38.reuse, RZ ;  /* 0x0000002622107210 */ /* 0x080fe20007fde0ff */
[----:B------:R-:W-:Y:S01]  /*e4a0*/  IMAD R30, R36, 0x57, RZ ;  /* 0x00000057241e7824 */ /* 0x000fe200078e02ff */
[----:B------:R-:W-:Y:S01]  /*e4b0*/  STL [R1+0xae4], R134 ;  /* 0x000ae48601007387 */ /* 0x000fe20000100800 */
[----:B------:R-:W-:Y:S02]  /*e4c0*/  PRMT R95, RZ, 0x7610, R95 ;  /* 0x00007610ff5f7816 */ /* 0x000fe4000000005f */
[----:B------:R-:W-:Y:S01]  /*e4d0*/  PRMT R94, RZ, 0x7610, R94 ;  /* 0x00007610ff5e7816 */ /* 0x000fe2000000005e */
[----:B------:R-:W3:Y:S01]  /*e4e0*/  LDL.LU R13, [R1+0xae8] ;  /* 0x000ae800010d7983 */ /* 0x000ee20000300800 */
[-C--:B------:R-:W-:Y:S02]  /*e4f0*/  LEA.HI.X.SX32 R17, R34, R35.reuse, 0x1, P6 ;  /* 0x0000002322117211 */ /* 0x080fe400030f0eff */
[----:B------:R-:W-:Y:S01]  /*e500*/  PRMT R92, RZ, 0x7610, R92 ;  /* 0x00007610ff5c7816 */ /* 0x000fe2000000005c */
[----:B------:R-:W-:Y:S01]  /*e510*/  IMAD R31, R36, 0x67, RZ ;  /* 0x00000067241f7824 */ /* 0x000fe200078e02ff */
[C---:B------:R-:W-:Y:S01]  /*e520*/  IADD3 R14, P6, PT, R33.reuse, R38, RZ ;  /* 0x00000026210e7210 */ /* 0x040fe20007fde0ff */
[----:B0-----:R-:W-:Y:S01]  /*e530*/  @P0 IMAD.MOV.U32 R28, RZ, RZ, R16 ;  /* 0x000000ffff1c0224 */ /* 0x001fe200078e0010 */
[----:B------:R-:W-:Y:S01]  /*e540*/  PRMT R93, RZ, 0x7610, R93 ;  /* 0x00007610ff5d7816 */ /* 0x000fe2000000005d */
[----:B------:R-:W-:Y:S01]  /*e550*/  @P0 IMAD.MOV.U32 R29, RZ, RZ, R17 ;  /* 0x000000ffff1d0224 */ /* 0x000fe200078e0011 */
[----:B------:R-:W-:-:S02]  /*e560*/  LEA.HI.X.SX32 R15, R33, R35, 0x1, P6 ;  /* 0x00000023210f7211 */ /* 0x000fc400030f0eff */
[----:B------:R-:W-:Y:S02]  /*e570*/  PRMT R91, RZ, 0x7610, R91 ;  /* 0x00007610ff5b7816 */ /* 0x000fe4000000005b */
[----:B------:R-:W-:Y:S01]  /*e580*/  PRMT R90, RZ, 0x7610, R90 ;  /* 0x00007610ff5a7816 */ /* 0x000fe2000000005a */
[----:B------:R0:W3:Y:S01]  /*e590*/  @P0 LDG.E.U8 R95, desc[UR18][R28.64] ;  /* 0x000000121c5f0981 */ /* 0x0000e2000c1e1100 */
[----:B------:R-:W-:Y:S02]  /*e5a0*/  SEL R32, R5, R32, !P3 ;  /* 0x0000002005207207 */ /* 0x000fe40005800000 */
[----:B------:R-:W-:Y:S02]  /*e5b0*/  PRMT R89, RZ, 0x7610, R89 ;  /* 0x00007610ff597816 */ /* 0x000fe40000000059 */
[----:B------:R-:W-:Y:S01]  /*e5c0*/  PRMT R88, RZ, 0x7610, R88 ;  /* 0x00007610ff587816 */ /* 0x000fe20000000058 */
[----:B------:R-:W-:Y:S01]  /*e5d0*/  IMAD R32, R32, UR13, RZ ;  /* 0x0000000d20207c24 */ /* 0x000fe2000f8e02ff */
[----:B------:R-:W1:Y:S01]  /*e5e0*/  S2R R149, SR_TID.X ;  /* 0x0000000000957919 */ /* 0x000e620000002100 */
[----:B------:R-:W-:-:S02]  /*e5f0*/  VIADD R37, R0, 0x6 ;  /* 0x0000000600257836 */ /* 0x000fc40000000000 */
[C---:B------:R-:W-:Y:S02]  /*e600*/  VIADD R165, R0.reuse, 0x7 ;  /* 0x0000000700a57836 */ /* 0x040fe40000000000 */
[C---:B------:R-:W-:Y:S02]  /*e610*/  VIADD R123, R0.reuse, 0xe ;  /* 0x0000000e007b7836 */ /* 0x040fe40000000000 */
[C---:B------:R-:W-:Y:S02]  /*e620*/  VIADD R119, R0.reuse, 0xf ;  /* 0x0000000f00777836 */ /* 0x040fe40000000000 */
[C---:B------:R-:W-:Y:S02]  /*e630*/  VIADD R26, R0.reuse, 0x15 ;  /* 0x00000015001a7836 */ /* 0x040fe40000000000 */
[C---:B------:R-:W-:Y:S02]  /*e640*/  VIADD R27, R0.reuse, 0x16 ;  /* 0x00000016001b7836 */ /* 0x040fe40000000000 */
[----:B------:R-:W-:Y:S01]  /*e650*/  VIADD R164, R0, 0x17 ;  /* 0x0000001700a47836 */ /* 0x000fe20000000000 */
[----:B------:R-:W-:-:S04]  /*e660*/  @!UP1 UIADD3 UR4, UPT, UPT, -UR4, 0x100000, URZ ;  /* 0x0010000004049890 */ /* 0x000fc8000fffe1ff */
[----:B------:R-:W-:Y:S02]  /*e670*/  @!UP1 USHF.L.U32 UR5, UR4, 0xb, URZ ;  /* 0x0000000b04059899 */ /* 0x000fe400080006ff */
[----:B------:R-:W-:Y:S01]  /*e680*/  @!UP1 USHF.L.U32 UR4, UR4, 0x1, URZ ;  /* 0x0000000104049899 */ /* 0x000fe200080006ff */
[----:B0-----:R-:W-:Y:S01]  /*e690*/  @P0 IMAD.MOV.U32 R28, RZ, RZ, R14 ;  /* 0x000000ffff1c0224 */ /* 0x001fe200078e000e */
[----:B------:R-:W-:Y:S01]  /*e6a0*/  PRMT R87, RZ, 0x7610, R87 ;  /* 0x00007610ff577816 */ /* 0x000fe20000000057 */
[----:B------:R-:W-:Y:S01]  /*e6b0*/  @P0 IMAD.MOV.U32 R29, RZ, RZ, R15 ;  /* 0x000000ffff1d0224 */ /* 0x000fe200078e000f */
[----:B------:R-:W0:Y:S04]  /*e6c0*/  LDCU UR12, c[0x0][0x3b0] ;  /* 0x00007600ff0c77ac */ /* 0x000e280008000800 */
[----:B------:R0:W3:Y:S04]  /*e6d0*/  @P0 LDG.E.U8 R94, desc[UR18][R28.64] ;  /* 0x000000121c5e0981 */ /* 0x0000e8000c1e1100 */
[----:B--2---:R-:W-:Y:S01]  /*e6e0*/  STL [R1+0xa90], R96 ;  /* 0x000a906001007387 */ /* 0x004fe20000100800 */
[----:B------:R-:W-:Y:S01]  /*e6f0*/  VIADD R163, R0, 0x1d ;  /* 0x0000001d00a37836 */ /* 0x000fe20000000000 */
[----:B------:R-:W2:Y:S02]  /*e700*/  LDCU UR13, c[0x0][0x3b0] ;  /* 0x00007600ff0d77ac */ /* 0x000ea40008000800 */
[----:B------:R0:W-:Y:S04]  /*e710*/  STL [R1+0x268], R16 ;  /* 0x0002681001007387 */ /* 0x0001e80000100800 */
[----:B------:R1:W-:Y:S01]  /*e720*/  STL [R1+0x264], R17 ;  /* 0x0002641101007387 */ /* 0x0003e20000100800 */
[----:B0-----:R-:W-:-:S04]  /*e730*/  IADD3 R16, P6, PT, R30, R2, RZ ;  /* 0x000000021e107210 */ /* 0x001fc80007fde0ff */
[----:B-1----:R-:W-:Y:S01]  /*e740*/  LEA.HI.X.SX32 R17, R30, R3, 0x1, P6 ;  /* 0x000000031e117211 */ /* 0x002fe200030f0eff */
[----:B------:R0:W-:Y:S01]  /*e750*/  STL [R1+0x2a8], R14 ;  /* 0x0002a80e01007387 */ /* 0x0001e20000100800 */
[----:B------:R-:W-:Y:S02]  /*e760*/  @!P4 IMAD.MOV.U32 R28, RZ, RZ, R16 ;  /* 0x000000ffff1cc224 */ /* 0x000fe400078e0010 */
[----:B------:R-:W-:Y:S02]  /*e770*/  IMAD R30, R36, 0x5f, RZ ;  /* 0x0000005f241e7824 */ /* 0x000fe400078e02ff */
[----:B------:R-:W-:Y:S01]  /*e780*/  @!P4 IMAD.MOV.U32 R29, RZ, RZ, R17 ;  /* 0x000000ffff1dc224 */ /* 0x000fe200078e0011 */
[----:B------:R1:W-:Y:S01]  /*e790*/  STL [R1+0x2a4], R15 ;  /* 0x0002a40f01007387 */ /* 0x0003e20000100800 */
[----:B0-----:R-:W-:-:S03]  /*e7a0*/  IADD3 R14, P6, PT, R32, R38, RZ ;  /* 0x00000026200e7210 */ /* 0x001fc60007fde0ff */
[----:B------:R0:W-:Y:S04]  /*e7b0*/  STL [R1+0xf8], R16 ;  /* 0x0000f81001007387 */ /* 0x0001e80000100800 */
[----:B------:R2:W3:Y:S01]  /*e7c0*/  @!P4 LDG.E.U8 R92, desc[UR18][R28.64] ;  /* 0x000000121c5cc981 */ /* 0x0004e2000c1e1100 */
[----:B-1----:R-:W-:Y:S02]  /*e7d0*/  LEA.HI.X.SX32 R15, R32, R35, 0x1, P6 ;  /* 0x00000023200f7211 */ /* 0x002fe400030f0eff */
[C---:B0-----:R-:W-:Y:S01]  /*e7e0*/  IADD3 R16, P4, PT, R30.reuse, R2, RZ ;  /* 0x000000021e107210 */ /* 0x041fe20007f9e0ff */
[----:B------:R0:W-:Y:S01]  /*e7f0*/  STL [R1+0xf4], R17 ;  /* 0x0000f41101007387 */ /* 0x0001e20000100800 */
[----:B--2---:R-:W-:Y:S02]  /*e800*/  @P0 IMAD.MOV.U32 R28, RZ, RZ, R14 ;  /* 0x000000ffff1c0224 */ /* 0x004fe400078e000e */
[----:B------:R-:W-:Y:S01]  /*e810*/  @P0 IMAD.MOV.U32 R29, RZ, RZ, R15 ;  /* 0x000000ffff1d0224 */ /* 0x000fe200078e000f */
[----:B------:R1:W-:Y:S01]  /*e820*/  STL [R1+0x2e8], R14 ;  /* 0x0002e80e01007387 */ /* 0x0003e20000100800 */
[----:B0-----:R-:W-:-:S03]  /*e830*/  LEA.HI.X.SX32 R17, R30, R3, 0x1, P4 ;  /* 0x000000031e117211 */ /* 0x001fc600020f0eff */
[----:B------:R0:W2:Y:S01]  /*e840*/  @P0 LDG.E.U8 R93, desc[UR18][R28.64] ;  /* 0x000000121c5d0981 */ /* 0x0000a2000c1e1100 */
[----:B-1----:R-:W-:-:S03]  /*e850*/  IADD3 R14, P6, PT, R31, R2, RZ ;  /* 0x000000021f0e7210 */ /* 0x002fc60007fde0ff */
[----:B------:R1:W-:Y:S01]  /*e860*/  STL [R1+0x2e4], R15 ;  /* 0x0002e40f01007387 */ /* 0x0003e20000100800 */
[----:B0-----:R-:W-:Y:S02]  /*e870*/  @!P5 IMAD.MOV.U32 R28, RZ, RZ, R16 ;  /* 0x000000ffff1cd224 */ /* 0x001fe400078e0010 */
[----:B------:R-:W-:Y:S01]  /*e880*/  @!P5 IMAD.MOV.U32 R29, RZ, RZ, R17 ;  /* 0x000000ffff1dd224 */ /* 0x000fe200078e0011 */
[----:B-1----:R-:W-:-:S04]  /*e890*/  LEA.HI.X.SX32 R15, R31, R3, 0x1, P6 ;  /* 0x000000031f0f7211 */ /* 0x002fc800030f0eff */
[----:B------:R0:W2:Y:S02]  /*e8a0*/  @!P5 LDG.E.U8 R91, desc[UR18][R28.64] ;  /* 0x000000121c5bd981 */ /* 0x0000a4000c1e1100 */
[----:B0-----:R-:W-:Y:S02]  /*e8b0*/  @!P2 IMAD.MOV.U32 R28, RZ, RZ, R14 ;  /* 0x000000ffff1ca224 */ /* 0x001fe400078e000e */
[----:B------:R-:W-:-:S05]  /*e8c0*/  @!P2 IMAD.MOV.U32 R29, RZ, RZ, R15 ;  /* 0x000000ffff1da224 */ /* 0x000fca00078e000f */
[----:B------:R0:W2:Y:S02]  /*e8d0*/  @!P2 LDG.E.U8 R90, desc[UR18][R28.64] ;  /* 0x000000121c5aa981 */ /* 0x0000a4000c1e1100 */
[----:B0-----:R-:W-:Y:S02]  /*e8e0*/  VIADD R28, R12, 0xffffff90 ;  /* 0xffffff900c1c7836 */ /* 0x001fe40000000000 */
[----:B------:R-:W-:Y:S03]  /*e8f0*/  STL [R1+0x100], R16 ;  /* 0x0001001001007387 */ /* 0x000fe60000100800 */
[----:B------:R-:W-:Y:S01]  /*e900*/  ISETP.GE.U32.AND P2, PT, R28, 0x7fffff11, PT ;  /* 0x7fffff111c00780c */ /* 0x000fe20003f46070 */
[----:B------:R-:W-:Y:S01]  /*e910*/  IMAD R28, R36, 0x6f, RZ ;  /* 0x0000006f241c7824 */ /* 0x000fe200078e02ff */
[----:B------:R0:W-:Y:S04]  /*e920*/  STL [R1+0x108], R14 ;  /* 0x0001080e01007387 */ /* 0x0001e80000100800 */
[----:B------:R-:W-:Y:S01]  /*e930*/  STL [R1+0xfc], R17 ;  /* 0x0000fc1101007387 */ /* 0x000fe20000100800 */
[----:B0-----:R-:W-:-:S03]  /*e940*/  IADD3 R14, P4, PT, R28, R2, RZ ;  /* 0x000000021c0e7210 */ /* 0x001fc60007f9e0ff */
[----:B------:R0:W-:Y:S02]  /*e950*/  STL [R1+0x104], R15 ;  /* 0x0001040f01007387 */ /* 0x0001e40000100800 */
[----:B0-----:R-:W-:Y:S01]  /*e960*/  LEA.HI.X.SX32 R15, R28, R3, 0x1, P4 ;  /* 0x000000031c0f7211 */ /* 0x001fe200020f0eff */
[----:B------:R-:W-:-:S04]  /*e970*/  @!P2 IMAD.MOV.U32 R28, RZ, RZ, R14 ;  /* 0x000000ffff1ca224 */ /* 0x000fc800078e000e */
[----:B------:R-:W-:-:S05]  /*e980*/  @!P2 IMAD.MOV.U32 R29, RZ, RZ, R15 ;  /* 0x000000ffff1da224 */ /* 0x000fca00078e000f */
[----:B------:R0:W2:Y:S02]  /*e990*/  @!P2 LDG.E.U8 R89, desc[UR18][R28.64] ;  /* 0x000000121c59a981 */ /* 0x0000a4000c1e1100 */
[----:B0-----:R-:W-:-:S05]  /*e9a0*/  VIADD R28, R12, 0xffffff88 ;  /* 0xffffff880c1c7836 */ /* 0x001fca0000000000 */
[----:B------:R-:W-:Y:S01]  /*e9b0*/  ISETP.GE.U32.AND P2, PT, R28, 0x7fffff09, PT ;  /* 0x7fffff091c00780c */ /* 0x000fe20003f46070 */
[----:B------:R-:W-:Y:S01]  /*e9c0*/  IMAD R28, R36, 0x77, RZ ;  /* 0x00000077241c7824 */ /* 0x000fe200078e02ff */
[----:B------:R0:W-:Y:S04]  /*e9d0*/  STL [R1+0x110], R14 ;  /* 0x0001100e01007387 */ /* 0x0001e80000100800 */
[----:B------:R1:W-:Y:S01]  /*e9e0*/  STL [R1+0x10c], R15 ;  /* 0x00010c0f01007387 */ /* 0x0003e20000100800 */
[----:B0-----:R-:W-:-:S04]  /*e9f0*/  IADD3 R14, P4, PT, R28, R2, RZ ;  /* 0x000000021c0e7210 */ /* 0x001fc80007f9e0ff */
[----:B-1----:R-:W-:Y:S02]  /*ea00*/  LEA.HI.X.SX32 R15, R28, R3, 0x1, P4 ;  /* 0x000000031c0f7211 */ /* 0x002fe400020f0eff */
[----:B------:R-:W-:-:S03]  /*ea10*/  @!P2 IMAD.MOV.U32 R28, RZ, RZ, R14 ;  /* 0x000000ffff1ca224 */ /* 0x000fc600078e000e */
[----:B------:R-:W-:-:S05]  /*ea20*/  @!P2 IMAD.MOV.U32 R29, RZ, RZ, R15 ;  /* 0x000000ffff1da224 */ /* 0x000fca00078e000f */
[----:B------:R0:W2:Y:S02]  /*ea30*/  @!P2 LDG.E.U8 R88, desc[UR18][R28.64] ;  /* 0x000000121c58a981 */ /* 0x0000a4000c1e1100 */
[----:B0-----:R-:W-:-:S05]  /*ea40*/  VIADD R28, R12, 0xffffff80 ;  /* 0xffffff800c1c7836 */ /* 0x001fca0000000000 */
[----:B------:R-:W-:Y:S01]  /*ea50*/  ISETP.GE.U32.AND P2, PT, R28, 0x7fffff01, PT ;  /* 0x7fffff011c00780c */ /* 0x000fe20003f46070 */
[----:B------:R-:W-:Y:S01]  /*ea60*/  IMAD R28, R36, 0x7f, RZ ;  /* 0x0000007f241c7824 */ /* 0x000fe200078e02ff */
[----:B------:R0:W-:Y:S04]  /*ea70*/  STL [R1+0x118], R14 ;  /* 0x0001180e01007387 */ /* 0x0001e80000100800 */
[C---:B------:R-:W-:Y:S01]  /*ea80*/  IADD3 R12, P4, PT, R28.reuse, R2, RZ ;  /* 0x000000021c0c7210 */ /* 0x040fe20007f9e0ff */
[----:B------:R-:W-:Y:S03]  /*ea90*/  STL [R1+0x114], R15 ;  /* 0x0001140f01007387 */ /* 0x000fe60000100800 */
[----:B0-----:R-:W-:Y:S01]  /*eaa0*/  LEA.HI.X.SX32 R14, R28, R3, 0x1, P4 ;  /* 0x000000031c0e7211 */ /* 0x001fe200020f0eff */
[----:B------:R0:W-:Y:S02]  /*eab0*/  STL [R1+0x120], R12 ;  /* 0x0001200c01007387 */ /* 0x0001e40000100800 */
[----:B------:R-:W-:-:S02]  /*eac0*/  @!P2 IMAD.MOV.U32 R28, RZ, RZ, R12 ;  /* 0x000000ffff1ca224 */ /* 0x000fc400078e000c */
[----:B------:R1:W-:Y:S04]  /*ead0*/  STL [R1+0x11c], R14 ;  /* 0x00011c0e01007387 */ /* 0x0003e80000100800 */
[----:B0-----:R-:W2:Y:S04]  /*eae0*/  LDL.LU R12, [R1+0x2f0] ;  /* 0x0002f000010c7983 */ /* 0x001ea80000300800 */
[----:B------:R-:W3:Y:S04]  /*eaf0*/  LDL.LU R16, [R1+0x2f4] ;  /* 0x0002f40001107983 */ /* 0x000ee80000300800 */
[----:B------:R-:W3:Y:S01]  /*eb00*/  LDL.LU R138, [R1+0x2fc] ;  /* 0x0002fc00018a7983 */ /* 0x000ee20000300800 */
[----:B------:R-:W-:-:S03]  /*eb10*/  @!P2 IMAD.MOV.U32 R29, RZ, RZ, R14 ;  /* 0x000000ffff1da224 */ /* 0x000fc600078e000e */
[----:B-1----:R-:W3:Y:S01]  /*eb20*/  LDL.LU R14, [R1+0x328] ;  /* 0x00032800010e7983 */ /* 0x002ee20000300800 */
[----:B------:R-:W-:-:S03]  /*eb30*/  VIADD R96, R0, 0x5 ;  /* 0x0000000500607836 */ /* 0x000fc60000000000 */
[----:B------:R-:W3:Y:S04]  /*eb40*/  LDL.LU R135, [R1+0x330] ;  /* 0x0003300001877983 */ /* 0x000ee80000300800 */
[----:B------:R-:W4:Y:S04]  /*eb50*/  LDL.LU R15, [R1+0x364] ;  /* 0x00036400010f7983 */ /* 0x000f280000300800 */
[----:B------:R-:W-:Y:S01]  /*eb60*/  STL [R1+0x81c], R96 ;  /* 0x00081c6001007387 */ /* 0x000fe20000100800 */
[----:B------:R-:W-:-:S03]  /*eb70*/  VIADD R118, R0, 0x1e ;  /* 0x0000001e00767836 */ /* 0x000fc60000000000 */
        /* <DEDUP_REMOVED lines=15> */
[----:B------:R-:W-:-:S03]  /*ec70*/  VOTEU.ALL UP1, P1 ;  /* 0x0000000000ff7886 */ /* 0x000fc60000820000 */
[----:B------:R-:W-:Y:S01]  /*ec80*/  STL [R1+0x8b0], R118 ;  /* 0x0008b07601007387 */ /* 0x000fe20000100800 */
[C---:B------:R-:W-:Y:S01]  /*ec90*/  VIADD R22, R0.reuse, 0x35 ;  /* 0x0000003500167836 */ /* 0x040fe20000000000 */
[----:B------:R-:W-:Y:S01]  /*eca0*/  LOP3.LUT R149, R149, 0x7f, RZ, 0xc0, !PT ;  /* 0x0000007f95957812 */ /* 0x000fe200078ec0ff */
[----:B------:R0:W1:Y:S01]  /*ecb0*/  @!UP1 SYNCS.EXCH.64 URZ, [UR9+0x10008], UR4 ;  /* 0x0100080409ff95b2 */ /* 0x0000620008000100 */
[----:B------:R-:W-:Y:S04]  /*ecc0*/  STL [R1+0x894], R112 ;  /* 0x0008947001007387 */ /* 0x000fe80000100800 */
[----:B------:R-:W-:Y:S04]  /*ecd0*/  STL [R1+0x8ac], R24 ;  /* 0x0008ac1801007387 */ /* 0x000fe80000100800 */
[----:B------:R-:W-:Y:S01]  /*ece0*/  STL [R1+0x890], R25 ;  /* 0x0008901901007387 */ /* 0x000fe20000100800 */
[----:B------:R-:W-:-:S02]  /*ecf0*/  VIADD R23, R0, 0x36 ;  /* 0x0000003600177836 */ /* 0x000fc40000000000 */
[C---:B------:R-:W-:Y:S01]  /*ed00*/  VIADD R156, R0.reuse, 0x37 ;  /* 0x00000037009c7836 */ /* 0x040fe20000000000 */
[----:B------:R-:W-:Y:S01]  /*ed10*/  STL [R1+0x884], R158 ;  /* 0x0008849e01007387 */ /* 0x000fe20000100800 */
[C---:B------:R-:W-:Y:S02]  /*ed20*/  VIADD R150, R0.reuse, 0x3c ;  /* 0x0000003c00967836 */ /* 0x040fe40000000000 */
[C---:B------:R-:W-:Y:S01]  /*ed30*/  VIADD R20, R0.reuse, 0x3d ;  /* 0x0000003d00147836 */ /* 0x040fe20000000000 */
[----:B------:R-:W-:Y:S01]  /*ed40*/  STL [R1+0x8bc], R157 ;  /* 0x0008bc9d01007387 */ /* 0x000fe20000100800 */
[C---:B------:R-:W-:Y:S02]  /*ed50*/  VIADD R21, R0.reuse, 0x3e ;  /* 0x0000003e00157836 */ /* 0x040fe40000000000 */
[C---:B------:R-:W-:Y:S01]  /*ed60*/  VIADD R18, R0.reuse, 0x3f ;  /* 0x0000003f00127836 */ /* 0x040fe20000000000 */
[----:B------:R-:W-:Y:S01]  /*ed70*/  STL [R1+0x8a0], R111 ;  /* 0x0008a06f01007387 */ /* 0x000fe20000100800 */
[----:B------:R-:W-:Y:S01]  /*ed80*/  IABS R43, R96 ;  /* 0x00000060002b7213 */ /* 0x000fe20000000000 */
[----:B------:R-:W-:-:S02]  /*ed90*/  VIADD R19, R0, 0x44 ;  /* 0x0000004400137836 */ /* 0x000fc40000000000 */
[----:B------:R0:W4:Y:S01]  /*eda0*/  @!P2 LDG.E.U8 R87, desc[UR18][R28.64] ;  /* 0x000000121c57a981 */ /* 0x000122000c1e1100 */
[----:B------:R-:W-:Y:S01]  /*edb0*/  IABS R42, R37 ;  /* 0x00000025002a7213 */ /* 0x000fe20000000000 */
[C---:B------:R-:W-:Y:S01]  /*edc0*/  VIADD R146, R0.reuse, 0x45 ;  /* 0x0000004500927836 */ /* 0x040fe20000000000 */
[----:B------:R-:W-:Y:S01]  /*edd0*/  IABS R41, R165 ;  /* 0x000000a500297213 */ /* 0x000fe20000000000 */
[----:B------:R-:W-:Y:S01]  /*ede0*/  STL [R1+0x89c], R110 ;  /* 0x00089c6e01007387 */ /* 0x000fe20000100800 */
[----:B------:R-:W-:Y:S01]  /*edf0*/  IABS R44, R123 ;  /* 0x0000007b002c7213 */ /* 0x000fe20000000000 */
[----:B------:R-:W-:Y:S01]  /*ee00*/  VIADD R139, R0, 0x46 ;  /* 0x00000046008b7836 */ /* 0x000fe20000000000 */
[----:B------:R-:W-:Y:S01]  /*ee10*/  IABS R45, R119 ;  /* 0x00000077002d7213 */ /* 0x000fe20000000000 */
[----:B------:R-:W-:Y:S01]  /*ee20*/  STL [R1+0x880], R22 ;  /* 0x0008801601007387 */ /* 0x000fe20000100800 */
[----:B------:R-:W-:Y:S01]  /*ee30*/  IABS R46, R26 ;  /* 0x0000001a002e7213 */ /* 0x000fe20000000000 */
[----:B0-----:R-:W0:Y:S01]  /*ee40*/  LDCU UR4, c[0x0][0x3b0] ;  /* 0x00007600ff0477ac */ /* 0x001e220008000800 */
[----:B------:R-:W-:-:S02]  /*ee50*/  IABS R47, R27 ;  /* 0x0000001b002f7213 */ /* 0x000fc40000000000 */
[----:B------:R-:W-:Y:S01]  /*ee60*/  IABS R48, R164 ;  /* 0x000000a400307213 */ /* 0x000fe20000000000 */
[----:B------:R-:W0:Y:S01]  /*ee70*/  LDCU UR5, c[0x0][0x3b0] ;  /* 0x00007600ff0577ac */ /* 0x000e220008000800 */
[----:B--2---:R2:W-:Y:S04]  /*ee80*/  STS.U8 [R149+UR9], R12 ;  /* 0x0000000c95007988 */ /* 0x0045e80008000009 */
[----:B--2---:R-:W2:Y:S04]  /*ee90*/  LDL.LU R12, [R1+0x338] ;  /* 0x00033800010c7983 */ /* 0x004ea80000300800 */
[----:B------:R-:W-:Y:S04]  /*eea0*/  STL [R1+0x87c], R23 ;  /* 0x00087c1701007387 */ /* 0x000fe80000100800 */
[----:B---3--:R3:W-:Y:S04]  /*eeb0*/  STS.U8 [R149+UR9+0x400], R16 ;  /* 0x0004001095007988 */ /* 0x0087e80008000009 */
[----:B------:R0:W-:Y:S04]  /*eec0*/  STS.U8 [R149+UR9+0x800], R138 ;  /* 0x0008008a95007988 */ /* 0x0001e80008000009 */
[----:B---3--:R-:W3:Y:S04]  /*eed0*/  LDL.LU R16, [R1+0x334] ;  /* 0x0003340001107983 */ /* 0x008ee80000300800 */
[----:B0-----:R-:W3:Y:S04]  /*eee0*/  LDL.LU R138, [R1+0x3a8] ;  /* 0x0003a800018a7983 */ /* 0x001ee80000300800 */
[----:B------:R-:W-:Y:S04]  /*eef0*/  STL [R1+0x878], R156 ;  /* 0x0008789c01007387 */ /* 0x000fe80000100800 */
[----:B------:R0:W-:Y:S04]  /*ef00*/  STS.U8 [R149+UR9+0xc00], R14 ;  /* 0x000c000e95007988 */ /* 0x0001e80008000009 */
[----:B------:R1:W-:Y:S04]  /*ef10*/  STS.U8 [R149+UR9+0x1000], R135 ;  /* 0x0010008795007988 */ /* 0x0003e80008000009 */
[----:B0-----:R-:W3:Y:S04]  /*ef20*/  LDL.LU R14, [R1+0x340] ;  /* 0x00034000010e7983 */ /* 0x001ee80000300800 */
[----:B-1----:R-:W3:Y:S04]  /*ef30*/  LDL.LU R135, [R1+0x374] ;  /* 0x0003740001877983 */ /* 0x002ee80000300800 */
[----:B------:R-:W-:Y:S04]  /*ef40*/  STL [R1+0x874], R150 ;  /* 0x0008749601007387 */ /* 0x000fe80000100800 */
[----:B----4-:R0:W-:Y:S04]  /*ef50*/  STS.U8 [R149+UR9+0x1400], R15 ;  /* 0x0014000f95007988 */ /* 0x0101e80008000009 */
[----:B0-----:R-:W4:Y:S04]  /*ef60*/  LDL.LU R15, [R1+0x36c] ;  /* 0x00036c00010f7983 */ /* 0x001f280000300800 */
[----:B--2---:R0:W-:Y:S04]  /*ef70*/  STS.U8 [R149+UR9+0x1800], R12 ;  /* 0x0018000c95007988 */ /* 0x0041e80008000009 */
[----:B0-----:R-:W2:Y:S04]  /*ef80*/  LDL.LU R12, [R1+0x3f4] ;  /* 0x0003f400010c7983 */ /* 0x001ea80000300800 */
[----:B------:R-:W-:Y:S04]  /*ef90*/  STL [R1+0x870], R20 ;  /* 0x0008701401007387 */ /* 0x000fe80000100800 */
[----:B---3--:R0:W-:Y:S04]  /*efa0*/  STS.U8 [R149+UR9+0x1c00], R16 ;  /* 0x001c001095007988 */ /* 0x0081e80008000009 */
[----:B------:R-:W3:Y:S04]  /*efb0*/  LDL.LU R17, [R1+0x380] ;  /* 0x0003800001117983 */ /* 0x000ee80000300800 */
[----:B------:R1:W-:Y:S04]  /*efc0*/  STS.U8 [R149+UR9+0x2000], R138 ;  /* 0x0020008a95007988 */ /* 0x0003e80008000009 */
[----:B0-----:R-:W3:Y:S04]  /*efd0*/  LDL.LU R16, [R1+0x3b8] ;  /* 0x0003b80001107983 */ /* 0x001ee80000300800 */
[----:B-1----:R-:W3:Y:S04]  /*efe0*/  LDL.LU R138, [R1+0x368] ;  /* 0x00036800018a7983 */ /* 0x002ee80000300800 */
[----:B------:R-:W-:Y:S04]  /*eff0*/  STL [R1+0x864], R21 ;  /* 0x0008641501007387 */ /* 0x000fe80000100800 */
[----:B------:R0:W-:Y:S04]  /*f000*/  STS.U8 [R149+UR9+0x2400], R14 ;  /* 0x0024000e95007988 */ /* 0x0001e80008000009 */
[----:B------:R1:W-:Y:S04]  /*f010*/  STS.U8 [R149+UR9+0x2800], R135 ;  /* 0x0028008795007988 */ /* 0x0003e80008000009 */
[----:B0-----:R-:W3:Y:S04]  /*f020*/  LDL.LU R14, [R1+0x428] ;  /* 0x00042800010e7983 */ /* 0x001ee80000300800 */
[----:B-1----:R-:W3:Y:S04]  /*f030*/  LDL.LU R135, [R1+0x3f0] ;  /* 0x0003f00001877983 */ /* 0x002ee80000300800 */
[----:B------:R-:W-:Y:S04]  /*f040*/  STL [R1+0x860], R18 ;  /* 0x0008601201007387 */ /* 0x000fe80000100800 */
[----:B----4-:R0:W-:Y:S04]  /*f050*/  STS.U8 [R149+UR9+0x2c00], R15 ;  /* 0x002c000f95007988 */ /* 0x0101e80008000009 */
[----:B0-----:R-:W4:Y:S01]  /*f060*/  LDL.LU R15, [R1+0x3ec] ;  /* 0x0003ec00010f7983 */ /* 0x001f220000300800 */
[----:B------:R-:W-:-:S04]  /*f070*/  IMAD.HI.U32 R28, R40, R43, RZ ;  /* 0x0000002b281c7227 */ /* 0x000fc800078e00ff */
[----:B------:R-:W-:-:S04]  /*f080*/  IMAD.MOV R28, RZ, RZ, -R28 ;  /* 0x000000ffff1c7224 */ /* 0x000fc800078e0a1c */
[----:B------:R-:W-:Y:S02]  /*f090*/  IMAD R43, R39, R28, R43 ;  /* 0x0000001c272b7224 */ /* 0x000fe400078e022b */
        /* <DEDUP_REMOVED lines=18> */
[----:B------:R-:W-:Y:S01]  /*f1c0*/  IMAD.HI.U32 R28, R40, R48, RZ ;  /* 0x00000030281c7227 */ /* 0x000fe200078e00ff */
[----:B------:R-:W-:-:S03]  /*f1d0*/  IABS R49, R163 ;  /* 0x000000a300317213 */ /* 0x000fc60000000000 */
        /* <DEDUP_REMOVED lines=9> */
[----:B------:R-:W-:Y:S01]  /*f270*/  IMAD R50, R39, R28, R50 ;  /* 0x0000001c27327224 */ /* 0x000fe200078e0232 */
[----:B--2---:R0:W-:Y:S04]  /*f280*/  STS.U8 [R149+UR9+0x3000], R12 ;  /* 0x0030000c95007988 */ /* 0x0041e80008000009 */
[----:B0-----:R-:W2:Y:S01]  /*f290*/  LDL.LU R12, [R1+0x3f8] ;  /* 0x0003f800010c7983 */ /* 0x001ea20000300800 */
        /* <DEDUP_REMOVED lines=55> */
[C---:B------:R-:W-:Y:S02]  /*f610*/  IMAD R64, R39.reuse, R28, R64 ;  /* 0x0000001c27407224 */ /* 0x040fe400078e0240 */
[----:B------:R-:W-:Y:S01]  /*f620*/  IMAD.HI.U32 R28, R40, R66, RZ ;  /* 0x00000042281c7227 */ /* 0x000fe200078e00ff */
[----:B---3--:R0:W-:Y:S03]  /*f630*/  STS.U8 [R149+UR9+0x3400], R17 ;  /* 0x0034001195007988 */ /* 0x0081e60008000009 */
[----:B------:R-:W-:Y:S01]  /*f640*/  IMAD.MOV R28, RZ, RZ, -R28 ;  /* 0x000000ffff1c7224 */ /* 0x000fe200078e0a1c */
[----:B------:R-:W-:Y:S04]  /*f650*/  STL [R1+0x85c], R19 ;  /* 0x00085c1301007387 */ /* 0x000fe80000100800 */
[----:B------:R-:W-:Y:S01]  /*f660*/  STS.U8 [R149+UR9+0x3800], R16 ;  /* 0x0038001095007988 */ /* 0x000fe20008000009 */
[----:B------:R-:W-:-:S03]  /*f670*/  IMAD R66, R39, R28, R66 ;  /* 0x0000001c27427224 */ /* 0x000fc600078e0242 */
[----:B0-----:R-:W3:Y:S01]  /*f680*/  LDL.LU R17, [R1+0x478] ;  /* 0x0004780001117983 */ /* 0x001ee20000300800 */
[----:B------:R-:W-:-:S03]  /*f690*/  LOP3.LUT R28, R149, 0x10, RZ, 0x3c, !PT ;  /* 0x00000010951c7812 */ /* 0x000fc600078e3cff */
[----:B------:R0:W-:Y:S04]  /*f6a0*/  STS.U8 [R149+UR9+0x3c00], R138 ;  /* 0x003c008a95007988 */ /* 0x0001e80008000009 */
        /* <DEDUP_REMOVED lines=10> */
[----:B0-----:R-:W2:Y:S01]  /*f750*/  LDL.LU R12, [R1+0x4a4] ;  /* 0x0004a400010c7983 */ /* 0x001ea20000300800 */
[----:B------:R-:W-:-:S05]  /*f760*/  VIADD R16, R0, 0x47 ;  /* 0x0000004700107836 */ /* 0x000fca0000000000 */
[----:B------:R-:W-:Y:S04]  /*f770*/  STL [R1+0x850], R16 ;  /* 0x0008501001007387 */ /* 0x000fe80000100800 */
[----:B------:R-:W4:Y:S04]  /*f780*/  LDL.LU R72, [R1+0x480] ;  /* 0x0004800001487983 */ /* 0x000f280000300800 */
[----:B---3--:R0:W-:Y:S02]  /*f790*/  STS.U8 [R28+UR9+0x1480], R17 ;  /* 0x001480111c007988 */ /* 0x0081e40008000009 */
[----:B0-----:R-:W-:-:S02]  /*f7a0*/  VIADD R17, R0, 0x4c ;  /* 0x0000004c00117836 */ /* 0x001fc40000000000 */
[----:B------:R0:W-:Y:S04]  /*f7b0*/  STS.U8 [R28+UR9+0x1880], R138 ;  /* 0x0018808a1c007988 */ /* 0x0001e80008000009 */
[----:B0-----:R-:W3:Y:S04]  /*f7c0*/  LDL.LU R138, [R1+0x4b0] ;  /* 0x0004b000018a7983 */ /* 0x001ee80000300800 */
[----:B------:R-:W-:Y:S04]  /*f7d0*/  STL [R1+0x84c], R17 ;  /* 0x00084c1101007387 */ /* 0x000fe80000100800 */
[----:B------:R-:W3:Y:S04]  /*f7e0*/  LDL.LU R78, [R1+0x4ec] ;  /* 0x0004ec00014e7983 */ /* 0x000ee80000300800 */
[----:B------:R0:W-:Y:S04]  /*f7f0*/  STS.U8 [R28+UR9+0x2080], R135 ;  /* 0x002080871c007988 */ /* 0x0001e80008000009 */
[----:B0-----:R-:W3:Y:S04]  /*f800*/  LDL.LU R135, [R1+0x4e4] ;  /* 0x0004e40001877983 */ /* 0x001ee80000300800 */
[----:B------:R0:W-:Y:S02]  /*f810*/  STS.U8 [R28+UR9+0x1c80], R14 ;  /* 0x001c800e1c007988 */ /* 0x0001e40008000009 */
[----:B0-----:R-:W-:-:S05]  /*f820*/  VIADD R14, R0, 0x4d ;  /* 0x0000004d000e7836 */ /* 0x001fca0000000000 */
[----:B------:R-:W-:Y:S04]  /*f830*/  STL [R1+0x848], R14 ;  /* 0x0008480e01007387 */ /* 0x000fe80000100800 */
[----:B------:R-:W3:Y:S04]  /*f840*/  LDL.LU R82, [R1+0x4c0] ;  /* 0x0004c00001527983 */ /* 0x000ee80000300800 */
[----:B------:R-:W3:Y:S04]  /*f850*/  LDL.LU R86, [R1+0x4f0] ;  /* 0x0004f00001567983 */ /* 0x000ee80000300800 */
[----:B--2---:R0:W-:Y:S04]  /*f860*/  STS.U8 [R28+UR9+0x2880], R12 ;  /* 0x0028800c1c007988 */ /* 0x0041e80008000009 */
[----:B0-----:R-:W2:Y:S01]  /*f870*/  LDL.LU R12, [R1+0x4bc] ;  /* 0x0004bc00010c7983 */ /* 0x001ea20000300800 */
[----:B------:R-:W-:-:S05]  /*f880*/  IABS R65, R146 ;  /* 0x0000009200417213 */ /* 0x000fca0000000000 */
        /* <DEDUP_REMOVED lines=14> */
[----:B------:R-:W-:Y:S01]  /*f970*/  IMAD.MOV R29, RZ, RZ, -R29 ;  /* 0x000000ffff1d7224 */ /* 0x000fe200078e0a1d */
[----:B----4-:R0:W-:Y:S03]  /*f980*/  STS.U8 [R28+UR9+0x2480], R15 ;  /* 0x0024800f1c007988 */ /* 0x0101e60008000009 */
[----:B------:R-:W-:Y:S02]  /*f990*/  IMAD R67, R39, R29, R67 ;  /* 0x0000001d27437224 */ /* 0x000fe400078e0243 */
[----:B------:R-:W-:-:S04]  /*f9a0*/  IMAD.HI.U32 R29, R40, R70, RZ ;  /* 0x00000046281d7227 */ /* 0x000fc800078e00ff */
[----:B0-----:R-:W-:Y:S02]  /*f9b0*/  VIADD R15, R0, 0x4e ;  /* 0x0000004e000f7836 */ /* 0x001fe40000000000 */
[----:B------:R-:W-:-:S03]  /*f9c0*/  IMAD.MOV R29, RZ, RZ, -R29 ;  /* 0x000000ffff1d7224 */ /* 0x000fc600078e0a1d */
[----:B------:R-:W-:Y:S01]  /*f9d0*/  IABS R71, R15 ;  /* 0x0000000f00477213 */ /* 0x000fe20000000000 */
[----:B------:R-:W-:Y:S01]  /*f9e0*/  IMAD R70, R39, R29, R70 ;  /* 0x0000001d27467224 */ /* 0x000fe200078e0246 */
[----:B------:R-:W-:Y:S03]  /*f9f0*/  STS.U8 [R28+UR9+0x2c80], R72 ;  /* 0x002c80481c007988 */ /* 0x000fe60008000009 */
[----:B------:R-:W-:-:S04]  /*fa00*/  IMAD.HI.U32 R29, R40, R71, RZ ;  /* 0x00000047281d7227 */ /* 0x000fc800078e00ff */
[----:B------:R-:W-:-:S04]  /*fa10*/  IMAD.MOV R29, RZ, RZ, -R29 ;  /* 0x000000ffff1d7224 */ /* 0x000fc800078e0a1d */
[----:B------:R-:W-:Y:S01]  /*fa20*/  IMAD R71, R39, R29, R71 ;  /* 0x0000001d27477224 */ /* 0x000fe200078e0247 */
[----:B------:R-:W-:Y:S04]  /*fa30*/  STL [R1+0x844], R15 ;  /* 0x0008440f01007387 */ /* 0x000fe80000100800 */
[----:B------:R-:W4:Y:S04]  /*fa40*/  LDL.LU R76, [R1+0x4ac] ;  /* 0x0004ac00014c7983 */ /* 0x000f280000300800 */
[----:B---3--:R0:W-:Y:S02]  /*fa50*/  STS.U8 [R28+UR9+0x3080], R138 ;  /* 0x0030808a1c007988 */ /* 0x0081e40008000009 */
[----:B0-----:R-:W-:-:S05]  /*fa60*/  VIADD R138, R0, 0x4f ;  /* 0x0000004f008a7836 */ /* 0x001fca0000000000 */
[----:B------:R-:W-:-:S05]  /*fa70*/  IABS R72, R138 ;  /* 0x0000008a00487213 */ /* 0x000fca0000000000 */
[----:B------:R-:W-:Y:S01]  /*fa80*/  IMAD.HI.U32 R29, R40, R72, RZ ;  /* 0x00000048281d7227 */ /* 0x000fe200078e00ff */
[----:B------:R0:W-:Y:S03]  /*fa90*/  STS.U8 [R28+UR9+0x3880], R135 ;  /* 0x003880871c007988 */ /* 0x0001e60008000009 */
[----:B------:R-:W-:Y:S02]  /*faa0*/  IMAD.MOV R29, RZ, RZ, -R29 ;  /* 0x000000ffff1d7224 */ /* 0x000fe400078e0a1d */
[----:B0-----:R-:W-:-:S05]  /*fab0*/  VIADD R135, R0, 0x54 ;  /* 0x0000005400877836 */ /* 0x001fca0000000000 */
[----:B------:R-:W-:Y:S01]  /*fac0*/  IABS R73, R135 ;  /* 0x0000008700497213 */ /* 0x000fe20000000000 */
[----:B------:R-:W-:-:S04]  /*fad0*/  IMAD R72, R39, R29, R72 ;  /* 0x0000001d27487224 */ /* 0x000fc800078e0248 */
[----:B------:R-:W-:-:S04]  /*fae0*/  IMAD.HI.U32 R29, R40, R73, RZ ;  /* 0x00000049281d7227 */ /* 0x000fc800078e00ff */
[----:B------:R-:W-:-:S04]  /*faf0*/  IMAD.MOV R29, RZ, RZ, -R29 ;  /* 0x000000ffff1d7224 */ /* 0x000fc800078e0a1d */
[----:B------:R-:W-:Y:S01]  /*fb00*/  IMAD R73, R39, R29, R73 ;  /* 0x0000001d27497224 */ /* 0x000fe200078e0249 */
[----:B------:R-:W-:Y:S01]  /*fb10*/  LOP3.LUT R29, R149, 0x20, RZ, 0x3c, !PT ;  /* 0x00000020951d7812 */ /* 0x000fe200078e3cff */
[----:B------:R-:W-:Y:S04]  /*fb20*/  STL [R1+0x840], R138 ;  /* 0x0008408a01007387 */ /* 0x000fe80000100800 */
[----:B------:R0:W-:Y:S04]  /*fb30*/  STS.U8 [R28+UR9+0x3480], R78 ;  /* 0x0034804e1c007988 */ /* 0x0001e80008000009 */
[----:B------:R-:W3:Y:S04]  /*fb40*/  LDL.LU R83, [R1+0x4e8] ;  /* 0x0004e80001537983 */ /* 0x000ee80000300800 */
[----:B------:R1:W-:Y:S04]  /*fb50*/  STS.U8 [R28+UR9+0x3c80], R82 ;  /* 0x003c80521c007988 */ /* 0x0003e80008000009 */
[----:B------:R-:W-:Y:S04]  /*fb60*/  STS.U8 [R28+UR9+0x80], R86 ;  /* 0x000080561c007988 */ /* 0x000fe80008000009 */
[----:B------:R-:W-:Y:S04]  /*fb70*/  STL [R1+0x83c], R135 ;  /* 0x00083c8701007387 */ /* 0x000fe80000100800 */
[----:B0-----:R-:W4:Y:S04]  /*fb80*/  LDL.LU R78, [R1+0x470] ;  /* 0x00047000014e7983 */ /* 0x001f280000300800 */
[----:B-1----:R-:W4:Y:S04]  /*fb90*/  LDL.LU R82, [R1+0x4a8] ;  /* 0x0004a80001527983 */ /* 0x002f280000300800 */
[----:B--2---:R0:W-:Y:S02]  /*fba0*/  STS.U8 [R29+UR9+0x100], R12 ;  /* 0x0001000c1d007988 */ /* 0x0041e40008000009 */
[----:B0-----:R-:W-:-:S05]  /*fbb0*/  VIADD R12, R0, 0x55 ;  /* 0x00000055000c7836 */ /* 0x001fca0000000000 */
[----:B------:R-:W-:Y:S04]  /*fbc0*/  STL [R1+0x838], R12 ;  /* 0x0008380c01007387 */ /* 0x000fe80000100800 */
[----:B------:R-:W2:Y:S04]  /*fbd0*/  LDL.LU R86, [R1+0x438] ;  /* 0x0004380001567983 */ /* 0x000ea80000300800 */
[----:B------:R0:W-:Y:S02]  /*fbe0*/  STS.U8 [R29+UR9+0x900], R13 ;  /* 0x0009000d1d007988 */ /* 0x0001e40008000009 */
[----:B0-----:R-:W-:-:S05]  /*fbf0*/  VIADD R13, R0, 0x56 ;  /* 0x00000056000d7836 */ /* 0x001fca0000000000 */
[----:B------:R-:W-:Y:S04]  /*fc00*/  STL [R1+0x834], R13 ;  /* 0x0008340d01007387 */ /* 0x000fe80000100800 */
[----:B------:R-:W2:Y:S04]  /*fc10*/  LDL.LU R80, [R1+0x46c] ;  /* 0x00046c0001507983 */ /* 0x000ea80000300800 */
[----:B------:R0:W-:Y:S04]  /*fc20*/  STS.U8 [R29+UR9+0x1100], R10 ;  /* 0x0011000a1d007988 */ /* 0x0001e80008000009 */
[----:B------:R1:W-:Y:S01]  /*fc30*/  STS.U8 [R29+UR9+0x1900], R11 ;  /* 0x0019000b1d007988 */ /* 0x0003e20008000009 */
[----:B0-----:R-:W-:-:S02]  /*fc40*/  VIADD R10, R0, 0x57 ;  /* 0x00000057000a7836 */ /* 0x001fc40000000000 */
[----:B-1----:R-:W-:-:S03]  /*fc50*/  VIADD R11, R0, 0x5c ;  /* 0x0000005c000b7836 */ /* 0x002fc60000000000 */
[----:B------:R-:W-:Y:S04]  /*fc60*/  STL [R1+0x830], R10 ;  /* 0x0008300a01007387 */ /* 0x000fe80000100800 */
[----:B------:R0:W-:Y:S02]  /*fc70*/  STS.U8 [R29+UR9+0x2100], R8 ;  /* 0x002100081d007988 */ /* 0x0001e40008000009 */
[----:B0-----:R-:W-:Y:S02]  /*fc80*/  VIADD R8, R0, 0x5d ;  /* 0x0000005d00087836 */ /* 0x001fe40000000000 */
[----:B---3--:R0:W-:Y:S04]  /*fc90*/  STS.U8 [R29+UR9+0xd00], R83 ;  /* 0x000d00531d007988 */ /* 0x0081e80008000009 */
[----:B0-----:R-:W3:Y:S04]  /*fca0*/  LDL.LU R83, [R1+0x424] ;  /* 0x0004240001537983 */ /* 0x001ee80000300800 */
[----:B------:R-:W-:Y:S04]  /*fcb0*/  STL [R1+0x82c], R11 ;  /* 0x00082c0b01007387 */ /* 0x000fe80000100800 */
[----:B----4-:R0:W-:Y:S04]  /*fcc0*/  STS.U8 [R29+UR9+0x1d00], R82 ;  /* 0x001d00521d007988 */ /* 0x0101e80008000009 */
[----:B0-----:R-:W4:Y:S04]  /*fcd0*/  LDL.LU R82, [R1+0x42c] ;  /* 0x00042c0001527983 */ /* 0x001f280000300800 */
[----:B------:R-:W-:Y:S04]  /*fce0*/  STL [R1+0x828], R8 ;  /* 0x0008280801007387 */ /* 0x000fe80000100800 */
[----:B--2---:R0:W-:Y:S04]  /*fcf0*/  STS.U8 [R29+UR9+0x2500], R86 ;  /* 0x002500561d007988 */ /* 0x0041e80008000009 */
[----:B0-----:R-:W2:Y:S01]  /*fd00*/  LDL.LU R86, [R1+0x3e8] ;  /* 0x0003e80001567983 */ /* 0x001ea20000300800 */
[----:B------:R-:W-:-:S05]  /*fd10*/  IABS R74, R12 ;  /* 0x0000000c004a7213 */ /* 0x000fca0000000000 */
[----:B------:R-:W-:Y:S01]  /*fd20*/  IMAD.HI.U32 R30, R40, R74, RZ ;  /* 0x0000004a281e7227 */ /* 0x000fe200078e00ff */
[----:B------:R0:W-:Y:S03]  /*fd30*/  STS.U8 [R29+UR9+0x500], R76 ;  /* 0x0005004c1d007988 */ /* 0x0001e60008000009 */
[----:B------:R-:W-:Y:S01]  /*fd40*/  IMAD.MOV R30, RZ, RZ, -R30 ;  /* 0x000000ffff1e7224 */ /* 0x000fe200078e0a1e */
[----:B0-----:R-:W-:-:S03]  /*fd50*/  IABS R76, R13 ;  /* 0x0000000d004c7213 */ /* 0x001fc60000000000 */
        /* <DEDUP_REMOVED lines=10> */
[----:B------:R0:W-:Y:S03]  /*fe00*/  STS.U8 [R29+UR9+0x1500], R78 ;  /* 0x0015004e1d007988 */ /* 0x0001e60008000009 */
[----:B------:R-:W-:Y:S01]  /*fe10*/  IMAD.MOV R30, RZ, RZ, -R30 ;  /* 0x000000ffff1e7224 */ /* 0x000fe200078e0a1e */
[----:B------:R1:W-:Y:S01]  /*fe20*/  STS.U8 [R29+UR9+0x2900], R9 ;  /* 0x002900091d007988 */ /* 0x0003e20008000009 */
[----:B0-----:R-:W-:Y:S02]  /*fe30*/  IABS R78, R8 ;  /* 0x00000008004e7213 */ /* 0x001fe40000000000 */
[----:B------:R-:W-:-:S02]  /*fe40*/  IMAD R79, R39, R30, R79 ;  /* 0x0000001e274f7224 */ /* 0x000fc400078e024f */
[----:B-1----:R-:W-:Y:S02]  /*fe50*/  VIADD R9, R0, 0x5e ;  /* 0x0000005e00097836 */ /* 0x002fe40000000000 */
[----:B------:R-:W-:-:S03]  /*fe60*/  IMAD.HI.U32 R30, R40, R78, RZ ;  /* 0x0000004e281e7227 */ /* 0x000fc600078e00ff */
[----:B------:R-:W-:Y:S01]  /*fe70*/  IABS R77, R9 ;  /* 0x00000009004d7213 */ /* 0x000fe20000000000 */
[----:B------:R-:W-:Y:S01]  /*fe80*/  IMAD.MOV R30, RZ, RZ, -R30 ;  /* 0x000000ffff1e7224 */ /* 0x000fe200078e0a1e */
[----:B------:R0:W-:Y:S03]  /*fe90*/  STS.U8 [R29+UR9+0x3100], R132 ;  /* 0x003100841d007988 */ /* 0x0001e60008000009 */
[----:B------:R-:W-:Y:S02]  /*fea0*/  IMAD R78, R39, R30, R78 ;  /* 0x0000001e274e7224 */ /* 0x000fe400078e024e */
[----:B------:R-:W-:Y:S01]  /*feb0*/  IMAD.HI.U32 R30, R40, R77, RZ ;  /* 0x0000004d281e7227 */ /* 0x000fe200078e00ff */
[----:B------:R1:W-:Y:S03]  /*fec0*/  STS.U8 [R29+UR9+0x2d00], R80 ;  /* 0x002d00501d007988 */ /* 0x0003e60008000009 */
[----:B0-----:R-:W-:-:S02]  /*fed0*/  VIADD R132, R0, 0x5f ;  /* 0x0000005f00847836 */ /* 0x001fc40000000000 */
[----:B------:R-:W-:-:S03]  /*fee0*/  IMAD.MOV R30, RZ, RZ, -R30 ;  /* 0x000000ffff1e7224 */ /* 0x000fc600078e0a1e */
[----:B-1----:R-:W-:Y:S01]  /*fef0*/  IABS R80, R132 ;  /* 0x0000008400507213 */ /* 0x002fe20000000000 */
[----:B------:R-:W-:-:S04]  /*ff00*/  IMAD R77, R39, R30, R77 ;  /* 0x0000001e274d7224 */ /* 0x000fc800078e024d */
[----:B------:R-:W-:-:S04]  /*ff10*/  IMAD.HI.U32 R30, R40, R80, RZ ;  /* 0x00000050281e7227 */ /* 0x000fc800078e00ff */
[----:B------:R-:W-:-:S04]  /*ff20*/  IMAD.MOV R30, RZ, RZ, -R30 ;  /* 0x000000ffff1e7224 */ /* 0x000fc800078e0a1e */
[----:B------:R-:W-:Y:S01]  /*ff30*/  IMAD R80, R39, R30, R80 ;  /* 0x0000001e27507224 */ /* 0x000fe200078e0250 */
[----:B------:R-:W-:Y:S01]  /*ff40*/  LOP3.LUT R30, R149, 0x30, RZ, 0x3c, !PT ;  /* 0x00000030951e7812 */ /* 0x000fe200078e3cff */
[----:B------:R0:W-:Y:S04]  /*ff50*/  STS.U8 [R29+UR9+0x3d00], R130 ;  /* 0x003d00821d007988 */ /* 0x0001e80008000009 */
[----:B------:R-:W-:Y:S04]  /*ff60*/  STL [R1+0x824], R9 ;  /* 0x0008240901007387 */ /* 0x000fe80000100800 */
[----:B------:R-:W2:Y:S01]  /*ff70*/  LDL.LU R84, [R1+0x3c0] ;  /* 0x0003c00001547983 */ /* 0x000ea20000300800 */
[----:B0-----:R-:W-:-:S03]  /*ff80*/  VIADD R130, R0, 0x64 ;  /* 0x0000006400827836 */ /* 0x001fc60000000000 */
[----:B------:R-:W-:Y:S04]  /*ff90*/  STL [R1+0x820], R132 ;  /* 0x0008208401007387 */ /* 0x000fe80000100800 */
[----:B---3--:R0:W-:Y:S04]  /*ffa0*/  STS.U8 [R29+UR9+0x3500], R83 ;  /* 0x003500531d007988 */ /* 0x0081e80008000009 */
[----:B0-----:R-:W3:Y:S04]  /*ffb0*/  LDL.LU R83, [R1+0x3b4] ;  /* 0x0003b40001537983 */ /* 0x001ee80000300800 */
[----:B------:R-:W3:Y:S04]  /*ffc0*/  LDL.LU R85, [R1+0x3ac] ;  /* 0x0003ac0001557983 */ /* 0x000ee80000300800 */
[----:B----4-:R-:W-:Y:S04]  /*ffd0*/  STS.U8 [R29+UR9+0x3900], R82 ;  /* 0x003900521d007988 */ /* 0x010fe80008000009 */
[----:B------:R0:W-:Y:S04]  /*ffe0*/  STS.U8 [R30+UR9+0x580], R6 ;  /* 0x000580061e007988 */ /* 0x0001e80008000009 */
[----:B------:R1:W-:Y:S01]  /*fff0*/  STS.U8 [R30+UR9+0xd80], R7 ;  /* 0x000d80071e007988 */ /* 0x0003e20008000009 */
[----:B0-----:R-:W-:-:S03]  /*10000*/  VIADD R6, R0, 0x65 ;  /* 0x0000006500067836 */ /* 0x001fc60000000000 */
[----:B------:R-:W-:Y:S01]  /*10010*/  STL [R1+0x818], R130 ;  /* 0x0008188201007387 */ /* 0x000fe20000100800 */
[----:B-1----:R-:W-:-:S03]  /*10020*/  VIADD R7, R0, 0x66 ;  /* 0x0000006600077836 */ /* 0x002fc60000000000 */
[----:B--2---:R0:W-:Y:S04]  /*10030*/  STS.U8 [R30+UR9+0x180], R86 ;  /* 0x000180561e007988 */ /* 0x0041e80008000009 */
[----:B0-----:R-:W2:Y:S04]  /*10040*/  LDL.LU R86, [R1+0x37c] ;  /* 0x00037c0001567983 */ /* 0x001ea80000300800 */
[----:B------:R-:W-:Y:S04]  /*10050*/  STL [R1+0x814], R6 ;  /* 0x0008140601007387 */ /* 0x000fe80000100800 */
[----:B------:R-:W-:Y:S04]  /*10060*/  STL [R1+0x810], R7 ;  /* 0x0008100701007387 */ /* 0x000fe80000100800 */
[----:B------:R-:W4:Y:S04]  /*10070*/  LDL.LU R162, [R1+0x370] ;  /* 0x0003700001a27983 */ /* 0x000f280000300800 */
[----:B------:R0:W-:Y:S04]  /*10080*/  STS.U8 [R30+UR9+0x1580], R126 ;  /* 0x0015807e1e007988 */ /* 0x0001e80008000009 */
[----:B------:R1:W-:Y:S01]  /*10090*/  STS.U8 [R30+UR9+0x1d80], R125 ;  /* 0x001d807d1e007988 */ /* 0x0003e20008000009 */
[----:B0-----:R-:W-:-:S02]  /*100a0*/  VIADD R126, R0, 0x67 ;  /* 0x00000067007e7836 */ /* 0x001fc40000000000 */
[----:B-1----:R-:W-:-:S03]  /*100b0*/  VIADD R125, R0, 0x6c ;  /* 0x0000006c007d7836 */ /* 0x002fc60000000000 */
[----:B------:R-:W-:Y:S04]  /*100c0*/  STL [R1+0x80c], R126 ;  /* 0x00080c7e01007387 */ /* 0x000fe80000100800 */
[----:B------:R-:W-:Y:S04]  /*100d0*/  STL [R1+0x808], R125 ;  /* 0x0008087d01007387 */ /* 0x000fe80000100800 */
[----:B------:R-:W2:Y:S04]  /*100e0*/  LDL.LU R34, [R1+0x3a4] ;  /* 0x0003a40001227983 */ /* 0x000ea80000300800 */
[----:B------:R-:W2:Y:S04]  /*100f0*/  LDL.LU R134, [R1+0x33c] ;  /* 0x00033c0001867983 */ /* 0x000ea80000300800 */
[----:B------:R-:W2:Y:S04]  /*10100*/  LDL.LU R145, [R1+0x32c] ;  /* 0x00032c0001917983 */ /* 0x000ea80000300800 */
[----:B------:R-:W2:Y:S04]  /*10110*/  LDL.LU R147, [R1+0x324] ;  /* 0x0003240001937983 */ /* 0x000ea80000300800 */
[----:B------:R0:W-:Y:S04]  /*10120*/  STS.U8 [R30+UR9+0x2580], R4 ;  /* 0x002580041e007988 */ /* 0x0001e80008000009 */
[----:B------:R-:W2:Y:S04]  /*10130*/  LDL.LU R148, [R1+0x300] ;  /* 0x0003000001947983 */ /* 0x000ea80000300800 */
[----:B------:R-:W2:Y:S01]  /*10140*/  LDL.LU R151, [R1+0x2f8] ;  /* 0x0002f80001977983 */ /* 0x000ea20000300800 */
[----:B0-----:R-:W-:-:S03]  /*10150*/  VIADD R4, R0, 0x6d ;  /* 0x0000006d00047836 */ /* 0x001fc60000000000 */
[----:B------:R-:W2:Y:S04]  /*10160*/  LDL.LU R136, [R1+0x2ec] ;  /* 0x0002ec0001887983 */ /* 0x000ea80000300800 */
[----:B------:R-:W2:Y:S04]  /*10170*/  LDL.LU R137, [R1+0x2c0] ;  /* 0x0002c00001897983 */ /* 0x000ea80000300800 */
[----:B------:R-:W2:Y:S04]  /*10180*/  LDL.LU R152, [R1+0x2bc] ;  /* 0x0002bc0001987983 */ /* 0x000ea80000300800 */
[----:B------:R-:W-:Y:S04]  /*10190*/  STL [R1+0x804], R4 ;  /* 0x0008040401007387 */ /* 0x000fe80000100800 */
[----:B------:R-:W2:Y:S04]  /*101a0*/  LDL.LU R140, [R1+0x2b8] ;  /* 0x0002b800018c7983 */ /* 0x000ea80000300800 */
        /* <DEDUP_REMOVED lines=10> */
[----:B----4-:R0:W-:Y:S04]  /*10250*/  STS.U8 [R30+UR9+0x2980], R162 ;  /* 0x002980a21e007988 */ /* 0x0101e80008000009 */
[----:B0-----:R-:W4:Y:S01]  /*10260*/  LDL.LU R162, [R1+0x244] ;  /* 0x0002440001a27983 */ /* 0x001f220000300800 */
[----:B------:R-:W-:-:S05]  /*10270*/  IABS R81, R130 ;  /* 0x0000008200517213 */ /* 0x000fca0000000000 */
[----:B------:R-:W-:Y:S01]  /*10280*/  IMAD.HI.U32 R31, R40, R81, RZ ;  /* 0x00000051281f7227 */ /* 0x000fe200078e00ff */
[----:B------:R-:W-:-:S03]  /*10290*/  IABS R82, R6 ;  /* 0x0000000600527213 */ /* 0x000fc60000000000 */
[----:B------:R-:W-:-:S04]  /*102a0*/  IMAD.MOV R31, RZ, RZ, -R31 ;  /* 0x000000ffff1f7224 */ /* 0x000fc800078e0a1f */
[----:B------:R-:W-:Y:S02]  /*102b0*/  IMAD R81, R39, R31, R81 ;  /* 0x0000001f27517224 */ /* 0x000fe400078e0251 */
[----:B------:R-:W-:Y:S01]  /*102c0*/  IMAD.HI.U32 R31, R40, R82, RZ ;  /* 0x00000052281f7227 */ /* 0x000fe200078e00ff */
[----:B------:R0:W-:Y:S03]  /*102d0*/  STS.U8 [R30+UR9+0x980], R84 ;  /* 0x000980541e007988 */ /* 0x0001e60008000009 */
[----:B------:R-:W-:Y:S01]  /*102e0*/  IMAD.MOV R31, RZ, RZ, -R31 ;  /* 0x000000ffff1f7224 */ /* 0x000fe200078e0a1f */
[----:B0-----:R-:W-:-:S03]  /*102f0*/  IABS R84, R7 ;  /* 0x0000000700547213 */ /* 0x001fc60000000000 */
[----:B------:R-:W-:Y:S01]  /*10300*/  IMAD R82, R39, R31, R82 ;  /* 0x0000001f27527224 */ /* 0x000fe200078e0252 */
[----:B---3--:R0:W-:Y:S01]  /*10310*/  STS.U8 [R30+UR9+0x1180], R83 ;  /* 0x001180531e007988 */ /* 0x0081e20008000009 */
[----:B------:R-:W-:-:S04]  /*10320*/  IMAD.HI.U32 R31, R40, R84, RZ ;  /* 0x00000054281f7227 */ /* 0x000fc800078e00ff */
[----:B------:R-:W-:Y:S01]  /*10330*/  IMAD.MOV R31, RZ, RZ, -R31 ;  /* 0x000000ffff1f7224 */ /* 0x000fe200078e0a1f */
[----:B0-----:R-:W-:-:S03]  /*10340*/  IABS R83, R126 ;  /* 0x0000007e00537213 */ /* 0x001fc60000000000 */
[----:B------:R-:W-:Y:S01]  /*10350*/  IMAD R84, R39, R31, R84 ;  /* 0x0000001f27547224 */ /* 0x000fe200078e0254 */
[----:B------:R0:W-:Y:S01]  /*10360*/  STS.U8 [R30+UR9+0x1980], R85 ;  /* 0x001980551e007988 */ /* 0x0001e20008000009 */
[----:B------:R-:W-:-:S04]  /*10370*/  IMAD.HI.U32 R31, R40, R83, RZ ;  /* 0x00000053281f7227 */ /* 0x000fc800078e00ff */
[----:B------:R-:W-:Y:S01]  /*10380*/  IMAD.MOV R31, RZ, RZ, -R31 ;  /* 0x000000ffff1f7224 */ /* 0x000fe200078e0a1f */
[----:B0-----:R-:W-:-:S03]  /*10390*/  IABS R85, R125 ;  /* 0x0000007d00557213 */ /* 0x001fc60000000000 */
[----:B------:R-:W-:Y:S01]  /*103a0*/  IMAD R83, R39, R31, R83 ;  /* 0x0000001f27537224 */ /* 0x000fe200078e0253 */
[----:B--2---:R0:W-:Y:S01]  /*103b0*/  STS.U8 [R30+UR9+0x2180], R86 ;  /* 0x002180561e007988 */ /* 0x0041e20008000009 */
[----:B------:R-:W-:-:S04]  /*103c0*/  IMAD.HI.U32 R31, R40, R85, RZ ;  /* 0x00000055281f7227 */ /* 0x000fc800078e00ff */
[----:B------:R-:W-:Y:S01]  /*103d0*/  IMAD.MOV R31, RZ, RZ, -R31 ;  /* 0x000000ffff1f7224 */ /* 0x000fe200078e0a1f */
[----:B0-----:R-:W-:-:S03]  /*103e0*/  IABS R86, R4 ;  /* 0x0000000400567213 */ /* 0x001fc60000000000 */
[----:B------:R-:W-:Y:S02]  /*103f0*/  IMAD R85, R39, R31, R85 ;  /* 0x0000001f27557224 */ /* 0x000fe400078e0255 */
[----:B------:R-:W-:-:S04]  /*10400*/  IMAD.HI.U32 R31, R40, R86, RZ ;  /* 0x00000056281f7227 */ /* 0x000fc800078e00ff */
[----:B------:R-:W-:Y:S01]  /*10410*/  IMAD.MOV R31, RZ, RZ, -R31 ;  /* 0x000000ffff1f7224 */ /* 0x000fe200078e0a1f */
[----:B------:R0:W-:Y:S03]  /*10420*/  STS.U8 [R30+UR9+0x3580], R145 ;  /* 0x003580911e007988 */ /* 0x0001e60008000009 */
[----:B------:R-:W-:Y:S01]  /*10430*/  IMAD R86, R39, R31, R86 ;  /* 0x0000001f27567224 */ /* 0x000fe200078e0256 */
[----:B------:R-:W-:Y:S01]  /*10440*/  LOP3.LUT R31, R149, 0x40, RZ, 0x3c, !PT ;  /* 0x00000040951f7812 */ /* 0x000fe200078e3cff */
[----:B------:R1:W-:Y:S04]  /*10450*/  STS.U8 [R30+UR9+0x3980], R147 ;  /* 0x003980931e007988 */ /* 0x0003e80008000009 */
[----:B------:R2:W-:Y:S04]  /*10460*/  STS.U8 [R30+UR9+0x3d80], R148 ;  /* 0x003d80941e007988 */ /* 0x0005e80008000009 */
[----:B0-----:R-:W3:Y:S04]  /*10470*/  LDL.LU R145, [R1+0x23c] ;  /* 0x00023c0001917983 */ /* 0x001ee80000300800 */
[----:B-1----:R-:W3:Y:S04]  /*10480*/  LDL.LU R147, [R1+0x238] ;  /* 0x0002380001937983 */ /* 0x002ee80000300800 */
[----:B------:R-:W-:Y:S04]  /*10490*/  STS.U8 [R30+UR9+0x2d80], R34 ;  /* 0x002d80221e007988 */ /* 0x000fe80008000009 */
[----:B------:R-:W-:Y:S04]  /*104a0*/  STS.U8 [R30+UR9+0x3180], R134 ;  /* 0x003180861e007988 */ /* 0x000fe80008000009 */
[----:B--2---:R-:W2:Y:S04]  /*104b0*/  LDL.LU R148, [R1+0x234] ;  /* 0x0002340001947983 */ /* 0x004ea80000300800 */
[----:B------:R0:W-:Y:S04]  /*104c0*/  STS.U8 [R31+UR9+0x200], R151 ;  /* 0x000200971f007988 */ /* 0x0001e80008000009 */
[----:B------:R-:W2:Y:S04]  /*104d0*/  LDL.LU R149, [R1+0x230] ;  /* 0x0002300001957983 */ /* 0x000ea80000300800 */
[----:B------:R1:W-:Y:S04]  /*104e0*/  STS.U8 [R31+UR9+0xe00], R152 ;  /* 0x000e00981f007988 */ /* 0x0003e80008000009 */
[----:B0-----:R-:W2:Y:S04]  /*104f0*/  LDL.LU R151, [R1+0x22c] ;  /* 0x00022c0001977983 */ /* 0x001ea80000300800 */
[----:B------:R0:W-:Y:S04]  /*10500*/  STS.U8 [R31+UR9+0x2600], R153 ;  /* 0x002600991f007988 */ /* 0x0001e80008000009 */
[----:B-1----:R-:W2:Y:S04]  /*10510*/  LDL.LU R152, [R1+0x228] ;  /* 0x0002280001987983 */ /* 0x002ea80000300800 */
        /* <DEDUP_REMOVED lines=10> */
[----:B-1----:R-:W2:Y:S04]  /*105c0*/  LDL.LU R161, [R1+0x20c] ;  /* 0x00020c0001a17983 */ /* 0x002ea80000300800 */
[----:B----4-:R0:W-:Y:S04]  /*105d0*/  STS.U8 [R31+UR9+0x3e00], R162 ;  /* 0x003e00a21f007988 */ /* 0x0101e80008000009 */
[----:B0-----:R-:W4:Y:S04]  /*105e0*/  LDL.LU R162, [R1+0x1e0] ;  /* 0x0001e00001a27983 */ /* 0x001f280000300800 */
[----:B------:R-:W-:Y:S04]  /*105f0*/  STS.U8 [R31+UR9+0x600], R136 ;  /* 0x000600881f007988 */ /* 0x000fe80008000009 */
[----:B------:R-:W-:Y:S04]  /*10600*/  STS.U8 [R31+UR9+0xa00], R137 ;  /* 0x000a00891f007988 */ /* 0x000fe80008000009 */
[----:B------:R-:W-:Y:S04]  /*10610*/  STS.U8 [R31+UR9+0x1200], R140 ;  /* 0x0012008c1f007988 */ /* 0x000fe80008000009 */
[----:B------:R-:W-:Y:S04]  /*10620*/  STS.U8 [R31+UR9+0x1600], R141 ;  /* 0x0016008d1f007988 */ /* 0x000fe80008000009 */
[----:B------:R-:W-:Y:S04]  /*10630*/  STS.U8 [R31+UR9+0x1a00], R142 ;  /* 0x001a008e1f007988 */ /* 0x000fe80008000009 */
[----:B------:R-:W-:Y:S04]  /*10640*/  STS.U8 [R31+UR9+0x1e00], R143 ;  /* 0x001e008f1f007988 */ /* 0x000fe80008000009 */
[----:B------:R0:W-:Y:S04]  /*10650*/  STS.U8 [R31+UR9+0x2200], R144 ;  /* 0x002200901f007988 */ /* 0x0001e80008000009 */
[----:B------:R-:W4:Y:S04]  /*10660*/  LDL.LU R33, [R1+0x1dc] ;  /* 0x0001dc0001217983 */ /* 0x000f280000300800 */
[----:B------:R-:W4:Y:S01]  /*10670*/  LDL.LU R34, [R1+0x1d8] ;  /* 0x0001d80001227983 */ /* 0x000f220000300800 */
[----:B0-----:R-:W0:Y:S03]  /*10680*/  S2R R31, SR_TID.X ;  /* 0x00000000001f7919 */ /* 0x001e260000002100 */
[----:B------:R-:W4:Y:S04]  /*10690*/  LDL.LU R134, [R1+0x1d4] ;  /* 0x0001d40001867983 */ /* 0x000f280000300800 */
[----:B------:R-:W4:Y:S04]  /*106a0*/  LDL.LU R136, [R1+0x1d0] ;  /* 0x0001d00001887983 */ /* 0x000f280000300800 */
[----:B------:R-:W4:Y:S04]  /*106b0*/  LDL.LU R137, [R1+0x1cc] ;  /* 0x0001cc0001897983 */ /* 0x000f280000300800 */
[----:B------:R-:W4:Y:S04]  /*106c0*/  LDL.LU R140, [R1+0x1a0] ;  /* 0x0001a000018c7983 */ /* 0x000f280000300800 */
[----:B------:R-:W4:Y:S04]  /*106d0*/  LDL.LU R141, [R1+0x19c] ;  /* 0x00019c00018d7983 */ /* 0x000f280000300800 */
[----:B------:R-:W4:Y:S04]  /*106e0*/  LDL.LU R142, [R1+0x198] ;  /* 0x00019800018e7983 */ /* 0x000f280000300800 */
[----:B------:R-:W4:Y:S01]  /*106f0*/  LDL.LU R143, [R1+0x194] ;  /* 0x00019400018f7983 */ /* 0x000f220000300800 */
[----:B0-----:R-:W-:-:S03]  /*10700*/  LOP3.LUT R31, R31, 0x7f, RZ, 0xc0, !PT ;  /* 0x0000007f1f1f7812 */ /* 0x001fc600078ec0ff */
[----:B------:R-:W4:Y:S01]  /*10710*/  LDL.LU R144, [R1+0x190] ;  /* 0x0001900001907983 */ /* 0x000f220000300800 */
[----:B------:R-:W-:-:S05]  /*10720*/  LOP3.LUT R32, R31, 0x50, RZ, 0x3c, !PT ;  /* 0x000000501f207812 */ /* 0x000fca00078e3cff */
[----:B---3--:R0:W-:Y:S04]  /*10730*/  STS.U8 [R32+UR9+0x280], R145 ;  /* 0x0002809120007988 */ /* 0x0081e80008000009 */
[----:B------:R1:W-:Y:S04]  /*10740*/  STS.U8 [R32+UR9+0x680], R147 ;  /* 0x0006809320007988 */ /* 0x0003e80008000009 */
[----:B0-----:R-:W3:Y:S04]  /*10750*/  LDL.LU R145, [R1+0x18c] ;  /* 0x00018c0001917983 */ /* 0x001ee80000300800 */
[----:B--2---:R0:W-:Y:S04]  /*10760*/  STS.U8 [R32+UR9+0xa80], R148 ;  /* 0x000a809420007988 */ /* 0x0041e80008000009 */
        /* <DEDUP_REMOVED lines=22> */
[----:B------:R0:W-:Y:S04]  /*108d0*/  STS.U8 [R32+UR9+0x3680], R33 ;  /* 0x0036802120007988 */ /* 0x0001e80008000009 */
[----:B------:R-:W-:Y:S01]  /*108e0*/  STS.U8 [R32+UR9+0x3a80], R34 ;  /* 0x003a802220007988 */ /* 0x000fe20008000009 */
[----:B0-----:R-:W-:-:S03]  /*108f0*/  LOP3.LUT R33, R31, 0x60, RZ, 0x3c, !PT ;  /* 0x000000601f217812 */ /* 0x001fc600078e3cff */
[----:B------:R0:W-:Y:S04]  /*10900*/  STS.U8 [R32+UR9+0x3e80], R134 ;  /* 0x003e808620007988 */ /* 0x0001e80008000009 */
[----:B------:R1:W-:Y:S04]  /*10910*/  STS.U8 [R33+UR9+0x300], R136 ;  /* 0x0003008821007988 */ /* 0x0003e80008000009 */
[----:B------:R1:W-:Y:S04]  /*10920*/  STS.U8 [R33+UR9+0x700], R137 ;  /* 0x0007008921007988 */ /* 0x0003e80008000009 */
[----:B0-----:R-:W4:Y:S04]  /*10930*/  LDL.LU R134, [R1+0x78] ;  /* 0x0000780001867983 */ /* 0x001f280000300800 */
[----:B-1----:R-:W4:Y:S04]  /*10940*/  LDL.LU R136, [R1+0x74] ;  /* 0x0000740001887983 */ /* 0x002f280000300800 */
[----:B------:R0:W-:Y:S04]  /*10950*/  STS.U8 [R33+UR9+0xb00], R140 ;  /* 0x000b008c21007988 */ /* 0x0001e80008000009 */
[----:B------:R-:W4:Y:S04]  /*10960*/  LDL.LU R137, [R1+0x70] ;  /* 0x0000700001897983 */ /* 0x000f280000300800 */
[----:B------:R1:W-:Y:S04]  /*10970*/  STS.U8 [R33+UR9+0xf00], R141 ;  /* 0x000f008d21007988 */ /* 0x0003e80008000009 */
[----:B0-----:R-:W4:Y:S04]  /*10980*/  LDL.LU R140, [R1+0x6c] ;  /* 0x00006c00018c7983 */ /* 0x001f280000300800 */
[----:B------:R0:W-:Y:S04]  /*10990*/  STS.U8 [R33+UR9+0x1300], R142 ;  /* 0x0013008e21007988 */ /* 0x0001e80008000009 */
[----:B-1----:R-:W4:Y:S04]  /*109a0*/  LDL.LU R141, [R1+0x68] ;  /* 0x00006800018d7983 */ /* 0x002f280000300800 */
[----:B------:R1:W-:Y:S04]  /*109b0*/  STS.U8 [R33+UR9+0x1700], R143 ;  /* 0x0017008f21007988 */ /* 0x0003e80008000009 */
[----:B0-----:R-:W4:Y:S04]  /*109c0*/  LDL.LU R142, [R1+0x64] ;  /* 0x00006400018e7983 */ /* 0x001f280000300800 */
[----:B------:R0:W-:Y:S04]  /*109d0*/  STS.U8 [R33+UR9+0x1b00], R144 ;  /* 0x001b009021007988 */ /* 0x0001e80008000009 */
[----:B-1----:R-:W4:Y:S04]  /*109e0*/  LDL.LU R143, [R1+0x60] ;  /* 0x00006000018f7983 */ /* 0x002f280000300800 */
[----:B---3--:R1:W-:Y:S04]  /*109f0*/  STS.U8 [R33+UR9+0x1f00], R145 ;  /* 0x001f009121007988 */ /* 0x0083e80008000009 */
[----:B0-----:R-:W3:Y:S01]  /*10a00*/  LDL.LU R144, [R1+0x5c] ;  /* 0x00005c0001907983 */ /* 0x001ee20000300800 */
[----:B------:R-:W-:-:S03]  /*10a10*/  LOP3.LUT R34, R31, 0x70, RZ, 0x3c, !PT ;  /* 0x000000701f227812 */ /* 0x000fc600078e3cff */
        /* <DEDUP_REMOVED lines=22> */
[----:B0-----:R-:W2:Y:S04]  /*10b80*/  LDL.LU R161, [R1+0x24] ;  /* 0x0000240001a17983 */ /* 0x001ea80000300800 */
[----:B----4-:R0:W-:Y:S04]  /*10b90*/  STS.U8 [R34+UR9+0xf80], R162 ;  /* 0x000f80a222007988 */ /* 0x0101e80008000009 */
[----:B0-----:R-:W4:Y:S04]  /*10ba0*/  LDL.LU R162, [R1+0x1c] ;  /* 0x00001c0001a27983 */ /* 0x001f280000300800 */
[----:B------:R-:W4:Y:S04]  /*10bb0*/  LDL.LU R28, [R1+0x8] ;  /* 0x00000800011c7983 */ /* 0x000f280000300800 */
[----:B------:R-:W4:Y:S04]  /*10bc0*/  LDL.LU R30, [R1+0xc] ;  /* 0x00000c00011e7983 */ /* 0x000f280000300800 */
[----:B------:R-:W4:Y:S04]  /*10bd0*/  LDL.LU R29, [R1+0x4] ;  /* 0x00000400011d7983 */ /* 0x000f280000300800 */
[----:B------:R-:W-:Y:S04]  /*10be0*/  STS.U8 [R34+UR9+0x2b80], R92 ;  /* 0x002b805c22007988 */ /* 0x000fe80008000009 */
[----:B------:R-:W-:Y:S04]  /*10bf0*/  STS.U8 [R34+UR9+0x2f80], R91 ;  /* 0x002f805b22007988 */ /* 0x000fe80008000009 */
[----:B------:R-:W-:Y:S04]  /*10c00*/  STS.U8 [R34+UR9+0x3380], R90 ;  /* 0x0033805a22007988 */ /* 0x000fe80008000009 */
[----:B------:R-:W-:Y:S04]  /*10c10*/  STS.U8 [R34+UR9+0x3780], R89 ;  /* 0x0037805922007988 */ /* 0x000fe80008000009 */
[----:B------:R0:W-:Y:S04]  /*10c20*/  STS.U8 [R34+UR9+0x1380], R134 ;  /* 0x0013808622007988 */ /* 0x0001e80008000009 */
[----:B------:R1:W-:Y:S04]  /*10c30*/  STS.U8 [R34+UR9+0x1780], R136 ;  /* 0x0017808822007988 */ /* 0x0003e80008000009 */
[----:B0-----:R-:W4:Y:S04]  /*10c40*/  LDL.LU R134, [R1+0xae4] ;  /* 0x000ae40001867983 */ /* 0x001f280000300800 */
[----:B-1----:R-:W4:Y:S04]  /*10c50*/  LDL.LU R136, [R1+0xae0] ;  /* 0x000ae00001887983 */ /* 0x002f280000300800 */
[----:B------:R0:W-:Y:S04]  /*10c60*/  STS.U8 [R34+UR9+0x1b80], R137 ;  /* 0x001b808922007988 */ /* 0x0001e80008000009 */
[----:B------:R1:W-:Y:S04]  /*10c70*/  STS.U8 [R34+UR9+0x1f80], R140 ;  /* 0x001f808c22007988 */ /* 0x0003e80008000009 */
[----:B0-----:R-:W4:Y:S04]  /*10c80*/  LDL.LU R137, [R1+0xadc] ;  /* 0x000adc0001897983 */ /* 0x001f280000300800 */
[----:B-1----:R-:W4:Y:S04]  /*10c90*/  LDL.LU R140, [R1+0xad8] ;  /* 0x000ad800018c7983 */ /* 0x002f280000300800 */
[----:B------:R0:W-:Y:S04]  /*10ca0*/  STS.U8 [R34+UR9+0x2380], R141 ;  /* 0x0023808d22007988 */ /* 0x0001e80008000009 */
[----:B------:R1:W-:Y:S04]  /*10cb0*/  STS.U8 [R34+UR9+0x2780], R142 ;  /* 0x0027808e22007988 */ /* 0x0003e80008000009 */
[----:B------:R-:W-:Y:S04]  /*10cc0*/  STS.U8 [R34+UR9+0x3b80], R88 ;  /* 0x003b805822007988 */ /* 0x000fe80008000009 */
[----:B0-----:R-:W4:Y:S04]  /*10cd0*/  LDL.LU R141, [R1+0xad4] ;  /* 0x000ad400018d7983 */ /* 0x001f280000300800 */
[----:B-1----:R-:W4:Y:S04]  /*10ce0*/  LDL.LU R142, [R1+0xad0] ;  /* 0x000ad000018e7983 */ /* 0x002f280000300800 */
[----:B------:R0:W-:Y:S04]  /*10cf0*/  STS.U8 [R34+UR9+0x3f80], R87 ;  /* 0x003f805722007988 */ /* 0x0001e80008000009 */
[----:B------:R1:W-:Y:S04]  /*10d00*/  STS.U8 [R31+UR9+0x4000], R143 ;  /* 0x0040008f1f007988 */ /* 0x0003e80008000009 */
[----:B---3--:R3:W-:Y:S04]  /*10d10*/  STS.U8 [R31+UR9+0x4400], R144 ;  /* 0x004400901f007988 */ /* 0x0087e80008000009 */
[----:B0-----:R-:W4:Y:S04]  /*10d20*/  LDL.LU R87, [R1] ;  /* 0x0000000001577983 */ /* 0x001f280000300800 */
[----:B-1----:R-:W4:Y:S04]  /*10d30*/  LDL.LU R143, [R1+0xacc] ;  /* 0x000acc00018f7983 */ /* 0x002f280000300800 */
[----:B---3--:R-:W3:Y:S04]  /*10d40*/  LDL.LU R144, [R1+0xac8] ;  /* 0x000ac80001907983 */ /* 0x008ee80000300800 */
[----:B--2---:R0:W-:Y:S04]  /*10d50*/  STS.U8 [R31+UR9+0x4800], R145 ;  /* 0x004800911f007988 */ /* 0x0041e80008000009 */
[----:B------:R1:W-:Y:S04]  /*10d60*/  STS.U8 [R31+UR9+0x4c00], R147 ;  /* 0x004c00931f007988 */ /* 0x0003e80008000009 */
[----:B------:R2:W-:Y:S04]  /*10d70*/  STS.U8 [R31+UR9+0x5000], R148 ;  /* 0x005000941f007988 */ /* 0x0005e80008000009 */
[----:B0-----:R-:W3:Y:S04]  /*10d80*/  LDL.LU R145, [R1+0xac4] ;  /* 0x000ac40001917983 */ /* 0x001ee80000300800 */
[----:B-1----:R-:W3:Y:S04]  /*10d90*/  LDL.LU R147, [R1+0xac0] ;  /* 0x000ac00001937983 */ /* 0x002ee80000300800 */
[----:B--2---:R-:W2:Y:S04]  /*10da0*/  LDL.LU R148, [R1+0xabc] ;  /* 0x000abc0001947983 */ /* 0x004ea80000300800 */
[----:B------:R0:W-:Y:S04]  /*10db0*/  STS.U8 [R31+UR9+0x5400], R149 ;  /* 0x005400951f007988 */ /* 0x0001e80008000009 */
[----:B------:R1:W-:Y:S04]  /*10dc0*/  STS.U8 [R31+UR9+0x5800], R151 ;  /* 0x005800971f007988 */ /* 0x0003e80008000009 */
[----:B------:R1:W-:Y:S04]  /*10dd0*/  STS.U8 [R31+UR9+0x5c00], R152 ;  /* 0x005c00981f007988 */ /* 0x0003e80008000009 */
[----:B0-----:R-:W2:Y:S04]  /*10de0*/  LDL.LU R149, [R1+0xab8] ;  /* 0x000ab80001957983 */ /* 0x001ea80000300800 */
[----:B-1----:R-:W2:Y:S04]  /*10df0*/  LDL.LU R151, [R1+0xab4] ;  /* 0x000ab40001977983 */ /* 0x002ea80000300800 */
[----:B------:R-:W2:Y:S04]  /*10e00*/  LDL.LU R152, [R1+0xab0] ;  /* 0x000ab00001987983 */ /* 0x000ea80000300800 */
        /* <DEDUP_REMOVED lines=12> */
[----:B----4-:R0:W-:Y:S04]  /*10ed0*/  STS.U8 [R31+UR9+0x7800], R162 ;  /* 0x007800a21f007988 */ /* 0x0101e80008000009 */
[----:B0-----:R-:W4:Y:S04]  /*10ee0*/  LDL.LU R162, [R1+0xa94] ;  /* 0x000a940001a27983 */ /* 0x001f280000300800 */
[----:B------:R0:W-:Y:S02]  /*10ef0*/  STS.U8 [R31+UR9+0x7c00], R28 ;  /* 0x007c001c1f007988 */ /* 0x0001e40008000009 */
[----:B0-----:R-:W0:Y:S01]  /*10f00*/  S2R R28, SR_TID.X ;  /* 0x00000000001c7919 */ /* 0x001e220000002100 */
[----:B------:R-:W-:-:S02]  /*10f10*/  ISETP.GT.U32.AND P2, PT, R39, R43, PT ;  /* 0x0000002b2700720c */ /* 0x000fc40003f44070 */
[----:B------:R-:W-:Y:S02]  /*10f20*/  ISETP.GT.U32.AND P5, PT, R39, R42, PT ;  /* 0x0000002a2700720c */ /* 0x000fe40003fa4070 */
[----:B------:R-:W-:Y:S02]  /*10f30*/  ISETP.GE.AND P6, PT, R96, RZ, PT ;  /* 0x000000ff6000720c */ /* 0x000fe40003fc6270 */
[----:B------:R-:W4:Y:S07]  /*10f40*/  LDL.LU R96, [R1+0xa90] ;  /* 0x000a900001607983 */ /* 0x000f2e0000300800 */
[----:B------:R-:W-:-:S02]  /*10f50*/  @!P2 IMAD.IADD R43, R43, 0x1, -R39 ;  /* 0x000000012b2ba824 */ /* 0x000fc400078e0a27 */
[----:B------:R-:W-:Y:S01]  /*10f60*/  @!P5 IMAD.IADD R42, R42, 0x1, -R39 ;  /* 0x000000012a2ad824 */ /* 0x000fe200078e0a27 */
[----:B0-----:R-:W-:-:S04]  /*10f70*/  LOP3.LUT R28, R28, 0x7f, RZ, 0xc0, !PT ;  /* 0x0000007f1c1c7812 */ /* 0x001fc800078ec0ff */
[C---:B------:R-:W-:Y:S02]  /*10f80*/  LOP3.LUT R31, R28.reuse, 0x40, RZ, 0x3c, !PT ;  /* 0x000000401c1f7812 */ /* 0x040fe400078e3cff */
[----:B------:R-:W-:-:S05]  /*10f90*/  LOP3.LUT R28, R28, 0x10, RZ, 0x3c, !PT ;  /* 0x000000101c1c7812 */ /* 0x000fca00078e3cff */
[----:B------:R0:W-:Y:S04]  /*10fa0*/  STS.U8 [R28+UR9+0x4480], R29 ;  /* 0x0044801d1c007988 */ /* 0x0001e80008000009 */
[----:B------:R1:W-:Y:S01]  /*10fb0*/  STS.U8 [R28+UR9+0x4080], R30 ;  /* 0x0040801e1c007988 */ /* 0x0003e20008000009 */
[----:B0-----:R-:W0:Y:S01]  /*10fc0*/  S2R R29, SR_TID.X ;  /* 0x00000000001d7919 */ /* 0x001e220000002100 */
[----:B-1----:R-:W1:Y:S01]  /*10fd0*/  S2R R30, SR_TID.X ;  /* 0x00000000001e7919 */ /* 0x002e620000002100 */
[C---:B------:R-:W-:Y:S02]  /*10fe0*/  ISETP.GT.U32.AND P2, PT, R39.reuse, R43, PT ;  /* 0x0000002b2700720c */ /* 0x040fe40003f44070 */
[C---:B------:R-:W-:Y:S02]  /*10ff0*/  ISETP.GT.U32.AND P5, PT, R39.reuse, R42, PT ;  /* 0x0000002a2700720c */ /* 0x040fe40003fa4070 */
[----:B------:R-:W-:-:S09]  /*11000*/  ISETP.GT.U32.AND P4, PT, R39, R41, PT ;  /* 0x000000292700720c */ /* 0x000fd20003f84070 */
[--C-:B------:R-:W-:Y:S01]  /*11010*/  @!P2 IMAD.IADD R43, R43, 0x1, -R39.reuse ;  /* 0x000000012b2ba824 */ /* 0x100fe200078e0a27 */
[----:B------:R-:W-:Y:S01]  /*11020*/  ISETP.GE.AND P2, PT, R37, RZ, PT ;  /* 0x000000ff2500720c */ /* 0x000fe20003f46270 */
[--C-:B------:R-:W-:Y:S01]  /*11030*/  @!P5 IMAD.IADD R42, R42, 0x1, -R39.reuse ;  /* 0x000000012a2ad824 */ /* 0x100fe200078e0a27 */
[----:B------:R-:W-:Y:S01]  /*11040*/  ISETP.GT.U32.AND P5, PT, R39, R44, PT ;  /* 0x0000002c2700720c */ /* 0x000fe20003fa4070 */
[----:B------:R-:W-:Y:S01]  /*11050*/  @!P4 IMAD.IADD R41, R41, 0x1, -R39 ;  /* 0x000000012929c824 */ /* 0x000fe200078e0a27 */
[----:B------:R-:W5:Y:S01]  /*11060*/  LDL.LU R37, [R1+0xa8c] ;  /* 0x000a8c0001257983 */ /* 0x000f620000300800 */
[----:B------:R-:W-:Y:S01]  /*11070*/  @!P6 IMAD.MOV R43, RZ, RZ, -R43 ;  /* 0x000000ffff2be224 */ /* 0x000fe200078e0a2b */
[C---:B------:R-:W-:Y:S02]  /*11080*/  ISETP.GT.U32.AND P6, PT, R39.reuse, R45, PT ;  /* 0x0000002d2700720c */ /* 0x040fe40003fc4070 */
[----:B------:R-:W-:Y:S02]  /*11090*/  ISETP.GT.U32.AND P4, PT, R39, R41, PT ;  /* 0x000000292700720c */ /* 0x000fe40003f84070 */
[----:B------:R-:W-:-:S02]  /*110a0*/  SEL R43, R5, R43, !P3 ;  /* 0x0000002b052b7207 */ /* 0x000fc40005800000 */
[----:B0-----:R-:W-:Y:S01]  /*110b0*/  LOP3.LUT R29, R29, 0x7f, RZ, 0xc0, !PT ;  /* 0x0000007f1d1d7812 */ /* 0x001fe200078ec0ff */
[----:B------:R-:W-:Y:S01]  /*110c0*/  @!P2 IMAD.MOV R42, RZ, RZ, -R42 ;  /* 0x000000ffff2aa224 */ /* 0x000fe200078e0a2a */
[----:B------:R-:W-:Y:S01]  /*110d0*/  ISETP.GE.AND P2, PT, R165, RZ, PT ;  /* 0x000000ffa500720c */ /* 0x000fe20003f46270 */
[--C-:B------:R-:W-:Y:S01]  /*110e0*/  @!P5 IMAD.IADD R44, R44, 0x1, -R39.reuse ;  /* 0x000000012c2cd824 */ /* 0x100fe200078e0a27 */
[----:B-1----:R-:W-:Y:S01]  /*110f0*/  LOP3.LUT R30, R30, 0x7f, RZ, 0xc0, !PT ;  /* 0x0000007f1e1e7812 */ /* 0x002fe200078ec0ff */
[----:B------:R-:W-:Y:S01]  /*11100*/  IMAD R43, R43, UR11, RZ ;  /* 0x0000000b2b2b7c24 */ /* 0x000fe2000f8e02ff */
[----:B------:R-:W-:Y:S01]  /*11110*/  LOP3.LUT R29, R29, 0x20, RZ, 0x3c, !PT ;  /* 0x000000201d1d7812 */ /* 0x000fe200078e3cff */
[----:B------:R0:W-:Y:S01]  /*11120*/  STS.U8 [R28+UR9+0x4880], R87 ;  /* 0x004880571c007988 */ /* 0x0001e20008000009 */
[----:B------:R-:W-:Y:S02]  /*11130*/  LOP3.LUT R30, R30, 0x30, RZ, 0x3c, !PT ;  /* 0x000000301e1e7812 */ /* 0x000fe400078e3cff */
[----:B------:R-:W-:Y:S01]  /*11140*/  SEL R42, R5, R42, !P3 ;  /* 0x0000002a052a7207 */ /* 0x000fe20005800000 */
[--C-:B------:R-:W-:Y:S01]  /*11150*/  @!P4 IMAD.IADD R41, R41, 0x1, -R39.reuse ;  /* 0x000000012929c824 */ /* 0x100fe200078e0a27 */
[----:B------:R-:W-:Y:S01]  /*11160*/  ISETP.GT.U32.AND P5, PT, R39, R44, PT ;  /* 0x0000002c2700720c */ /* 0x000fe20003fa4070 */
[----:B------:R-:W-:Y:S01]  /*11170*/  @!P6 IMAD.IADD R45, R45, 0x1, -R39 ;  /* 0x000000012d2de824 */ /* 0x000fe200078e0a27 */
[----:B------:R-:W5:Y:S04]  /*11180*/  LDL.LU R165, [R1+0xa88] ;  /* 0x000a880001a57983 */ /* 0x000f680000300800 */
[----:B---3--:R-:W-:Y:S01]  /*11190*/  STS.U8 [R28+UR9+0x7c80], R145 ;  /* 0x007c80911c007988 */ /* 0x008fe20008000009 */
[----:B0-----:R-:W-:-:S03]  /*111a0*/  IMAD R87, R42, UR11, RZ ;  /* 0x0000000b2a577c24 */ /* 0x001fc6000f8e02ff */
[----:B------:R-:W-:Y:S04]  /*111b0*/  STS.U8 [R28+UR9+0x7880], R147 ;  /* 0x007880931c007988 */ /* 0x000fe80008000009 */
[----:B--2---:R-:W-:Y:S01]  /*111c0*/  STS.U8 [R28+UR9+0x7480], R148 ;  /* 0x007480941c007988 */ /* 0x004fe20008000009 */
[----:B------:R-:W-:Y:S01]  /*111d0*/  @!P2 IMAD.MOV R41, RZ, RZ, -R41 ;  /* 0x000000ffff29a224 */ /* 0x000fe200078e0a29 */
[----:B------:R-:W-:Y:S01]  /*111e0*/  ISETP.GT.U32.AND P6, PT, R39, R46, PT ;  /* 0x0000002e2700720c */ /* 0x000fe20003fc4070 */
[----:B------:R-:W-:Y:S01]  /*111f0*/  @!P5 IMAD.IADD R44, R44, 0x1, -R39 ;  /* 0x000000012c2cd824 */ /* 0x000fe200078e0a27 */
[----:B------:R-:W-:Y:S04]  /*11200*/  STS.U8 [R28+UR9+0x7080], R149 ;  /* 0x007080951c007988 */ /* 0x000fe80008000009 */
[----:B------:R-:W-:Y:S04]  /*11210*/  STS.U8 [R28+UR9+0x6c80], R151 ;  /* 0x006c80971c007988 */ /* 0x000fe80008000009 */
[----:B------:R-:W-:Y:S01]  /*11220*/  STS.U8 [R28+UR9+0x6880], R152 ;  /* 0x006880981c007988 */ /* 0x000fe20008000009 */
[----:B------:R-:W-:-:S02]  /*11230*/  SEL R41, R5, R41, !P3 ;  /* 0x0000002905297207 */ /* 0x000fc40005800000 */
[----:B------:R-:W-:Y:S01]  /*11240*/  ISETP.GE.AND P5, PT, R119, RZ, PT ;  /* 0x000000ff7700720c */ /* 0x000fe20003fa6270 */
[----:B------:R-:W-:Y:S04]  /*11250*/  STS.U8 [R28+UR9+0x6480], R153 ;  /* 0x006480991c007988 */ /* 0x000fe80008000009 */
[----:B------:R-:W-:Y:S04]  /*11260*/  STS.U8 [R28+UR9+0x6080], R154 ;  /* 0x0060809a1c007988 */ /* 0x000fe80008000009 */
[----:B------:R-:W-:Y:S04]  /*11270*/  STS.U8 [R28+UR9+0x5c80], R155 ;  /* 0x005c809b1c007988 */ /* 0x000fe80008000009 */
[----:B------:R-:W-:Y:S04]  /*11280*/  STS.U8 [R28+UR9+0x5880], R159 ;  /* 0x0058809f1c007988 */ /* 0x000fe80008000009 */
[----:B------:R-:W-:Y:S04]  /*11290*/  STS.U8 [R28+UR9+0x5480], R160 ;  /* 0x005480a01c007988 */ /* 0x000fe80008000009 */
[----:B------:R-:W-:Y:S01]  /*112a0*/  STS.U8 [R28+UR9+0x5080], R161 ;  /* 0x005080a11c007988 */ /* 0x000fe20008000009 */
[----:B------:R-:W-:-:S02]  /*112b0*/  IMAD R41, R41, UR11, RZ ;  /* 0x0000000b29297c24 */ /* 0x000fc4000f8e02ff */
[----:B------:R-:W-:-:S05]  /*112c0*/  @!P6 IMAD.IADD R46, R46, 0x1, -R39 ;  /* 0x000000012e2ee824 */ /* 0x000fca00078e0a27 */
[----:B------:R-:W-:-:S13]  /*112d0*/  ISETP.GT.U32.AND P6, PT, R39, R46, PT ;  /* 0x0000002e2700720c */ /* 0x000fda0003fc4070 */
[----:B------:R-:W-:Y:S01]  /*112e0*/  @!P6 IMAD.IADD R46, R46, 0x1, -R39 ;  /* 0x000000012e2ee824 */ /* 0x000fe200078e0a27 */
[----:B----4-:R0:W-:Y:S04]  /*112f0*/  STS.U8 [R28+UR9+0x4c80], R162 ;  /* 0x004c80a21c007988 */ /* 0x0101e80008000009 */
[----:B------:R-:W-:Y:S04]  /*11300*/  STS.U8 [R29+UR9+0x4100], R144 ;  /* 0x004100901d007988 */ /* 0x000fe80008000009 */
[----:B------:R-:W-:Y:S01]  /*11310*/  STS.U8 [R29+UR9+0x4500], R143 ;  /* 0x0045008f1d007988 */ /* 0x000fe20008000009 */
[----:B------:R-:W-:Y:S01]  /*11320*/  PRMT R92, RZ, 0x7610, R92 ;  /* 0x00007610ff5c7816 */ /* 0x000fe2000000005c */
[----:B0-----:R-:W0:Y:S02]  /*11330*/  LDC R162, c[0x0][0x3a0] ;  /* 0x0000e800ffa27b82 */ /* 0x001e240000000800 */
[----:B------:R-:W-:Y:S04]  /*11340*/  STS.U8 [R29+UR9+0x4900], R142 ;  /* 0x0049008e1d007988 */ /* 0x000fe80008000009 */
        /* <DEDUP_REMOVED lines=11> */
[----:B------:R1:W-:Y:S04]  /*11400*/  STS.U8 [R29+UR9+0x7900], R122 ;  /* 0x0079007a1d007988 */ /* 0x0003e80008000009 */
[----:B------:R-:W-:Y:S04]  /*11410*/  STS.U8 [R29+UR9+0x7d00], R121 ;  /* 0x007d00791d007988 */ /* 0x000fe80008000009 */
[----:B------:R2:W-:Y:S01]  /*11420*/  STS.U8 [R30+UR9+0x4180], R120 ;  /* 0x004180781e007988 */ /* 0x0005e20008000009 */
[----:B-1----:R-:W-:-:S02]  /*11430*/  IADD3 R122, P2, PT, R87, R38, RZ ;  /* 0x00000026577a7210 */ /* 0x002fc40007f5e0ff */
[----:B--2---:R-:W-:-:S04]  /*11440*/  IADD3 R120, P4, PT, R43, R38, RZ ;  /* 0x000000262b787210 */ /* 0x004fc80007f9e0ff */
[----:B------:R-:W-:Y:S02]  /*11450*/  LEA.HI.X.SX32 R121, R43, R35, 0x1, P4 ;  /* 0x000000232b797211 */ /* 0x000fe400020f0eff */
[----:B------:R-:W-:Y:S02]  /*11460*/  ISETP.GT.U32.AND P4, PT, R39, R45, PT ;  /* 0x0000002d2700720c */ /* 0x000fe40003f84070 */
[-C--:B------:R-:W-:Y:S02]  /*11470*/  LEA.HI.X.SX32 R124, R87, R35.reuse, 0x1, P2 ;  /* 0x00000023577c7211 */ /* 0x080fe400010f0eff */
[----:B------:R-:W-:Y:S01]  /*11480*/  ISETP.GE.AND P2, PT, R123, RZ, PT ;  /* 0x000000ff7b00720c */ /* 0x000fe20003f46270 */
[----:B------:R1:W-:Y:S01]  /*11490*/  STL [R1+0x150], R120 ;  /* 0x0001507801007387 */ /* 0x0003e20000100800 */
[----:B------:R-:W-:Y:S02]  /*114a0*/  @P0 IMAD.MOV.U32 R42, RZ, RZ, R120 ;  /* 0x000000ffff2a0224 */ /* 0x000fe400078e0078 */
[----:B------:R-:W-:Y:S01]  /*114b0*/  @P0 IMAD.MOV.U32 R43, RZ, RZ, R121 ;  /* 0x000000ffff2b0224 */ /* 0x000fe200078e0079 */
[----:B------:R2:W-:Y:S04]  /*114c0*/  STL [R1+0x14c], R121 ;  /* 0x00014c7901007387 */ /* 0x0005e80000100800 */
[----:B------:R-:W-:Y:S01]  /*114d0*/  @!P4 IMAD.IADD R45, R45, 0x1, -R39 ;  /* 0x000000012d2dc824 */ /* 0x000fe200078e0a27 */
[----:B-1----:R-:W-:Y:S01]  /*114e0*/  IADD3 R120, P4, PT, R41, R38, RZ ;  /* 0x0000002629787210 */ /* 0x002fe20007f9e0ff */
[----:B------:R1:W-:Y:S02]  /*114f0*/  STS.U8 [R30+UR9+0x4580], R117 ;  /* 0x004580751e007988 */ /* 0x0003e40008000009 */
[----:B------:R-:W-:Y:S01]  /*11500*/  @!P2 IMAD.MOV R44, RZ, RZ, -R44 ;  /* 0x000000ffff2ca224 */ /* 0x000fe200078e0a2c */
[----:B------:R-:W-:Y:S01]  /*11510*/  ISETP.GT.U32.AND P2, PT, R39, R48, PT ;  /* 0x000000302700720c */ /* 0x000fe20003f44070 */
[----:B------:R-:W-:Y:S01]  /*11520*/  @!P5 IMAD.MOV R45, RZ, RZ, -R45 ;  /* 0x000000ffff2dd224 */ /* 0x000fe200078e0a2d */
[----:B--2---:R-:W-:-:S02]  /*11530*/  LEA.HI.X.SX32 R121, R41, R35, 0x1, P4 ;  /* 0x0000002329797211 */ /* 0x004fc400020f0eff */
[----:B------:R-:W-:Y:S02]  /*11540*/  ISETP.GT.U32.AND P4, PT, R39, R47, PT ;  /* 0x0000002f2700720c */ /* 0x000fe40003f84070 */
[----:B-1----:R-:W-:Y:S01]  /*11550*/  PRMT R117, RZ, 0x7610, R117 ;  /* 0x00007610ff757816 */ /* 0x002fe20000000075 */
[----:B------:R1:W-:Y:S01]  /*11560*/  STS.U8 [R30+UR9+0x4980], R116 ;  /* 0x004980741e007988 */ /* 0x0003e20008000009 */
[C---:B------:R-:W-:Y:S02]  /*11570*/  SEL R44, R5.reuse, R44, !P3 ;  /* 0x0000002c052c7207 */ /* 0x040fe40005800000 */
[----:B------:R-:W-:Y:S02]  /*11580*/  SEL R45, R5, R45, !P3 ;  /* 0x0000002d052d7207 */ /* 0x000fe40005800000 */
[----:B------:R-:W-:Y:S01]  /*11590*/  ISETP.GE.AND P5, PT, R26, RZ, PT ;  /* 0x000000ff1a00720c */ /* 0x000fe20003fa6270 */
[----:B------:R2:W3:Y:S01]  /*115a0*/  @P0 LDG.E.U8 R117, desc[UR18][R42.64] ;  /* 0x000000122a750981 */ /* 0x0004e2000c1e1100 */
[----:B------:R-:W-:Y:S01]  /*115b0*/  IMAD R44, R44, UR4, RZ ;  /* 0x000000042c2c7c24 */ /* 0x000fe2000f8e02ff */
[----:B------:R-:W4:Y:S01]  /*115c0*/  LDCU UR4, c[0x0][0x3b0] ;  /* 0x00007600ff0477ac */ /* 0x000f220008000800 */
[----:B-1----:R-:W-:Y:S01]  /*115d0*/  PRMT R116, RZ, 0x7610, R116 ;  /* 0x00007610ff747816 */ /* 0x002fe20000000074 */
[----:B------:R-:W-:Y:S01]  /*115e0*/  STL [R1+0x158], R122 ;  /* 0x0001587a01007387 */ /* 0x000fe20000100800 */
[----:B------:R-:W-:-:S02]  /*115f0*/  IMAD R45, R45, UR5, RZ ;  /* 0x000000052d2d7c24 */ /* 0x000fc4000f8e02ff */
[----:B--2---:R-:W-:Y:S01]  /*11600*/  @P0 IMAD.MOV.U32 R42, RZ, RZ, R122 ;  /* 0x000000ffff2a0224 */ /* 0x004fe200078e007a */
[----:B------:R-:W5:Y:S01]  /*11610*/  LDL.LU R123, [R1+0xa84] ;  /* 0x000a8400017b7983 */ /* 0x000f620000300800 */
[----:B------:R-:W-:-:S03]  /*11620*/  @P0 IMAD.MOV.U32 R43, RZ, RZ, R124 ;  /* 0x000000ffff2b0224 */ /* 0x000fc600078e007c */
[----:B------:R1:W-:Y:S01]  /*11630*/  STS.U8 [R30+UR9+0x4d80], R115 ;  /* 0x004d80731e007988 */ /* 0x0003e20008000009 */
[--C-:B------:R-:W-:Y:S02]  /*11640*/  @!P4 IMAD.IADD R47, R47, 0x1, -R39.reuse ;  /* 0x000000012f2fc824 */ /* 0x100fe400078e0a27 */
[----:B------:R-:W-:Y:S01]  /*11650*/  @!P2 IMAD.IADD R48, R48, 0x1, -R39 ;  /* 0x000000013030a824 */ /* 0x000fe200078e0a27 */
[----:B------:R-:W-:Y:S01]  /*11660*/  STL [R1+0x154], R124 ;  /* 0x0001547c01007387 */ /* 0x000fe20000100800 */
[----:B------:R-:W-:Y:S01]  /*11670*/  IADD3 R41, P6, PT, R44, R38, RZ ;  /* 0x000000262c297210 */ /* 0x000fe20007fde0ff */
[----:B------:R-:W-:Y:S01]  /*11680*/  @!P5 IMAD.MOV R46, RZ, RZ, -R46 ;  /* 0x000000ffff2ed224 */ /* 0x000fe200078e0a2e */
[----:B------:R-:W2:Y:S01]  /*11690*/  LDCU UR5, c[0x0][0x3b0] ;  /* 0x00007600ff0577ac */ /* 0x000ea20008000800 */
[----:B------:R-:W5:Y:S01]  /*116a0*/  LDL.LU R119, [R1+0xa80] ;  /* 0x000a800001777983 */ /* 0x000f620000300800 */
[----:B-1----:R-:W-:-:S03]  /*116b0*/  PRMT R115, RZ, 0x7610, R115 ;  /* 0x00007610ff737816 */ /* 0x002fc60000000073 */
[----:B------:R1:W3:Y:S04]  /*116c0*/  @P0 LDG.E.U8 R116, desc[UR18][R42.64] ;  /* 0x000000122a740981 */ /* 0x0002e8000c1e1100 */
[----:B------:R0:W-:Y:S01]  /*116d0*/  STL [R1+0x160], R120 ;  /* 0x0001607801007387 */ /* 0x0001e20000100800 */
[----:B------:R-:W-:Y:S01]  /*116e0*/  ISETP.GT.U32.AND P4, PT, R39, R47, PT ;  /* 0x0000002f2700720c */ /* 0x000fe20003f84070 */
[----:B-1----:R-:W-:Y:S02]  /*116f0*/  @P0 IMAD.MOV.U32 R42, RZ, RZ, R120 ;  /* 0x000000ffff2a0224 */ /* 0x002fe400078e0078 */
[----:B------:R-:W-:Y:S01]  /*11700*/  @P0 IMAD.MOV.U32 R43, RZ, RZ, R121 ;  /* 0x000000ffff2b0224 */ /* 0x000fe200078e0079 */
[----:B0-----:R-:W-:Y:S01]  /*11710*/  IADD3 R120, P2, PT, R45, R38, RZ ;  /* 0x000000262d787210 */ /* 0x001fe20007f5e0ff */
[----:B------:R0:W-:Y:S04]  /*11720*/  STL [R1+0x15c], R121 ;  /* 0x00015c7901007387 */ /* 0x0001e80000100800 */
[----:B------:R1:W3:Y:S01]  /*11730*/  @P0 LDG.E.U8 R115, desc[UR18][R42.64] ;  /* 0x000000122a730981 */ /* 0x0002e2000c1e1100 */
[----:B------:R-:W-:-:S02]  /*11740*/  ISETP.GE.AND P5, PT, R27, RZ, PT ;  /* 0x000000ff1b00720c */ /* 0x000fc40003fa6270 */
[----:B------:R-:W-:Y:S01]  /*11750*/  SEL R46, R5, R46, !P3 ;  /* 0x0000002e052e7207 */ /* 0x000fe20005800000 */
[----:B------:R-:W5:Y:S01]  /*11760*/  LDL.LU R26, [R1+0xa7c] ;  /* 0x000a7c00011a7983 */ /* 0x000f620000300800 */
[----:B0-----:R-:W-:Y:S02]  /*11770*/  LEA.HI.X.SX32 R121, R45, R35, 0x1, P2 ;  /* 0x000000232d797211 */ /* 0x001fe400010f0eff */
[C---:B------:R-:W-:Y:S02]  /*11780*/  ISETP.GT.U32.AND P2, PT, R39.reuse, R49, PT ;  /* 0x000000312700720c */ /* 0x040fe40003f44070 */
[----:B-1----:R-:W-:Y:S02]  /*11790*/  LEA.HI.X.SX32 R42, R44, R35, 0x1, P6 ;  /* 0x000000232c2a7211 */ /* 0x002fe400030f0eff */
[----:B------:R-:W-:Y:S01]  /*117a0*/  ISETP.GT.U32.AND P6, PT, R39, R48, PT ;  /* 0x000000302700720c */ /* 0x000fe20003fc4070 */
[----:B----4-:R-:W-:Y:S01]  /*117b0*/  IMAD R46, R46, UR4, RZ ;  /* 0x000000042e2e7c24 */ /* 0x010fe2000f8e02ff */
[----:B------:R-:W-:Y:S01]  /*117c0*/  STL [R1+0x198], R41 ;  /* 0x0001982901007387 */ /* 0x000fe20000100800 */
[----:B------:R-:W-:Y:S01]  /*117d0*/  @P0 IMAD.MOV.U32 R43, RZ, RZ, R42 ;  /* 0x000000ffff2b0224 */ /* 0x000fe200078e002a */
[----:B------:R-:W0:Y:S01]  /*117e0*/  LDCU UR4, c[0x0][0x3b0] ;  /* 0x00007600ff0477ac */ /* 0x000e220008000800 */
[--C-:B------:R-:W-:Y:S01]  /*117f0*/  @!P4 IMAD.IADD R47, R47, 0x1, -R39.reuse ;  /* 0x000000012f2fc824 */ /* 0x100fe200078e0a27 */
[----:B------:R1:W-:Y:S03]  /*11800*/  STL [R1+0x194], R42 ;  /* 0x0001942a01007387 */ /* 0x0003e60000100800 */
[----:B------:R-:W-:Y:S01]  /*11810*/  @!P2 IMAD.IADD R49, R49, 0x1, -R39 ;  /* 0x000000013131a824 */ /* 0x000fe200078e0a27 */
[----:B------:R4:W-:Y:S01]  /*11820*/  STS.U8 [R30+UR9+0x5180], R114 ;  /* 0x005180721e007988 */ /* 0x0009e20008000009 */
[----:B------:R-:W-:-:S02]  /*11830*/  @!P5 IMAD.MOV R47, RZ, RZ, -R47 ;  /* 0x000000ffff2fd224 */ /* 0x000fc400078e0a2f */
[----:B------:R-:W-:Y:S01]  /*11840*/  @!P6 IMAD.IADD R48, R48, 0x1, -R39 ;  /* 0x000000013030e824 */ /* 0x000fe200078e0a27 */
[C---:B------:R-:W-:Y:S01]  /*11850*/  ISETP.GT.U32.AND P6, PT, R39.reuse, R50, PT ;  /* 0x000000322700720c */ /* 0x040fe20003fc4070 */
[----:B-1----:R-:W-:Y:S01]  /*11860*/  @P0 IMAD.MOV.U32 R42, RZ, RZ, R41 ;  /* 0x000000ffff2a0224 */ /* 0x002fe200078e0029 */
[----:B------:R-:W-:Y:S02]  /*11870*/  IADD3 R41, P2, PT, R46, R38, RZ ;  /* 0x000000262e297210 */ /* 0x000fe40007f5e0ff */
[----:B------:R-:W-:Y:S02]  /*11880*/  ISETP.GE.AND P4, PT, R164, RZ, PT ;  /* 0x000000ffa400720c */ /* 0x000fe40003f86270 */
[----:B----4-:R-:W-:Y:S02]  /*11890*/  PRMT R114, RZ, 0x7610, R114 ;  /* 0x00007610ff727816 */ /* 0x010fe40000000072 */
[----:B------:R-:W-:Y:S02]  /*118a0*/  LEA.HI.X.SX32 R44, R46, R35, 0x1, P2 ;  /* 0x000000232e2c7211 */ /* 0x000fe400010f0eff */
[----:B------:R-:W-:Y:S01]  /*118b0*/  ISETP.GT.U32.AND P2, PT, R39, R49, PT ;  /* 0x000000312700720c */ /* 0x000fe20003f44070 */
[----:B------:R1:W-:Y:S01]  /*118c0*/  STS.U8 [R30+UR9+0x5580], R113 ;  /* 0x005580711e007988 */ /* 0x0003e20008000009 */
[----:B------:R-:W-:-:S03]  /*118d0*/  SEL R47, R5, R47, !P3 ;  /* 0x0000002f052f7207 */ /* 0x000fc60005800000 */
[----:B------:R4:W3:Y:S01]  /*118e0*/  @P0 LDG.E.U8 R114, desc[UR18][R42.64] ;  /* 0x000000122a720981 */ /* 0x0008e2000c1e1100 */
[----:B------:R-:W-:Y:S01]  /*118f0*/  ISETP.GE.AND P5, PT, R163, RZ, PT ;  /* 0x000000ffa300720c */ /* 0x000fe20003fa6270 */
[----:B--2---:R-:W-:Y:S01]  /*11900*/  IMAD R47, R47, UR5, RZ ;  /* 0x000000052f2f7c24 */ /* 0x004fe2000f8e02ff */
[----:B------:R-:W2:Y:S01]  /*11910*/  LDCU UR5, c[0x0][0x3b0] ;  /* 0x00007600ff0577ac */ /* 0x000ea20008000800 */
[----:B-1----:R-:W-:Y:S01]  /*11920*/  PRMT R113, RZ, 0x7610, R113 ;  /* 0x00007610ff717816 */ /* 0x002fe20000000071 */
[----:B------:R-:W-:Y:S01]  /*11930*/  STL [R1+0x1a0], R120 ;  /* 0x0001a07801007387 */ /* 0x000fe20000100800 */
[----:B----4-:R-:W-:-:S03]  /*11940*/  @P0 IMAD.MOV.U32 R42, RZ, RZ, R120 ;  /* 0x000000ffff2a0224 */ /* 0x010fc600078e0078 */
[----:B------:R1:W-:Y:S01]  /*11950*/  STS.U8 [R30+UR9+0x5980], R109 ;  /* 0x0059806d1e007988 */ /* 0x0003e20008000009 */
[----:B------:R-:W-:Y:S02]  /*11960*/  @P0 IMAD.MOV.U32 R43, RZ, RZ, R121 ;  /* 0x000000ffff2b0224 */ /* 0x000fe400078e0079 */
[----:B------:R-:W-:Y:S01]  /*11970*/  @!P6 IMAD.IADD R50, R50, 0x1, -R39 ;  /* 0x000000013232e824 */ /* 0x000fe200078e0a27 */
[----:B------:R-:W5:Y:S01]  /*11980*/  LDL.LU R27, [R1+0xa78] ;  /* 0x000a7800011b7983 */ /* 0x000f620000300800 */
[----:B------:R-:W-:-:S03]  /*11990*/  @!P4 IMAD.MOV R48, RZ, RZ, -R48 ;  /* 0x000000ffff30c224 */ /* 0x000fc600078e0a30 */
[----:B------:R-:W-:Y:S01]  /*119a0*/  STL [R1+0x19c], R121 ;  /* 0x00019c7901007387 */ /* 0x000fe20000100800 */
[----:B-1----:R-:W-:-:S03]  /*119b0*/  PRMT R109, RZ, 0x7610, R109 ;  /* 0x00007610ff6d7816 */ /* 0x002fc6000000006d */
[----:B------:R1:W4:Y:S01]  /*119c0*/  @P0 LDG.E.U8 R113, desc[UR18][R42.64] ;  /* 0x000000122a710981 */ /* 0x000322000c1e1100 */
[----:B------:R-:W-:-:S03]  /*119d0*/  @!P2 IMAD.IADD R49, R49, 0x1, -R39 ;  /* 0x000000013131a824 */ /* 0x000fc600078e0a27 */
[----:B------:R-:W5:Y:S01]  /*119e0*/  LDL.LU R164, [R1+0xa74] ;  /* 0x000a740001a47983 */ /* 0x000f620000300800 */
[----:B------:R-:W-:-:S03]  /*119f0*/  ISETP.GT.U32.AND P6, PT, R39, R50, PT ;  /* 0x000000322700720c */ /* 0x000fc60003fc4070 */
[----:B------:R0:W-:Y:S01]  /*11a00*/  STL [R1+0x1d0], R41 ;  /* 0x0001d02901007387 */ /* 0x0001e20000100800 */
[----:B-1----:R-:W-:Y:S02]  /*11a10*/  @P0 IMAD.MOV.U32 R42, RZ, RZ, R41 ;  /* 0x000000ffff2a0224 */ /* 0x002fe400078e0029 */
[----:B------:R-:W-:Y:S01]  /*11a20*/  @P0 IMAD.MOV.U32 R43, RZ, RZ, R44 ;  /* 0x000000ffff2b0224 */ /* 0x000fe200078e002c */
[----:B------:R-:W-:Y:S01]  /*11a30*/  ISETP.GT.U32.AND P2, PT, R39, R51, PT ;  /* 0x000000332700720c */ /* 0x000fe20003f44070 */
[----:B------:R-:W-:Y:S01]  /*11a40*/  STL [R1+0x1cc], R44 ;  /* 0x0001cc2c01007387 */ /* 0x000fe20000100800 */
[----:B0-----:R-:W-:-:S03]  /*11a50*/  IADD3 R41, P4, PT, R47, R38, RZ ;  /* 0x000000262f297210 */ /* 0x001fc60007f9e0ff */
[----:B------:R0:W3:Y:S01]  /*11a60*/  @P0 LDG.E.U8 R109, desc[UR18][R42.64] ;  /* 0x000000122a6d0981 */ /* 0x0000e2000c1e1100 */
[----:B------:R-:W-:Y:S01]  /*11a70*/  SEL R48, R5, R48, !P3 ;  /* 0x0000003005307207 */ /* 0x000fe20005800000 */
[----:B------:R-:W-:Y:S02]  /*11a80*/  @!P5 IMAD.MOV R49, RZ, RZ, -R49 ;  /* 0x000000ffff31d224 */ /* 0x000fe400078e0a31 */
[----:B------:R-:W5:Y:S01]  /*11a90*/  LDL.LU R163, [R1+0xa70] ;  /* 0x000a700001a37983 */ /* 0x000f620000300800 */
[----:B0-----:R-:W-:Y:S02]  /*11aa0*/  LEA.HI.X.SX32 R42, R47, R35, 0x1, P4 ;  /* 0x000000232f2a7211 */ /* 0x001fe400020f0eff */
[----:B------:R-:W-:Y:S01]  /*11ab0*/  ISETP.GE.AND P4, PT, R118, RZ, PT ;  /* 0x000000ff7600720c */ /* 0x000fe20003f86270 */
[----:B------:R0:W-:Y:S01]  /*11ac0*/  STS.U8 [R30+UR9+0x5d80], R108 ;  /* 0x005d806c1e007988 */ /* 0x0001e20008000009 */
[----:B------:R-:W-:Y:S01]  /*11ad0*/  IMAD R48, R48, UR4, RZ ;  /* 0x0000000430307c24 */ /* 0x000fe2000f8e02ff */
[----:B------:R-:W1:Y:S01]  /*11ae0*/  LDCU UR4, c[0x0][0x3b0] ;  /* 0x00007600ff0477ac */ /* 0x000e620008000800 */
[----:B------:R-:W-:Y:S01]  /*11af0*/  @P0 IMAD.MOV.U32 R43, RZ, RZ, R42 ;  /* 0x000000ffff2b0224 */ /* 0x000fe200078e002a */
[----:B------:R-:W-:Y:S01]  /*11b00*/  STL [R1+0x1d8], R41 ;  /* 0x0001d82901007387 */ /* 0x000fe20000100800 */
[----:B------:R-:W-:-:S03]  /*11b10*/  SEL R49, R5, R49, !P3 ;  /* 0x0000003105317207 */ /* 0x000fc60005800000 */
[----:B------:R2:W-:Y:S01]  /*11b20*/  STL [R1+0x1d4], R42 ;  /* 0x0001d42a01007387 */ /* 0x0005e20000100800 */
[----:B0-----:R-:W-:Y:S01]  /*11b30*/  PRMT R108, RZ, 0x7610, R108 ;  /* 0x00007610ff6c7816 */ /* 0x001fe2000000006c */
[--C-:B------:R-:W-:Y:S01]  /*11b40*/  @!P6 IMAD.IADD R50, R50, 0x1, -R39.reuse ;  /* 0x000000013232e824 */ /* 0x100fe200078e0a27 */
[----:B------:R-:W-:Y:S01]  /*11b50*/  ISETP.GT.U32.AND P5, PT, R39, R52, PT ;  /* 0x000000342700720c */ /* 0x000fe20003fa4070 */
[----:B------:R-:W-:Y:S01]  /*11b60*/  @!P2 IMAD.IADD R51, R51, 0x1, -R39 ;  /* 0x000000013333a824 */ /* 0x000fe200078e0a27 */
[----:B------:R0:W-:Y:S01]  /*11b70*/  STS.U8 [R30+UR9+0x6180], R107 ;  /* 0x0061806b1e007988 */ /* 0x0001e20008000009 */
[----:B--2---:R-:W-:-:S03]  /*11b80*/  @P0 IMAD.MOV.U32 R42, RZ, RZ, R41 ;  /* 0x000000ffff2a0224 */ /* 0x004fc600078e0029 */
[----:B------:R-:W5:Y:S01]  /*11b90*/  LDL.LU R118, [R1+0xa6c] ;  /* 0x000a6c0001767983 */ /* 0x000f620000300800 */
[----:B------:R-:W-:Y:S01]  /*11ba0*/  IMAD R49, R49, UR5, RZ ;  /* 0x0000000531317c24 */ /* 0x000fe2000f8e02ff */
[C---:B------:R-:W-:Y:S01]  /*11bb0*/  ISETP.GT.U32.AND P2, PT, R39.reuse, R51, PT ;  /* 0x000000332700720c */ /* 0x040fe20003f44070 */
[----:B------:R-:W-:Y:S01]  /*11bc0*/  @!P4 IMAD.MOV R50, RZ, RZ, -R50 ;  /* 0x000000ffff32c224 */ /* 0x000fe200078e0a32 */
[----:B------:R2:W3:Y:S01]  /*11bd0*/  @P0 LDG.E.U8 R108, desc[UR18][R42.64] ;  /* 0x000000122a6c0981 */ /* 0x0004e2000c1e1100 */
[----:B------:R-:W-:Y:S02]  /*11be0*/  ISETP.GT.U32.AND P4, PT, R39, R54, PT ;  /* 0x000000362700720c */ /* 0x000fe40003f84070 */
[----:B------:R-:W-:Y:S01]  /*11bf0*/  @!P5 IMAD.IADD R52, R52, 0x1, -R39 ;  /* 0x000000013434d824 */ /* 0x000fe200078e0a27 */
[----:B0-----:R-:W-:Y:S01]  /*11c00*/  PRMT R107, RZ, 0x7610, R107 ;  /* 0x00007610ff6b7816 */ /* 0x001fe2000000006b */
[----:B------:R-:W-:Y:S01]  /*11c10*/  STS.U8 [R30+UR9+0x6580], R106 ;  /* 0x0065806a1e007988 */ /* 0x000fe20008000009 */
[----:B------:R-:W0:Y:S01]  /*11c20*/  LDCU UR5, c[0x0][0x3b0] ;  /* 0x00007600ff0577ac */ /* 0x000e220008000800 */
[----:B--2---:R-:W-:-:S04]  /*11c30*/  IADD3 R42, P6, PT, R48, R38, RZ ;  /* 0x00000026302a7210 */ /* 0x004fc80007fde0ff */
[-C--:B------:R-:W-:Y:S02]  /*11c40*/  LEA.HI.X.SX32 R43, R48, R35.reuse, 0x1, P6 ;  /* 0x00000023302b7211 */ /* 0x080fe400030f0eff */
[----:B------:R-:W-:Y:S02]  /*11c50*/  IADD3 R41, P6, PT, R49, R38, RZ ;  /* 0x0000002631297210 */ /* 0x000fe40007fde0ff */
[----:B------:R-:W-:Y:S01]  /*11c60*/  SEL R50, R5, R50, !P3 ;  /* 0x0000003205327207 */ /* 0x000fe20005800000 */
[----:B------:R2:W-:Y:S01]  /*11c70*/  STL [R1+0x1e0], R42 ;  /* 0x0001e02a01007387 */ /* 0x0005e20000100800 */
[----:B------:R-:W-:Y:S02]  /*11c80*/  LEA.HI.X.SX32 R44, R49, R35, 0x1, P6 ;  /* 0x00000023312c7211 */ /* 0x000fe400030f0eff */
[----:B------:R-:W-:Y:S01]  /*11c90*/  ISETP.GE.AND P6, PT, R112, RZ, PT ;  /* 0x000000ff7000720c */ /* 0x000fe20003fc6270 */
[----:B-1----:R-:W-:Y:S01]  /*11ca0*/  IMAD R50, R50, UR4, RZ ;  /* 0x0000000432327c24 */ /* 0x002fe2000f8e02ff */
[----:B------:R-:W1:Y:S01]  /*11cb0*/  LDCU UR4, c[0x0][0x3b0] ;  /* 0x00007600ff0477ac */ /* 0x000e620008000800 */
[----:B------:R-:W-:Y:S01]  /*11cc0*/  STL [R1+0x1dc], R43 ;  /* 0x0001dc2b01007387 */ /* 0x000fe20000100800 */
[----:B------:R-:W-:Y:S01]  /*11cd0*/  @!P2 IMAD.IADD R51, R51, 0x1, -R39 ;  /* 0x000000013333a824 */ /* 0x000fe200078e0a27 */
[----:B------:R-:W-:-:S02]  /*11ce0*/  ISETP.GT.U32.AND P5, PT, R39, R52, PT ;  /* 0x000000342700720c */ /* 0x000fc40003fa4070 */
[----:B------:R2:W3:Y:S01]  /*11cf0*/  @P0 LDG.E.U8 R107, desc[UR18][R42.64] ;  /* 0x000000122a6b0981 */ /* 0x0004e2000c1e1100 */
[----:B------:R-:W-:-:S03]  /*11d00*/  @!P4 IMAD.IADD R54, R54, 0x1, -R39 ;  /* 0x000000013636c824 */ /* 0x000fc600078e0a27 */
[----:B------:R0:W-:Y:S04]  /*11d10*/  STL [R1+0x210], R41 ;  /* 0x0002102901007387 */ /* 0x0001e80000100800 */
[----:B------:R-:W5:Y:S01]  /*11d20*/  LDL.LU R112, [R1+0xa68] ;  /* 0x000a680001707983 */ /* 0x000f620000300800 */
[----:B--2---:R-:W-:Y:S01]  /*11d30*/  @P0 IMAD.MOV.U32 R42, RZ, RZ, R41 ;  /* 0x000000ffff2a0224 */ /* 0x004fe200078e0029 */
[----:B0-----:R-:W-:Y:S02]  /*11d40*/  IADD3 R41, P2, PT, R50, R38, RZ ;  /* 0x0000002632297210 */ /* 0x001fe40007f5e0ff */
[----:B------:R0:W-:Y:S01]  /*11d50*/  STL [R1+0x20c], R44 ;  /* 0x00020c2c01007387 */ /* 0x0001e20000100800 */
[----:B------:R-:W-:Y:S01]  /*11d60*/  @P0 IMAD.MOV.U32 R43, RZ, RZ, R44 ;  /* 0x000000ffff2b0224 */ /* 0x000fe200078e002c */
[C---:B------:R-:W-:Y:S01]  /*11d70*/  ISETP.GT.U32.AND P4, PT, R39.reuse, R54, PT ;  /* 0x000000362700720c */ /* 0x040fe20003f84070 */
[----:B------:R-:W-:Y:S01]  /*11d80*/  @!P6 IMAD.MOV R51, RZ, RZ, -R51 ;  /* 0x000000ffff33e224 */ /* 0x000fe200078e0a33 */
[----:B------:R-:W-:-:S02]  /*11d90*/  ISETP.GT.U32.AND P6, PT, R39, R55, PT ;  /* 0x000000372700720c */ /* 0x000fc40003fc4070 */
[----:B0-----:R-:W-:Y:S02]  /*11da0*/  LEA.HI.X.SX32 R44, R50, R35, 0x1, P2 ;  /* 0x00000023322c7211 */ /* 0x001fe400010f0eff */
[----:B------:R-:W-:Y:S02]  /*11db0*/  ISETP.GT.U32.AND P2, PT, R39, R53, PT ;  /* 0x000000352700720c */ /* 0x000fe40003f44070 */
[----:B------:R-:W-:Y:S02]  /*11dc0*/  SEL R51, R5, R51, !P3 ;  /* 0x0000003305337207 */ /* 0x000fe40005800000 */
[----:B------:R-:W-:Y:S01]  /*11dd0*/  PRMT R106, RZ, 0x7610, R106 ;  /* 0x00007610ff6a7816 */ /* 0x000fe2000000006a */
[--C-:B------:R-:W-:Y:S01]  /*11de0*/  @!P5 IMAD.IADD R52, R52, 0x1, -R39.reuse ;  /* 0x000000013434d824 */ /* 0x100fe200078e0a27 */
[----:B------:R-:W-:Y:S01]  /*11df0*/  ISETP.GE.AND P5, PT, R24, RZ, PT ;  /* 0x000000ff1800720c */ /* 0x000fe20003fa6270 */
[----:B------:R-:W-:Y:S01]  /*11e00*/  STS.U8 [R30+UR9+0x6980], R103 ;  /* 0x006980671e007988 */ /* 0x000fe20008000009 */
[----:B-1----:R-:W-:Y:S01]  /*11e10*/  IMAD R51, R51, UR4, RZ ;  /* 0x0000000433337c24 */ /* 0x002fe2000f8e02ff */
[----:B------:R-:W0:Y:S02]  /*11e20*/  LDCU UR4, c[0x0][0x3b0] ;  /* 0x00007600ff0477ac */ /* 0x000e240008000800 */
[----:B------:R-:W-:Y:S04]  /*11e30*/  STS.U8 [R30+UR9+0x6d80], R102 ;  /* 0x006d80661e007988 */ /* 0x000fe80008000009 */
[----:B------:R-:W-:Y:S01]  /*11e40*/  STS.U8 [R30+UR9+0x7180], R101 ;  /* 0x007180651e007988 */ /* 0x000fe20008000009 */
[----:B------:R-:W-:-:S03]  /*11e50*/  @!P2 IMAD.IADD R53, R53, 0x1, -R39 ;  /* 0x000000013535a824 */ /* 0x000fc600078e0a27 */
[----:B------:R-:W-:Y:S04]  /*11e60*/  STS.U8 [R30+UR9+0x7580], R100 ;  /* 0x007580641e007988 */ /* 0x000fe80008000009 */
[----:B------:R-:W-:Y:S04]  /*11e70*/  STS.U8 [R30+UR9+0x7980], R99 ;  /* 0x007980631e007988 */ /* 0x000fe80008000009 */
[----:B------:R-:W-:Y:S01]  /*11e80*/  STS.U8 [R30+UR9+0x7d80], R98 ;  /* 0x007d80621e007988 */ /* 0x000fe20008000009 */
[----:B------:R-:W-:-:S03]  /*11e90*/  @!P4 IMAD.IADD R54, R54, 0x1, -R39 ;  /* 0x000000013636c824 */ /* 0x000fc600078e0a27 */
[----:B------:R1:W-:Y:S01]  /*11ea0*/  STS.U8 [R31+UR9+0x4200], R105 ;  /* 0x004200691f007988 */ /* 0x0003e20008000009 */
[----:B------:R-:W-:-:S03]  /*11eb0*/  ISETP.GE.AND P2, PT, R25, RZ, PT ;  /* 0x000000ff1900720c */ /* 0x000fc60003f46270 */
[----:B------:R2:W3:Y:S04]  /*11ec0*/  @P0 LDG.E.U8 R106, desc[UR18][R42.64] ;  /* 0x000000122a6a0981 */ /* 0x0004e8000c1e1100 */
[----:B------:R0:W-:Y:S01]  /*11ed0*/  STL [R1+0x218], R41 ;  /* 0x0002182901007387 */ /* 0x0001e20000100800 */
[----:B-1----:R-:W-:Y:S01]  /*11ee0*/  PRMT R105, RZ, 0x7610, R105 ;  /* 0x00007610ff697816 */ /* 0x002fe20000000069 */
[----:B--2---:R-:W-:Y:S02]  /*11ef0*/  @P0 IMAD.MOV.U32 R42, RZ, RZ, R41 ;  /* 0x000000ffff2a0224 */ /* 0x004fe400078e0029 */
[----:B------:R-:W-:Y:S01]  /*11f00*/  @P0 IMAD.MOV.U32 R43, RZ, RZ, R44 ;  /* 0x000000ffff2b0224 */ /* 0x000fe200078e002c */
[----:B0-----:R-:W-:Y:S01]  /*11f10*/  IADD3 R41, P4, PT, R51, R38, RZ ;  /* 0x0000002633297210 */ /* 0x001fe20007f9e0ff */
[----:B------:R-:W-:-:S03]  /*11f20*/  @!P6 IMAD.IADD R55, R55, 0x1, -R39 ;  /* 0x000000013737e824 */ /* 0x000fc600078e0a27 */
[----:B------:R0:W2:Y:S01]  /*11f30*/  @P0 LDG.E.U8 R105, desc[UR18][R42.64] ;  /* 0x000000122a690981 */ /* 0x0000a2000c1e1100 */
[----:B------:R-:W-:Y:S01]  /*11f40*/  @!P5 IMAD.MOV R52, RZ, RZ, -R52 ;  /* 0x000000ffff34d224 */ /* 0x000fe200078e0a34 */
[----:B------:R-:W-:Y:S02]  /*11f50*/  ISETP.GT.U32.AND P6, PT, R39, R55, PT ;  /* 0x000000372700720c */ /* 0x000fe40003fc4070 */
[----:B0-----:R-:W-:Y:S02]  /*11f60*/  LEA.HI.X.SX32 R42, R51, R35, 0x1, P4 ;  /* 0x00000023332a7211 */ /* 0x001fe400020f0eff */
[C---:B------:R-:W-:Y:S01]  /*11f70*/  ISETP.GT.U32.AND P4, PT, R39.reuse, R53, PT ;  /* 0x000000352700720c */ /* 0x040fe20003f84070 */
[----:B------:R-:W-:Y:S01]  /*11f80*/  STL [R1+0x214], R44 ;  /* 0x0002142c01007387 */ /* 0x000fe20000100800 */
[----:B------:R-:W-:Y:S01]  /*11f90*/  ISETP.GT.U32.AND P5, PT, R39, R56, PT ;  /* 0x000000382700720c */ /* 0x000fe20003fa4070 */
[----:B------:R-:W-:Y:S01]  /*11fa0*/  @!P2 IMAD.MOV R54, RZ, RZ, -R54 ;  /* 0x000000ffff36a224 */ /* 0x000fe200078e0a36 */
[----:B------:R-:W-:Y:S01]  /*11fb0*/  SEL R52, R5, R52, !P3 ;  /* 0x0000003405347207 */ /* 0x000fe20005800000 */
[----:B------:R-:W5:Y:S01]  /*11fc0*/  LDL.LU R24, [R1+0xa64] ;  /* 0x000a640001187983 */ /* 0x000f620000300800 */
[----:B------:R-:W-:Y:S01]  /*11fd0*/  ISETP.GE.AND P2, PT, R158, RZ, PT ;  /* 0x000000ff9e00720c */ /* 0x000fe20003f46270 */
[----:B------:R-:W-:-:S02]  /*11fe0*/  @P0 IMAD.MOV.U32 R43, RZ, RZ, R42 ;  /* 0x000000ffff2b0224 */ /* 0x000fc400078e002a */
[----:B------:R-:W5:Y:S01]  /*11ff0*/  LDL.LU R25, [R1+0xa60] ;  /* 0x000a600001197983 */ /* 0x000f620000300800 */
[----:B------:R-:W-:-:S03]  /*12000*/  SEL R54, R5, R54, !P3 ;  /* 0x0000003605367207 */ /* 0x000fc60005800000 */
[----:B------:R0:W-:Y:S01]  /*12010*/  STS.U8 [R31+UR9+0x4600], R104 ;  /* 0x004600681f007988 */ /* 0x0001e20008000009 */
[----:B------:R-:W-:Y:S01]  /*12020*/  IMAD R52, R52, UR5, RZ ;  /* 0x0000000534347c24 */ /* 0x000fe2000f8e02ff */
[----:B------:R-:W-:Y:S02]  /*12030*/  PRMT R103, RZ, 0x7610, R103 ;  /* 0x00007610ff677816 */ /* 0x000fe40000000067 */
[----:B------:R-:W-:Y:S01]  /*12040*/  STL [R1+0x220], R41 ;  /* 0x0002202901007387 */ /* 0x000fe20000100800 */
[--C-:B------:R-:W-:Y:S01]  /*12050*/  @!P4 IMAD.IADD R53, R53, 0x1, -R39.reuse ;  /* 0x000000013535c824 */ /* 0x100fe200078e0a27 */
[----:B------:R-:W-:Y:S01]  /*12060*/  PRMT R102, RZ, 0x7610, R102 ;  /* 0x00007610ff667816 */ /* 0x000fe20000000066 */
[--C-:B------:R-:W-:Y:S01]  /*12070*/  @!P6 IMAD.IADD R55, R55, 0x1, -R39.reuse ;  /* 0x000000013737e824 */ /* 0x100fe200078e0a27 */
[----:B------:R1:W-:Y:S01]  /*12080*/  STL [R1+0x21c], R42 ;  /* 0x00021c2a01007387 */ /* 0x0003e20000100800 */
[----:B0-----:R-:W-:Y:S01]  /*12090*/  PRMT R104, RZ, 0x7610, R104 ;  /* 0x00007610ff687816 */ /* 0x001fe20000000068 */
[----:B------:R-:W-:Y:S01]  /*120a0*/  IMAD R54, R54, UR12, RZ ;  /* 0x0000000c36367c24 */ /* 0x000fe2000f8e02ff */
[----:B------:R-:W-:Y:S01]  /*120b0*/  ISETP.GE.AND P4, PT, R157, RZ, PT ;  /* 0x000000ff9d00720c */ /* 0x000fe20003f86270 */
[----:B------:R-:W-:Y:S01]  /*120c0*/  @!P5 IMAD.IADD R56, R56, 0x1, -R39 ;  /* 0x000000013838d824 */ /* 0x000fe200078e0a27 */
[----:B------:R-:W5:Y:S01]  /*120d0*/  LDL.LU R158, [R1+0xa5c] ;  /* 0x000a5c00019e7983 */ /* 0x000f620000300800 */
[----:B------:R-:W-:Y:S01]  /*120e0*/  @!P2 IMAD.MOV R53, RZ, RZ, -R53 ;  /* 0x000000ffff35a224 */ /* 0x000fe200078e0a35 */
[----:B------:R-:W-:Y:S01]  /*120f0*/  PRMT R101, RZ, 0x7610, R101 ;  /* 0x00007610ff657816 */ /* 0x000fe20000000065 */
[----:B------:R-:W0:Y:S01]  /*12100*/  LDCU UR5, c[0x0][0x3b0] ;  /* 0x00007600ff0577ac */ /* 0x000e220008000800 */
[----:B-1----:R-:W-:Y:S01]  /*12110*/  @P0 IMAD.MOV.U32 R42, RZ, RZ, R41 ;  /* 0x000000ffff2a0224 */ /* 0x002fe200078e0029 */
[----:B------:R-:W-:Y:S01]  /*12120*/  ISETP.GT.U32.AND P5, PT, R39, R56, PT ;  /* 0x000000382700720c */ /* 0x000fe20003fa4070 */
[----:B------:R-:W5:Y:S01]  /*12130*/  LDL.LU R157, [R1+0xa58] ;  /* 0x000a5800019d7983 */ /* 0x000f620000300800 */
[----:B------:R-:W-:Y:S01]  /*12140*/  PRMT R100, RZ, 0x7610, R100 ;  /* 0x00007610ff647816 */ /* 0x000fe20000000064 */
[----:B------:R-:W1:Y:S02]  /*12150*/  LDCU UR12, c[0x0][0x3b0] ;  /* 0x00007600ff0c77ac */ /* 0x000e640008000800 */
[----:B------:R0:W2:Y:S02]  /*12160*/  @P0 LDG.E.U8 R104, desc[UR18][R42.64] ;  /* 0x000000122a680981 */ /* 0x0000a4000c1e1100 */
[----:B0-----:R-:W-:-:S04]  /*12170*/  IADD3 R42, P6, PT, R52, R38, RZ ;  /* 0x00000026342a7210 */ /* 0x001fc80007fde0ff */
[----:B------:R-:W-:Y:S02]  /*12180*/  LEA.HI.X.SX32 R43, R52, R35, 0x1, P6 ;  /* 0x00000023342b7211 */ /* 0x000fe400030f0eff */
[C---:B------:R-:W-:Y:S01]  /*12190*/  IADD3 R41, P6, PT, R54.reuse, R38, RZ ;  /* 0x0000002636297210 */ /* 0x040fe20007fde0ff */
[----:B------:R-:W-:Y:S01]  /*121a0*/  @!P4 IMAD.MOV R55, RZ, RZ, -R55 ;  /* 0x000000ffff37c224 */ /* 0x000fe200078e0a37 */
[----:B------:R-:W-:Y:S01]  /*121b0*/  SEL R53, R5, R53, !P3 ;  /* 0x0000003505357207 */ /* 0x000fe20005800000 */
[----:B------:R0:W-:Y:S01]  /*121c0*/  STL [R1+0x270], R42 ;  /* 0x0002702a01007387 */ /* 0x0001e20000100800 */
[----:B------:R-:W-:Y:S02]  /*121d0*/  LEA.HI.X.SX32 R44, R54, R35, 0x1, P6 ;  /* 0x00000023362c7211 */ /* 0x000fe400030f0eff */
[----:B------:R-:W-:Y:S01]  /*121e0*/  ISETP.GT.U32.AND P2, PT, R39, R57, PT ;  /* 0x000000392700720c */ /* 0x000fe20003f44070 */
[----:B------:R0:W-:Y:S01]  /*121f0*/  STL [R1+0x26c], R43 ;  /* 0x00026c2b01007387 */ /* 0x0001e20000100800 */
[----:B------:R-:W-:Y:S01]  /*12200*/  SEL R55, R5, R55, !P3 ;  /* 0x0000003705377207 */ /* 0x000fe20005800000 */
[----:B------:R-:W-:-:S02]  /*12210*/  IMAD R53, R53, UR4, RZ ;  /* 0x0000000435357c24 */ /* 0x000fc4000f8e02ff */
[----:B------:R0:W2:Y:S01]  /*12220*/  @P0 LDG.E.U8 R103, desc[UR18][R42.64] ;  /* 0x000000122a670981 */ /* 0x0000a2000c1e1100 */
[----:B------:R-:W-:Y:S01]  /*12230*/  ISETP.GE.AND P4, PT, R111, RZ, PT ;  /* 0x000000ff6f00720c */ /* 0x000fe20003f86270 */
[----:B------:R-:W-:Y:S01]  /*12240*/  IMAD R55, R55, UR13, RZ ;  /* 0x0000000d37377c24 */ /* 0x000fe2000f8e02ff */
[----:B------:R-:W1:Y:S01]  /*12250*/  LDCU UR4, c[0x0][0x3b0] ;  /* 0x00007600ff0477ac */ /* 0x000e620008000800 */
[----:B------:R-:W-:Y:S02]  /*12260*/  @!P5 IMAD.IADD R56, R56, 0x1, -R39 ;  /* 0x000000013838d824 */ /* 0x000fe400078e0a27 */
[----:B0-----:R-:W-:Y:S02]  /*12270*/  @P0 IMAD.MOV.U32 R42, RZ, RZ, R41 ;  /* 0x000000ffff2a0224 */ /* 0x001fe400078e0029 */
[----:B------:R-:W-:Y:S01]  /*12280*/  @P0 IMAD.MOV.U32 R43, RZ, RZ, R44 ;  /* 0x000000ffff2b0224 */ /* 0x000fe200078e002c */
[----:B------:R-:W-:Y:S01]  /*12290*/  ISETP.GT.U32.AND P5, PT, R39, R58, PT ;  /* 0x0000003a2700720c */ /* 0x000fe20003fa4070 */
[----:B------:R0:W-:Y:S01]  /*122a0*/  STL [R1+0x278], R41 ;  /* 0x0002782901007387 */ /* 0x0001e20000100800 */
[----:B------:R-:W-:Y:S01]  /*122b0*/  @!P2 IMAD.IADD R57, R57, 0x1, -R39 ;  /* 0x000000013939a824 */ /* 0x000fe200078e0a27 */
[----:B------:R-:W-:Y:S01]  /*122c0*/  PRMT R99, RZ, 0x7610, R99 ;  /* 0x00007610ff637816 */ /* 0x000fe20000000063 */
[----:B------:R-:W1:Y:S01]  /*122d0*/  LDCU UR13, c[0x0][0x3b0] ;  /* 0x00007600ff0d77ac */ /* 0x000e620008000800 */
[----:B------:R0:W2:Y:S01]  /*122e0*/  @P0 LDG.E.U8 R102, desc[UR18][R42.64] ;  /* 0x000000122a660981 */ /* 0x0000a2000c1e1100 */
[----:B------:R-:W-:Y:S01]  /*122f0*/  @!P4 IMAD.MOV R56, RZ, RZ, -R56 ;  /* 0x000000ffff38c224 */ /* 0x000fe200078e0a38 */
[----:B0-----:R-:W-:-:S04]  /*12300*/  IADD3 R42, P6, PT, R53, R38, RZ ;  /* 0x00000026352a7210 */ /* 0x001fc80007fde0ff */
[----:B------:R-:W-:Y:S02]  /*12310*/  LEA.HI.X.SX32 R43, R53, R35, 0x1, P6 ;  /* 0x00000023352b7211 */ /* 0x000fe400030f0eff */
[----:B------:R-:W-:Y:S01]  /*12320*/  IADD3 R41, P6, PT, R55, R38, RZ ;  /* 0x0000002637297210 */ /* 0x000fe20007fde0ff */
[----:B------:R0:W-:Y:S01]  /*12330*/  STL [R1+0x274], R44 ;  /* 0x0002742c01007387 */ /* 0x0001e20000100800 */
[----:B------:R-:W-:Y:S01]  /*12340*/  ISETP.GT.U32.AND P2, PT, R39, R57, PT ;  /* 0x000000392700720c */ /* 0x000fe20003f44070 */
[----:B------:R-:W-:Y:S01]  /*12350*/  @!P5 IMAD.IADD R58, R58, 0x1, -R39 ;  /* 0x000000013a3ad824 */ /* 0x000fe200078e0a27 */
[----:B------:R-:W-:Y:S01]  /*12360*/  SEL R56, R5, R56, !P3 ;  /* 0x0000003805387207 */ /* 0x000fe20005800000 */
[----:B------:R-:W5:Y:S01]  /*12370*/  LDL.LU R111, [R1+0xa54] ;  /* 0x000a5400016f7983 */ /* 0x000f620000300800 */
[----:B------:R-:W-:-:S03]  /*12380*/  ISETP.GE.AND P4, PT, R110, RZ, PT ;  /* 0x000000ff6e00720c */ /* 0x000fc60003f86270 */
[----:B------:R1:W2:Y:S01]  /*12390*/  @P0 LDG.E.U8 R101, desc[UR18][R42.64] ;  /* 0x000000122a650981 */ /* 0x0002a2000c1e1100 */
[----:B0-----:R-:W-:Y:S02]  /*123a0*/  LEA.HI.X.SX32 R44, R55, R35, 0x1, P6 ;  /* 0x00000023372c7211 */ /* 0x001fe400030f0eff */
[C---:B------:R-:W-:Y:S01]  /*123b0*/  ISETP.GT.U32.AND P6, PT, R39.reuse, R59, PT ;  /* 0x0000003b2700720c */ /* 0x040fe20003fc4070 */
[----:B-1----:R-:W-:Y:S01]  /*123c0*/  IMAD R56, R56, UR4, RZ ;  /* 0x0000000438387c24 */ /* 0x002fe2000f8e02ff */
[----:B------:R-:W-:Y:S01]  /*123d0*/  ISETP.GT.U32.AND P5, PT, R39, R58, PT ;  /* 0x0000003a2700720c */ /* 0x000fe20003fa4070 */
[----:B------:R0:W-:Y:S01]  /*123e0*/  STL [R1+0x280], R42 ;  /* 0x0002802a01007387 */ /* 0x0001e20000100800 */
[----:B------:R-:W-:Y:S01]  /*123f0*/  @!P2 IMAD.IADD R57, R57, 0x1, -R39 ;  /* 0x000000013939a824 */ /* 0x000fe200078e0a27 */
[----:B------:R-:W1:Y:S02]  /*12400*/  LDCU UR4, c[0x0][0x3b0] ;  /* 0x00007600ff0477ac */ /* 0x000e640008000800 */
[----:B------:R4:W-:Y:S04]  /*12410*/  STL [R1+0x27c], R43 ;  /* 0x00027c2b01007387 */ /* 0x0009e80000100800 */
[----:B------:R4:W-:Y:S01]  /*12420*/  STL [R1+0x2b0], R41 ;  /* 0x0002b02901007387 */ /* 0x0009e20000100800 */
[----:B0-----:R-:W-:-:S02]  /*12430*/  @P0 IMAD.MOV.U32 R42, RZ, RZ, R41 ;  /* 0x000000ffff2a0224 */ /* 0x001fc400078e0029 */
[----:B------:R-:W-:Y:S01]  /*12440*/  @!P6 IMAD.IADD R59, R59, 0x1, -R39 ;  /* 0x000000013b3be824 */ /* 0x000fe200078e0a27 */
[----:B------:R0:W-:Y:S01]  /*12450*/  STL [R1+0x2ac], R44 ;  /* 0x0002ac2c01007387 */ /* 0x0001e20000100800 */
[----:B----4-:R-:W-:Y:S01]  /*12460*/  @P0 IMAD.MOV.U32 R43, RZ, RZ, R44 ;  /* 0x000000ffff2b0224 */ /* 0x010fe200078e002c */
[----:B------:R-:W-:Y:S01]  /*12470*/  IADD3 R41, P6, PT, R56, R38, RZ ;  /* 0x0000002638297210 */ /* 0x000fe20007fde0ff */
[----:B------:R-:W-:Y:S01]  /*12480*/  @!P4 IMAD.MOV R57, RZ, RZ, -R57 ;  /* 0x000000ffff39c224 */ /* 0x000fe200078e0a39 */
[C---:B------:R-:W-:Y:S01]  /*12490*/  ISETP.GT.U32.AND P2, PT, R39.reuse, R59, PT ;  /* 0x0000003b2700720c */ /* 0x040fe20003f44070 */
[----:B------:R-:W-:Y:S01]  /*124a0*/  @!P5 IMAD.IADD R58, R58, 0x1, -R39 ;  /* 0x000000013a3ad824 */ /* 0x000fe200078e0a27 */
[----:B------:R4:W2:Y:S01]  /*124b0*/  @P0 LDG.E.U8 R100, desc[UR18][R42.64] ;  /* 0x000000122a640981 */ /* 0x0008a2000c1e1100 */
[----:B0-----:R-:W-:Y:S02]  /*124c0*/  LEA.HI.X.SX32 R44, R56, R35, 0x1, P6 ;  /* 0x00000023382c7211 */ /* 0x001fe400030f0eff */
[----:B------:R-:W-:Y:S01]  /*124d0*/  ISETP.GE.AND P6, PT, R22, RZ, PT ;  /* 0x000000ff1600720c */ /* 0x000fe20003fc6270 */
[----:B------:R-:W5:Y:S01]  /*124e0*/  LDL.LU R110, [R1+0xa50] ;  /* 0x000a5000016e7983 */ /* 0x000f620000300800 */
[----:B------:R-:W-:-:S02]  /*124f0*/  ISETP.GT.U32.AND P4, PT, R39, R60, PT ;  /* 0x0000003c2700720c */ /* 0x000fc40003f84070 */
[----:B------:R-:W-:Y:S02]  /*12500*/  SEL R57, R5, R57, !P3 ;  /* 0x0000003905397207 */ /* 0x000fe40005800000 */
[----:B------:R-:W-:-:S03]  /*12510*/  ISETP.GE.AND P5, PT, R23, RZ, PT ;  /* 0x000000ff1700720c */ /* 0x000fc60003fa6270 */
[----:B------:R-:W-:Y:S01]  /*12520*/  IMAD R57, R57, UR5, RZ ;  /* 0x0000000539397c24 */ /* 0x000fe2000f8e02ff */
[----:B------:R-:W0:Y:S01]  /*12530*/  LDCU UR5, c[0x0][0x3b0] ;  /* 0x00007600ff0577ac */ /* 0x000e220008000800 */
[----:B----4-:R-:W-:Y:S01]  /*12540*/  @P0 IMAD.MOV.U32 R42, RZ, RZ, R41 ;  /* 0x000000ffff2a0224 */ /* 0x010fe200078e0029 */
[----:B------:R4:W-:Y:S01]  /*12550*/  STL [R1+0x2b8], R41 ;  /* 0x0002b82901007387 */ /* 0x0009e20000100800 */
[----:B------:R-:W-:Y:S02]  /*12560*/  @P0 IMAD.MOV.U32 R43, RZ, RZ, R44 ;  /* 0x000000ffff2b0224 */ /* 0x000fe400078e002c */
[----:B------:R-:W-:Y:S01]  /*12570*/  @!P6 IMAD.MOV R58, RZ, RZ, -R58 ;  /* 0x000000ffff3ae224 */ /* 0x000fe200078e0a3a */
[----:B------:R-:W5:Y:S01]  /*12580*/  LDL.LU R22, [R1+0xa4c] ;  /* 0x000a4c0001167983 */ /* 0x000f620000300800 */
[--C-:B------:R-:W-:Y:S02]  /*12590*/  @!P2 IMAD.IADD R59, R59, 0x1, -R39.reuse ;  /* 0x000000013b3ba824 */ /* 0x100fe400078e0a27 */
[----:B------:R-:W-:Y:S01]  /*125a0*/  @!P4 IMAD.IADD R60, R60, 0x1, -R39 ;  /* 0x000000013c3cc824 */ /* 0x000fe200078e0a27 */
[----:B------:R-:W-:Y:S01]  /*125b0*/  ISETP.GT.U32.AND P2, PT, R39, R62, PT ;  /* 0x0000003e2700720c */ /* 0x000fe20003f44070 */
[----:B------:R0:W2:Y:S01]  /*125c0*/  @P0 LDG.E.U8 R99, desc[UR18][R42.64] ;  /* 0x000000122a630981 */ /* 0x0000a2000c1e1100 */
[----:B----4-:R-:W-:Y:S01]  /*125d0*/  IADD3 R41, P6, PT, R57, R38, RZ ;  /* 0x0000002639297210 */ /* 0x010fe20007fde0ff */
[----:B------:R-:W-:Y:S01]  /*125e0*/  @!P5 IMAD.MOV R59, RZ, RZ, -R59 ;  /* 0x000000ffff3bd224 */ /* 0x000fe200078e0a3b */
[----:B------:R-:W-:-:S02]  /*125f0*/  ISETP.GT.U32.AND P4, PT, R39, R61, PT ;  /* 0x0000003d2700720c */ /* 0x000fc40003f84070 */
[----:B0-----:R-:W-:Y:S02]  /*12600*/  LEA.HI.X.SX32 R42, R57, R35, 0x1, P6 ;  /* 0x00000023392a7211 */ /* 0x001fe400030f0eff */
[----:B------:R-:W-:Y:S02]  /*12610*/  ISETP.GT.U32.AND P6, PT, R39, R60, PT ;  /* 0x0000003c2700720c */ /* 0x000fe40003fc4070 */
[C---:B------:R-:W-:Y:S01]  /*12620*/  SEL R59, R5.reuse, R59, !P3 ;  /* 0x0000003b053b7207 */ /* 0x040fe20005800000 */
[----:B------:R-:W-:Y:S01]  /*12630*/  STL [R1+0x2b4], R44 ;  /* 0x0002b42c01007387 */ /* 0x000fe20000100800 */
[----:B------:R-:W-:Y:S02]  /*12640*/  SEL R58, R5, R58, !P3 ;  /* 0x0000003a053a7207 */ /* 0x000fe40005800000 */
[----:B------:R-:W-:Y:S01]  /*12650*/  ISETP.GE.AND P5, PT, R156, RZ, PT ;  /* 0x000000ff9c00720c */ /* 0x000fe20003fa6270 */
[----:B------:R-:W5:Y:S01]  /*12660*/  LDL.LU R23, [R1+0xa48] ;  /* 0x000a480001177983 */ /* 0x000f620000300800 */
[----:B------:R-:W-:Y:S01]  /*12670*/  IMAD R59, R59, UR5, RZ ;  /* 0x000000053b3b7c24 */ /* 0x000fe2000f8e02ff */
[----:B------:R-:W-:Y:S01]  /*12680*/  PRMT R98, RZ, 0x7610, R98 ;  /* 0x00007610ff627816 */ /* 0x000fe20000000062 */
[----:B------:R-:W-:Y:S01]  /*12690*/  @P0 IMAD.MOV.U32 R43, RZ, RZ, R42 ;  /* 0x000000ffff2b0224 */ /* 0x000fe200078e002a */
[----:B------:R-:W-:Y:S01]  /*126a0*/  STL [R1+0x2c0], R41 ;  /* 0x0002c02901007387 */ /* 0x000fe20000100800 */
[--C-:B------:R-:W-:Y:S01]  /*126b0*/  @!P2 IMAD.IADD R62, R62, 0x1, -R39.reuse ;  /* 0x000000013e3ea824 */ /* 0x100fe200078e0a27 */
[----:B------:R-:W0:Y:S02]  /*126c0*/  LDCU UR5, c[0x0][0x3b0] ;  /* 0x00007600ff0577ac */ /* 0x000e240008000800 */
[----:B------:R4:W-:Y:S01]  /*126d0*/  STL [R1+0x2bc], R42 ;  /* 0x0002bc2a01007387 */ /* 0x0009e20000100800 */
[----:B-1----:R-:W-:Y:S01]  /*126e0*/  IMAD R58, R58, UR4, RZ ;  /* 0x000000043a3a7c24 */ /* 0x002fe2000f8e02ff */
[----:B------:R-:W1:Y:S01]  /*126f0*/  LDCU UR4, c[0x0][0x3b0] ;  /* 0x00007600ff0477ac */ /* 0x000e620008000800 */
[--C-:B------:R-:W-:Y:S01]  /*12700*/  @!P6 IMAD.IADD R60, R60, 0x1, -R39.reuse ;  /* 0x000000013c3ce824 */ /* 0x100fe200078e0a27 */
[----:B------:R0:W-:Y:S01]  /*12710*/  STS.U8 [R31+UR9+0x4a00], R97 ;  /* 0x004a00611f007988 */ /* 0x0001e20008000009 */
[----:B------:R-:W-:Y:S01]  /*12720*/  @!P4 IMAD.IADD R61, R61, 0x1, -R39 ;  /* 0x000000013d3dc824 */ /* 0x000fe200078e0a27 */
[----:B------:R-:W-:Y:S01]  /*12730*/  ISETP.GT.U32.AND P4, PT, R39, R62, PT ;  /* 0x0000003e2700720c */ /* 0x000fe20003f84070 */
[----:B----4-:R-:W-:Y:S01]  /*12740*/  @P0 IMAD.MOV.U32 R42, RZ, RZ, R41 ;  /* 0x000000ffff2a0224 */ /* 0x010fe200078e0029 */
[C---:B------:R-:W-:Y:S01]  /*12750*/  IADD3 R41, P6, PT, R59.reuse, R38, RZ ;  /* 0x000000263b297210 */ /* 0x040fe20007fde0ff */
[----:B------:R-:W5:Y:S04]  /*12760*/  LDL.LU R156, [R1+0xa44] ;  /* 0x000a4400019c7983 */ /* 0x000f680000300800 */
[----:B------:R4:W2:Y:S01]  /*12770*/  @P0 LDG.E.U8 R98, desc[UR18][R42.64] ;  /* 0x000000122a620981 */ /* 0x0008a2000c1e1100 */
[----:B------:R-:W-:-:S02]  /*12780*/  LEA.HI.X.SX32 R44, R59, R35, 0x1, P6 ;  /* 0x000000233b2c7211 */ /* 0x000fc400030f0eff */
[----:B------:R-:W-:Y:S01]  /*12790*/  ISETP.GE.AND P6, PT, R150, RZ, PT ;  /* 0x000000ff9600720c */ /* 0x000fe20003fc6270 */
[----:B------:R-:W-:Y:S01]  /*127a0*/  @!P5 IMAD.MOV R60, RZ, RZ, -R60 ;  /* 0x000000ffff3cd224 */ /* 0x000fe200078e0a3c */
[----:B----4-:R-:W-:-:S04]  /*127b0*/  IADD3 R42, P2, PT, R58, R38, RZ ;  /* 0x000000263a2a7210 */ /* 0x010fc80007f5e0ff */
[----:B------:R-:W-:Y:S02]  /*127c0*/  LEA.HI.X.SX32 R43, R58, R35, 0x1, P2 ;  /* 0x000000233a2b7211 */ /* 0x000fe400010f0eff */
[C---:B------:R-:W-:Y:S02]  /*127d0*/  ISETP.GT.U32.AND P2, PT, R39.reuse, R61, PT ;  /* 0x0000003d2700720c */ /* 0x040fe40003f44070 */
[----:B------:R-:W-:Y:S02]  /*127e0*/  ISETP.GT.U32.AND P5, PT, R39, R63, PT ;  /* 0x0000003f2700720c */ /* 0x000fe40003fa4070 */
[----:B------:R-:W-:Y:S01]  /*127f0*/  SEL R60, R5, R60, !P3 ;  /* 0x0000003c053c7207 */ /* 0x000fe20005800000 */
[----:B------:R-:W-:Y:S01]  /*12800*/  @!P4 IMAD.IADD R62, R62, 0x1, -R39 ;  /* 0x000000013e3ec824 */ /* 0x000fe200078e0a27 */
[----:B0-----:R-:W-:Y:S02]  /*12810*/  PRMT R97, RZ, 0x7610, R97 ;  /* 0x00007610ff617816 */ /* 0x001fe40000000061 */
[----:B------:R-:W-:Y:S01]  /*12820*/  ISETP.GE.AND P4, PT, R20, RZ, PT ;  /* 0x000000ff1400720c */ /* 0x000fe20003f86270 */
[----:B------:R-:W-:Y:S01]  /*12830*/  IMAD R60, R60, UR12, RZ ;  /* 0x0000000c3c3c7c24 */ /* 0x000fe2000f8e02ff */
[----:B------:R0:W-:Y:S01]  /*12840*/  STL [R1+0x2f0], R42 ;  /* 0x0002f02a01007387 */ /* 0x0001e20000100800 */
[----:B------:R-:W-:Y:S01]  /*12850*/  @!P6 IMAD.MOV R62, RZ, RZ, -R62 ;  /* 0x000000ffff3ee224 */ /* 0x000fe200078e0a3e */
[----:B------:R-:W4:Y:S01]  /*12860*/  LDCU UR12, c[0x0][0x3b0] ;  /* 0x00007600ff0c77ac */ /* 0x000f220008000800 */
[----:B------:R-:W-:Y:S01]  /*12870*/  @!P2 IMAD.IADD R61, R61, 0x1, -R39 ;  /* 0x000000013d3da824 */ /* 0x000fe200078e0a27 */
[----:B------:R-:W-:Y:S04]  /*12880*/  STL [R1+0x2ec], R43 ;  /* 0x0002ec2b01007387 */ /* 0x000fe80000100800 */
[----:B------:R0:W2:Y:S01]  /*12890*/  @P0 LDG.E.U8 R97, desc[UR18][R42.64] ;  /* 0x000000122a610981 */ /* 0x0000a2000c1e1100 */
[----:B------:R-:W-:-:S03]  /*128a0*/  SEL R62, R5, R62, !P3 ;  /* 0x0000003e053e7207 */ /* 0x000fc60005800000 */
[----:B------:R1:W-:Y:S01]  /*128b0*/  STL [R1+0x2f8], R41 ;  /* 0x0002f82901007387 */ /* 0x0003e20000100800 */
[----:B------:R-:W-:-:S03]  /*128c0*/  @!P5 IMAD.IADD R63, R63, 0x1, -R39 ;  /* 0x000000013f3fd824 */ /* 0x000fc600078e0a27 */
[----:B------:R4:W-:Y:S01]  /*128d0*/  STS.U8 [R31+UR9+0x4e00], R96 ;  /* 0x004e00601f007988 */ /* 0x0009e20008000009 */
[----:B0-----:R-:W-:-:S03]  /*128e0*/  @P0 IMAD.MOV.U32 R42, RZ, RZ, R41 ;  /* 0x000000ffff2a0224 */ /* 0x001fc600078e0029 */
[----:B------:R-:W5:Y:S01]  /*128f0*/  LDL.LU R150, [R1+0xa40] ;  /* 0x000a400001967983 */ /* 0x000f620000300800 */
[----:B-1----:R-:W-:Y:S01]  /*12900*/  IADD3 R41, P2, PT, R60, R38, RZ ;  /* 0x000000263c297210 */ /* 0x002fe20007f5e0ff */
[----:B------:R-:W-:Y:S02]  /*12910*/  @P0 IMAD.MOV.U32 R43, RZ, RZ, R44 ;  /* 0x000000ffff2b0224 */ /* 0x000fe400078e002c */
[----:B------:R0:W-:Y:S01]  /*12920*/  STL [R1+0x2f4], R44 ;  /* 0x0002f42c01007387 */ /* 0x0001e20000100800 */
[----:B----4-:R-:W-:Y:S01]  /*12930*/  PRMT R96, RZ, 0x7610, R96 ;  /* 0x00007610ff607816 */ /* 0x010fe20000000060 */
[----:B------:R-:W-:Y:S02]  /*12940*/  @!P4 IMAD.MOV R61, RZ, RZ, -R61 ;  /* 0x000000ffff3dc224 */ /* 0x000fe400078e0a3d */
[----:B------:R1:W-:Y:S01]  /*12950*/  STS.U8 [R31+UR9+0x5200], R95 ;  /* 0x0052005f1f007988 */ /* 0x0003e20008000009 */
[----:B------:R-:W-:Y:S01]  /*12960*/  IMAD R62, R62, UR4, RZ ;  /* 0x000000043e3e7c24 */ /* 0x000fe2000f8e02ff */
[----:B------:R-:W-:Y:S01]  /*12970*/  ISETP.GT.U32.AND P5, PT, R39, R63, PT ;  /* 0x0000003f2700720c */ /* 0x000fe20003fa4070 */
[----:B------:R-:W4:Y:S01]  /*12980*/  LDCU UR4, c[0x0][0x3b0] ;  /* 0x00007600ff0477ac */ /* 0x000f220008000800 */
[----:B------:R3:W2:Y:S01]  /*12990*/  @P0 LDG.E.U8 R96, desc[UR18][R42.64] ;  /* 0x000000122a600981 */ /* 0x0006a2000c1e1100 */
[----:B0-----:R-:W-:-:S02]  /*129a0*/  LEA.HI.X.SX32 R44, R60, R35, 0x1, P2 ;  /* 0x000000233c2c7211 */ /* 0x001fc400010f0eff */
[----:B------:R-:W-:Y:S01]  /*129b0*/  ISETP.GT.U32.AND P6, PT, R39, R64, PT ;  /* 0x000000402700720c */ /* 0x000fe20003fc4070 */
[----:B------:R-:W5:Y:S01]  /*129c0*/  LDL.LU R20, [R1+0xa3c] ;  /* 0x000a3c0001147983 */ /* 0x000f620000300800 */
[----:B-1----:R-:W-:Y:S02]  /*129d0*/  PRMT R95, RZ, 0x7610, R95 ;  /* 0x00007610ff5f7816 */ /* 0x002fe4000000005f */
[----:B------:R-:W-:Y:S01]  /*129e0*/  SEL R61, R5, R61, !P3 ;  /* 0x0000003d053d7207 */ /* 0x000fe20005800000 */
[----:B---3--:R-:W-:Y:S02]  /*129f0*/  @P0 IMAD.MOV.U32 R42, RZ, RZ, R41 ;  /* 0x000000ffff2a0224 */ /* 0x008fe400078e0029 */
[----:B------:R-:W-:Y:S01]  /*12a00*/  @P0 IMAD.MOV.U32 R43, RZ, RZ, R44 ;  /* 0x000000ffff2b0224 */ /* 0x000fe200078e002c */
[----:B------:R-:W-:Y:S02]  /*12a10*/  IADD3 R45, P4, PT, R62, R38, RZ ;  /* 0x000000263e2d7210 */ /* 0x000fe40007f9e0ff */
[----:B------:R-:W-:-:S02]  /*12a20*/  ISETP.GE.AND P2, PT, R21, RZ, PT ;  /* 0x000000ff1500720c */ /* 0x000fc40003f46270 */
[----:B------:R0:W3:Y:S01]  /*12a30*/  @P0 LDG.E.U8 R95, desc[UR18][R42.64] ;  /* 0x000000122a5f0981 */ /* 0x0000e2000c1e1100 */
[----:B------:R-:W-:Y:S01]  /*12a40*/  IMAD R61, R61, UR5, RZ ;  /* 0x000000053d3d7c24 */ /* 0x000fe2000f8e02ff */
[----:B------:R-:W1:Y:S01]  /*12a50*/  LDCU UR5, c[0x0][0x3b0] ;  /* 0x00007600ff0577ac */ /* 0x000e620008000800 */
[--C-:B------:R-:W-:Y:S01]  /*12a60*/  @!P5 IMAD.IADD R63, R63, 0x1, -R39.reuse ;  /* 0x000000013f3fd824 */ /* 0x100fe200078e0a27 */
[----:B------:R4:W-:Y:S01]  /*12a70*/  STL [R1+0x300], R41 ;  /* 0x0003002901007387 */ /* 0x0009e20000100800 */
[----:B0-----:R-:W-:Y:S02]  /*12a80*/  LEA.HI.X.SX32 R42, R62, R35, 0x1, P4 ;  /* 0x000000233e2a7211 */ /* 0x001fe400020f0eff */
[----:B------:R-:W-:Y:S01]  /*12a90*/  ISETP.GT.U32.AND P4, PT, R39, R66, PT ;  /* 0x000000422700720c */ /* 0x000fe20003f84070 */
[----:B------:R-:W-:Y:S01]  /*12aa0*/  @!P6 IMAD.IADD R64, R64, 0x1, -R39 ;  /* 0x000000014040e824 */ /* 0x000fe200078e0a27 */
[----:B----4-:R-:W-:Y:S01]  /*12ab0*/  IADD3 R41, P5, PT, R61, R38, RZ ;  /* 0x000000263d297210 */ /* 0x010fe20007fbe0ff */
[----:B------:R0:W-:Y:S01]  /*12ac0*/  STL [R1+0x2fc], R44 ;  /* 0x0002fc2c01007387 */ /* 0x0001e20000100800 */
[----:B------:R-:W-:-:S02]  /*12ad0*/  @!P2 IMAD.MOV R63, RZ, RZ, -R63 ;  /* 0x000000ffff3fa224 */ /* 0x000fc400078e0a3f */
[----:B------:R-:W-:Y:S01]  /*12ae0*/  ISETP.GT.U32.AND P6, PT, R39, R64, PT ;  /* 0x000000402700720c */ /* 0x000fe20003fc4070 */
[----:B------:R-:W5:Y:S01]  /*12af0*/  LDL.LU R21, [R1+0xa38] ;  /* 0x000a380001157983 */ /* 0x000f620000300800 */
[----:B------:R-:W-:Y:S02]  /*12b00*/  ISETP.GE.AND P2, PT, R18, RZ, PT ;  /* 0x000000ff1200720c */ /* 0x000fe40003f46270 */
[----:B0-----:R-:W-:Y:S02]  /*12b10*/  LEA.HI.X.SX32 R44, R61, R35, 0x1, P5 ;  /* 0x000000233d2c7211 */ /* 0x001fe400028f0eff */
[----:B------:R-:W-:Y:S01]  /*12b20*/  ISETP.GT.U32.AND P5, PT, R39, R65, PT ;  /* 0x000000412700720c */ /* 0x000fe20003fa4070 */
[----:B------:R-:W-:Y:S01]  /*12b30*/  @!P4 IMAD.IADD R66, R66, 0x1, -R39 ;  /* 0x000000014242c824 */ /* 0x000fe200078e0a27 */
[----:B------:R-:W-:Y:S01]  /*12b40*/  SEL R63, R5, R63, !P3 ;  /* 0x0000003f053f7207 */ /* 0x000fe20005800000 */
[----:B------:R0:W-:Y:S01]  /*12b50*/  STS.U8 [R31+UR9+0x5600], R94 ;  /* 0x0056005e1f007988 */ /* 0x0001e20008000009 */
[----:B------:R-:W-:-:S02]  /*12b60*/  @P0 IMAD.MOV.U32 R43, RZ, RZ, R42 ;  /* 0x000000ffff2b0224 */ /* 0x000fc400078e002a */
[----:B------:R-:W-:Y:S01]  /*12b70*/  ISETP.GT.U32.AND P4, PT, R39, R66, PT ;  /* 0x000000422700720c */ /* 0x000fe20003f84070 */
[----:B------:R-:W-:Y:S01]  /*12b80*/  STL [R1+0x328], R45 ;  /* 0x0003282d01007387 */ /* 0x000fe20000100800 */
[----:B------:R-:W-:Y:S01]  /*12b90*/  IMAD R63, R63, UR4, RZ ;  /* 0x000000043f3f7c24 */ /* 0x000fe2000f8e02ff */
[----:B------:R-:W4:Y:S02]  /*12ba0*/  LDCU UR4, c[0x0][0x3b0] ;  /* 0x00007600ff0477ac */ /* 0x000f240008000800 */
[----:B------:R1:W-:Y:S01]  /*12bb0*/  STL [R1+0x324], R42 ;  /* 0x0003242a01007387 */ /* 0x0003e20000100800 */
[----:B0-----:R-:W-:Y:S01]  /*12bc0*/  PRMT R94, RZ, 0x7610, R94 ;  /* 0x00007610ff5e7816 */ /* 0x001fe2000000005e */
[--C-:B------:R-:W-:Y:S02]  /*12bd0*/  @!P5 IMAD.IADD R65, R65, 0x1, -R39.reuse ;  /* 0x000000014141d824 */ /* 0x100fe400078e0a27 */
[----:B------:R0:W-:Y:S01]  /*12be0*/  STS.U8 [R31+UR9+0x5a00], R93 ;  /* 0x005a005d1f007988 */ /* 0x0001e20008000009 */
[----:B------:R-:W-:-:S02]  /*12bf0*/  @!P6 IMAD.IADD R64, R64, 0x1, -R39 ;  /* 0x000000014040e824 */ /* 0x000fc400078e0a27 */
[----:B-1----:R-:W-:Y:S01]  /*12c00*/  @P0 IMAD.MOV.U32 R42, RZ, RZ, R45 ;  /* 0x000000ffff2a0224 */ /* 0x002fe200078e002d */
[----:B------:R1:W-:Y:S01]  /*12c10*/  STL [R1+0x330], R41 ;  /* 0x0003302901007387 */ /* 0x0003e20000100800 */
[----:B0-----:R-:W-:-:S03]  /*12c20*/  PRMT R93, RZ, 0x7610, R93 ;  /* 0x00007610ff5d7816 */ /* 0x001fc6000000005d */
[----:B------:R0:W2:Y:S01]  /*12c30*/  @P0 LDG.E.U8 R94, desc[UR18][R42.64] ;  /* 0x000000122a5e0981 */ /* 0x0000a2000c1e1100 */
[----:B------:R-:W-:Y:S01]  /*12c40*/  @!P2 IMAD.MOV R64, RZ, RZ, -R64 ;  /* 0x000000ffff40a224 */ /* 0x000fe200078e0a40 */
[----:B------:R-:W-:Y:S01]  /*12c50*/  ISETP.GT.U32.AND P5, PT, R39, R65, PT ;  /* 0x000000412700720c */ /* 0x000fe20003fa4070 */
[----:B------:R-:W-:Y:S02]  /*12c60*/  @!P4 IMAD.IADD R66, R66, 0x1, -R39 ;  /* 0x000000014242c824 */ /* 0x000fe400078e0a27 */
[----:B0-----:R-:W-:Y:S02]  /*12c70*/  @P0 IMAD.MOV.U32 R42, RZ, RZ, R41 ;  /* 0x000000ffff2a0224 */ /* 0x001fe400078e0029 */
[----:B------:R-:W-:Y:S01]  /*12c80*/  @P0 IMAD.MOV.U32 R43, RZ, RZ, R44 ;  /* 0x000000ffff2b0224 */ /* 0x000fe200078e002c */
[----:B-1----:R-:W-:Y:S02]  /*12c90*/  IADD3 R41, P6, PT, R63, R38, RZ ;  /* 0x000000263f297210 */ /* 0x002fe40007fde0ff */
[----:B------:R-:W-:-:S02]  /*12ca0*/  ISETP.GE.AND P4, PT, R146, RZ, PT ;  /* 0x000000ff9200720c */ /* 0x000fc40003f86270 */
[----:B------:R0:W2:Y:S01]  /*12cb0*/  @P0 LDG.E.U8 R93, desc[UR18][R42.64] ;  /* 0x000000122a5d0981 */ /* 0x0000a2000c1e1100 */
[----:B------:R-:W-:Y:S02]  /*12cc0*/  SEL R64, R5, R64, !P3 ;  /* 0x0000004005407207 */ /* 0x000fe40005800000 */
[----:B------:R-:W-:Y:S01]  /*12cd0*/  ISETP.GE.AND P2, PT, R19, RZ, PT ;  /* 0x000000ff1300720c */ /* 0x000fe20003f46270 */
[----:B------:R-:W-:Y:S01]  /*12ce0*/  STL [R1+0x32c], R44 ;  /* 0x00032c2c01007387 */ /* 0x000fe20000100800 */
[----:B0-----:R-:W-:Y:S01]  /*12cf0*/  LEA.HI.X.SX32 R42, R63, R35, 0x1, P6 ;  /* 0x000000233f2a7211 */ /* 0x001fe200030f0eff */
[----:B----4-:R-:W-:Y:S01]  /*12d00*/  IMAD R64, R64, UR4, RZ ;  /* 0x0000000440407c24 */ /* 0x010fe2000f8e02ff */
[----:B------:R-:W-:Y:S01]  /*12d10*/  ISETP.GT.U32.AND P6, PT, R39, R69, PT ;  /* 0x000000452700720c */ /* 0x000fe20003fc4070 */
[----:B------:R-:W5:Y:S01]  /*12d20*/  LDL.LU R18, [R1+0xa34] ;  /* 0x000a340001127983 */ /* 0x000f620000300800 */
[----:B------:R-:W-:Y:S01]  /*12d30*/  @!P5 IMAD.IADD R65, R65, 0x1, -R39 ;  /* 0x000000014141d824 */ /* 0x000fe200078e0a27 */
[----:B------:R-:W-:Y:S01]  /*12d40*/  PRMT R91, RZ, 0x7610, R91 ;  /* 0x00007610ff5b7816 */ /* 0x000fe2000000005b */
[----:B------:R-:W-:Y:S01]  /*12d50*/  @P0 IMAD.MOV.U32 R43, RZ, RZ, R42 ;  /* 0x000000ffff2b0224 */ /* 0x000fe200078e002a */
[----:B------:R-:W-:Y:S04]  /*12d60*/  STL [R1+0x338], R41 ;  /* 0x0003382901007387 */ /* 0x000fe80000100800 */
[----:B------:R-:W-:Y:S01]  /*12d70*/  @!P2 IMAD.MOV R66, RZ, RZ, -R66 ;  /* 0x000000ffff42a224 */ /* 0x000fe200078e0a42 */
[----:B------:R-:W0:Y:S01]  /*12d80*/  LDCU UR4, c[0x0][0x3b0] ;  /* 0x00007600ff0477ac */ /* 0x000e220008000800 */
[----:B------:R1:W-:Y:S01]  /*12d90*/  STL [R1+0x334], R42 ;  /* 0x0003342a01007387 */ /* 0x0003e20000100800 */
[----:B------:R-:W-:Y:S01]  /*12da0*/  @!P4 IMAD.MOV R65, RZ, RZ, -R65 ;  /* 0x000000ffff41c224 */ /* 0x000fe200078e0a41 */
[----:B------:R-:W-:Y:S01]  /*12db0*/  ISETP.GT.U32.AND P4, PT, R39, R68, PT ;  /* 0x000000442700720c */ /* 0x000fe20003f84070 */
[----:B------:R-:W-:Y:S01]  /*12dc0*/  @!P6 IMAD.IADD R69, R69, 0x1, -R39 ;  /* 0x000000014545e824 */ /* 0x000fe200078e0a27 */
[----:B------:R-:W-:Y:S01]  /*12dd0*/  SEL R66, R5, R66, !P3 ;  /* 0x0000004205427207 */ /* 0x000fe20005800000 */
[----:B------:R-:W5:Y:S01]  /*12de0*/  LDL.LU R19, [R1+0xa30] ;  /* 0x000a300001137983 */ /* 0x000f620000300800 */
[----:B-1----:R-:W-:Y:S01]  /*12df0*/  @P0 IMAD.MOV.U32 R42, RZ, RZ, R41 ;  /* 0x000000ffff2a0224 */ /* 0x002fe200078e0029 */
[----:B------:R-:W-:-:S02]  /*12e00*/  IADD3 R41, P5, PT, R64, R38, RZ ;  /* 0x0000002640297210 */ /* 0x000fc40007fbe0ff */
[----:B------:R-:W5:Y:S02]  /*12e10*/  LDL.LU R146, [R1+0xa2c] ;  /* 0x000a2c0001927983 */ /* 0x000f640000300800 */
[----:B------:R-:W-:Y:S02]  /*12e20*/  LEA.HI.X.SX32 R44, R64, R35, 0x1, P5 ;  /* 0x00000023402c7211 */ /* 0x000fe400028f0eff */
[----:B------:R1:W4:Y:S01]  /*12e30*/  @P0 LDG.E.U8 R92, desc[UR18][R42.64] ;  /* 0x000000122a5c0981 */ /* 0x000322000c1e1100 */
[C---:B------:R-:W-:Y:S02]  /*12e40*/  ISETP.GT.U32.AND P5, PT, R39.reuse, R67, PT ;  /* 0x000000432700720c */ /* 0x040fe40003fa4070 */
[----:B------:R-:W-:Y:S02]  /*12e50*/  ISETP.GT.U32.AND P6, PT, R39, R69, PT ;  /* 0x000000452700720c */ /* 0x000fe40003fc4070 */
[----:B------:R-:W-:Y:S01]  /*12e60*/  SEL R65, R5, R65, !P3 ;  /* 0x0000004105417207 */ /* 0x000fe20005800000 */
[----:B------:R0:W-:Y:S04]  /*12e70*/  STL [R1+0x340], R41 ;  /* 0x0003402901007387 */ /* 0x0001e80000100800 */
[----:B------:R-:W-:Y:S01]  /*12e80*/  IMAD R65, R65, UR12, RZ ;  /* 0x0000000c41417c24 */ /* 0x000fe2000f8e02ff */
[----:B------:R-:W-:Y:S01]  /*12e90*/  ISETP.GE.AND P2, PT, R139, RZ, PT ;  /* 0x000000ff8b00720c */ /* 0x000fe20003f46270 */
[----:B-1----:R-:W-:-:S02]  /*12ea0*/  @P0 IMAD.MOV.U32 R42, RZ, RZ, R41 ;  /* 0x000000ffff2a0224 */ /* 0x002fc400078e0029 */
[----:B------:R-:W-:Y:S02]  /*12eb0*/  @P0 IMAD.MOV.U32 R43, RZ, RZ, R44 ;  /* 0x000000ffff2b0224 */ /* 0x000fe400078e002c */
[----:B------:R-:W-:Y:S02]  /*12ec0*/  IMAD R66, R66, UR5, RZ ;  /* 0x0000000542427c24 */ /* 0x000fe4000f8e02ff */
[--C-:B------:R-:W-:Y:S01]  /*12ed0*/  @!P4 IMAD.IADD R68, R68, 0x1, -R39.reuse ;  /* 0x000000014444c824 */ /* 0x100fe200078e0a27 */
[----:B0-----:R-:W-:Y:S01]  /*12ee0*/  IADD3 R41, P4, PT, R65, R38, RZ ;  /* 0x0000002641297210 */ /* 0x001fe20007f9e0ff */
[--C-:B------:R-:W-:Y:S01]  /*12ef0*/  @!P5 IMAD.IADD R67, R67, 0x1, -R39.reuse ;  /* 0x000000014343d824 */ /* 0x100fe200078e0a27 */
[----:B------:R0:W-:Y:S01]  /*12f00*/  STL [R1+0x33c], R44 ;  /* 0x00033c2c01007387 */ /* 0x0001e20000100800 */
[----:B------:R-:W-:Y:S01]  /*12f10*/  @!P6 IMAD.IADD R69, R69, 0x1, -R39 ;  /* 0x000000014545e824 */ /* 0x000fe200078e0a27 */
[----:B------:R-:W-:Y:S01]  /*12f20*/  ISETP.GT.U32.AND P5, PT, R39, R68, PT ;  /* 0x000000442700720c */ /* 0x000fe20003fa4070 */
[----:B------:R-:W1:Y:S01]  /*12f30*/  LDCU UR5, c[0x0][0x3b0] ;  /* 0x00007600ff0577ac */ /* 0x000e620008000800 */
[----:B------:R0:W2:Y:S01]  /*12f40*/  @P0 LDG.E.U8 R91, desc[UR18][R42.64] ;  /* 0x000000122a5b0981 */ /* 0x0000a2000c1e1100 */
[----:B------:R-:W1:Y:S01]  /*12f50*/  LDCU UR12, c[0x0][0x3b0] ;  /* 0x00007600ff0c77ac */ /* 0x000e620008000800 */
[----:B------:R-:W-:-:S02]  /*12f60*/  PRMT R90, RZ, 0x7610, R90 ;  /* 0x00007610ff5a7816 */ /* 0x000fc4000000005a */
[----:B------:R-:W5:Y:S01]  /*12f70*/  LDL.LU R139, [R1+0xa28] ;  /* 0x000a2800018b7983 */ /* 0x000f620000300800 */
[----:B0-----:R-:W-:Y:S02]  /*12f80*/  LEA.HI.X.SX32 R44, R65, R35, 0x1, P4 ;  /* 0x00000023412c7211 */ /* 0x001fe400020f0eff */
[----:B------:R-:W-:Y:S02]  /*12f90*/  ISETP.GT.U32.AND P4, PT, R39, R67, PT ;  /* 0x000000432700720c */ /* 0x000fe40003f84070 */
[----:B------:R-:W-:-:S04]  /*12fa0*/  IADD3 R42, P6, PT, R66, R38, RZ ;  /* 0x00000026422a7210 */ /* 0x000fc80007fde0ff */
[----:B------:R-:W-:Y:S02]  /*12fb0*/  LEA.HI.X.SX32 R43, R66, R35, 0x1, P6 ;  /* 0x00000023422b7211 */ /* 0x000fe400030f0eff */
[----:B------:R-:W-:Y:S01]  /*12fc0*/  ISETP.GT.U32.AND P6, PT, R39, R70, PT ;  /* 0x000000462700720c */ /* 0x000fe20003fc4070 */
[----:B------:R-:W-:Y:S01]  /*12fd0*/  @!P2 IMAD.MOV R69, RZ, RZ, -R69 ;  /* 0x000000ffff45a224 */ /* 0x000fe200078e0a45 */
[----:B------:R-:W-:Y:S01]  /*12fe0*/  ISETP.GE.AND P2, PT, R16, RZ, PT ;  /* 0x000000ff1000720c */ /* 0x000fe20003f46270 */
[--C-:B------:R-:W-:Y:S01]  /*12ff0*/  @!P5 IMAD.IADD R68, R68, 0x1, -R39.reuse ;  /* 0x000000014444d824 */ /* 0x100fe200078e0a27 */
[----:B------:R-:W-:Y:S01]  /*13000*/  ISETP.GE.AND P5, PT, R17, RZ, PT ;  /* 0x000000ff1100720c */ /* 0x000fe20003fa6270 */
[----:B------:R-:W-:Y:S01]  /*13010*/  @!P4 IMAD.IADD R67, R67, 0x1, -R39 ;  /* 0x000000014343c824 */ /* 0x000fe200078e0a27 */
[----:B------:R-:W-:Y:S01]  /*13020*/  ISETP.GT.U32.AND P4, PT, R39, R71, PT ;  /* 0x000000472700720c */ /* 0x000fe20003f84070 */
[----:B------:R0:W-:Y:S01]  /*13030*/  STL [R1+0x368], R42 ;  /* 0x0003682a01007387 */ /* 0x0001e20000100800 */
[----:B------:R-:W-:-:S02]  /*13040*/  SEL R69, R5, R69, !P3 ;  /* 0x0000004505457207 */ /* 0x000fc40005800000 */
[----:B------:R-:W-:Y:S01]  /*13050*/  PRMT R89, RZ, 0x7610, R89 ;  /* 0x00007610ff597816 */ /* 0x000fe20000000059 */
[----:B------:R0:W2:Y:S02]  /*13060*/  @P0 LDG.E.U8 R90, desc[UR18][R42.64] ;  /* 0x000000122a5a0981 */ /* 0x0000a4000c1e1100 */
[----:B------:R-:W-:Y:S02]  /*13070*/  @!P6 IMAD.IADD R70, R70, 0x1, -R39 ;  /* 0x000000014646e824 */ /* 0x000fe400078e0a27 */
[----:B------:R-:W-:-:S03]  /*13080*/  @!P2 IMAD.MOV R68, RZ, RZ, -R68 ;  /* 0x000000ffff44a224 */ /* 0x000fc600078e0a44 */
[----:B------:R-:W-:Y:S01]  /*13090*/  ISETP.GT.U32.AND P6, PT, R39, R70, PT ;  /* 0x000000462700720c */ /* 0x000fe20003fc4070 */
[----:B------:R-:W-:Y:S01]  /*130a0*/  IMAD R69, R69, UR4, RZ ;  /* 0x0000000445457c24 */ /* 0x000fe2000f8e02ff */
[----:B------:R1:W-:Y:S01]  /*130b0*/  STL [R1+0x370], R41 ;  /* 0x0003702901007387 */ /* 0x0003e20000100800 */
[----:B------:R-:W-:Y:S01]  /*130c0*/  @!P5 IMAD.MOV R67, RZ, RZ, -R67 ;  /* 0x000000ffff43d224 */ /* 0x000fe200078e0a43 */
[----:B------:R-:W-:Y:S01]  /*130d0*/  SEL R68, R5, R68, !P3 ;  /* 0x0000004405447207 */ /* 0x000fe20005800000 */
[----:B------:R-:W-:Y:S01]  /*130e0*/  @!P4 IMAD.IADD R71, R71, 0x1, -R39 ;  /* 0x000000014747c824 */ /* 0x000fe200078e0a27 */
[----:B------:R1:W-:Y:S01]  /*130f0*/  STL [R1+0x364], R43 ;  /* 0x0003642b01007387 */ /* 0x0003e20000100800 */
[----:B0-----:R-:W-:Y:S01]  /*13100*/  @P0 IMAD.MOV.U32 R42, RZ, RZ, R41 ;  /* 0x000000ffff2a0224 */ /* 0x001fe200078e0029 */
[----:B------:R-:W-:Y:S01]  /*13110*/  ISETP.GE.AND P2, PT, R14, RZ, PT ;  /* 0x000000ff0e00720c */ /* 0x000fe20003f46270 */
[----:B------:R-:W0:Y:S01]  /*13120*/  LDCU UR4, c[0x0][0x3b0] ;  /* 0x00007600ff0477ac */ /* 0x000e220008000800 */
[----:B------:R-:W-:Y:S01]  /*13130*/  ISETP.GT.U32.AND P4, PT, R39, R72, PT ;  /* 0x000000482700720c */ /* 0x000fe20003f84070 */
[----:B-1----:R-:W-:Y:S01]  /*13140*/  IMAD R68, R68, UR5, RZ ;  /* 0x0000000544447c24 */ /* 0x002fe2000f8e02ff */
[-C--:B------:R-:W-:Y:S01]  /*13150*/  IADD3 R41, P5, PT, R69, R38.reuse, RZ ;  /* 0x0000002645297210 */ /* 0x080fe20007fbe0ff */
[----:B------:R-:W-:Y:S01]  /*13160*/  @P0 IMAD.MOV.U32 R43, RZ, RZ, R44 ;  /* 0x000000ffff2b0224 */ /* 0x000fe200078e002c */
[----:B------:R-:W-:Y:S01]  /*13170*/  SEL R67, R5, R67, !P3 ;  /* 0x0000004305437207 */ /* 0x000fe20005800000 */
[----:B------:R-:W-:Y:S01]  /*13180*/  STL [R1+0x36c], R44 ;  /* 0x00036c2c01007387 */ /* 0x000fe20000100800 */
[----:B------:R-:W-:Y:S01]  /*13190*/  @!P6 IMAD.IADD R70, R70, 0x1, -R39 ;  /* 0x000000014646e824 */ /* 0x000fe200078e0a27 */
[----:B------:R-:W-:Y:S01]  /*131a0*/  PRMT R88, RZ, 0x7610, R88 ;  /* 0x00007610ff587816 */ /* 0x000fe20000000058 */
[----:B------:R-:W1:Y:S01]  /*131b0*/  LDCU UR5, c[0x0][0x3b0] ;  /* 0x00007600ff0577ac */ /* 0x000e620008000800 */
[----:B------:R0:W2:Y:S01]  /*131c0*/  @P0 LDG.E.U8 R89, desc[UR18][R42.64] ;  /* 0x000000122a590981 */ /* 0x0000a2000c1e1100 */
[----:B------:R-:W-:Y:S01]  /*131d0*/  IMAD R67, R67, UR12, RZ ;  /* 0x0000000c43437c24 */ /* 0x000fe2000f8e02ff */
[----:B------:R-:W-:-:S02]  /*131e0*/  IADD3 R45, P6, PT, R68, R38, RZ ;  /* 0x00000026442d7210 */ /* 0x000fc40007fde0ff */
[----:B------:R-:W5:Y:S01]  /*131f0*/  LDL.LU R16, [R1+0xa24] ;  /* 0x000a240001107983 */ /* 0x000f620000300800 */
[----:B------:R-:W-:Y:S01]  /*13200*/  @!P2 IMAD.MOV R70, RZ, RZ, -R70 ;  /* 0x000000ffff46a224 */ /* 0x000fe200078e0a46 */
[----:B------:R-:W-:Y:S01]  /*13210*/  PRMT R87, RZ, 0x7610, R87 ;  /* 0x00007610ff577816 */ /* 0x000fe20000000057 */
[----:B------:R-:W-:Y:S01]  /*13220*/  @!P4 IMAD.IADD R72, R72, 0x1, -R39 ;  /* 0x000000014848c824 */ /* 0x000fe200078e0a27 */
[----:B------:R-:W5:Y:S01]  /*13230*/  LDL.LU R17, [R1+0xa20] ;  /* 0x000a200001117983 */ /* 0x000f620000300800 */
[-C--:B0-----:R-:W-:Y:S01]  /*13240*/  LEA.HI.X.SX32 R42, R69, R35.reuse, 0x1, P5 ;  /* 0x00000023452a7211 */ /* 0x081fe200028f0eff */
[----:B------:R-:W0:Y:S02]  /*13250*/  LDCU UR12, c[0x0][0x3b0] ;  /* 0x00007600ff0c77ac */ /* 0x000e240008000800 */
[----:B------:R-:W5:Y:S01]  /*13260*/  LDL.LU R14, [R1+0xa1c] ;  /* 0x000a1c00010e7983 */ /* 0x000f620000300800 */
[----:B------:R-:W-:Y:S01]  /*13270*/  LEA.HI.X.SX32 R120, R68, R35, 0x1, P6 ;  /* 0x0000002344787211 */ /* 0x000fe200030f0eff */
[----:B------:R-:W-:-:S02]  /*13280*/  @P0 IMAD.MOV.U32 R43, RZ, RZ, R42 ;  /* 0x000000ffff2b0224 */ /* 0x000fc400078e002a */
[----:B------:R-:W-:Y:S01]  /*13290*/  STL [R1+0x378], R41 ;  /* 0x0003782901007387 */ /* 0x000fe20000100800 */
[----:B------:R-:W-:-:S03]  /*132a0*/  ISETP.GT.U32.AND P5, PT, R39, R71, PT ;  /* 0x000000472700720c */ /* 0x000fc60003fa4070 */
[----:B------:R0:W-:Y:S01]  /*132b0*/  STL [R1+0x374], R42 ;  /* 0x0003742a01007387 */ /* 0x0001e20000100800 */
[----:B------:R-:W-:Y:S02]  /*132c0*/  ISETP.GT.U32.AND P2, PT, R39, R73, PT ;  /* 0x000000492700720c */ /* 0x000fe40003f44070 */
[----:B------:R-:W-:Y:S01]  /*132d0*/  ISETP.GE.AND P4, PT, R15, RZ, PT ;  /* 0x000000ff0f00720c */ /* 0x000fe20003f86270 */
[----:B0-----:R-:W-:Y:S01]  /*132e0*/  @P0 IMAD.MOV.U32 R42, RZ, RZ, R41 ;  /* 0x000000ffff2a0224 */ /* 0x001fe200078e0029 */
[----:B------:R-:W-:-:S04]  /*132f0*/  IADD3 R41, P6, PT, R67, R38, RZ ;  /* 0x0000002643297210 */ /* 0x000fc80007fde0ff */
[----:B------:R-:W-:Y:S01]  /*13300*/  LEA.HI.X.SX32 R44, R67, R35, 0x1, P6 ;  /* 0x00000023432c7211 */ /* 0x000fe200030f0eff */
[----:B------:R0:W2:Y:S01]  /*13310*/  @P0 LDG.E.U8 R88, desc[UR18][R42.64] ;  /* 0x000000122a580981 */ /* 0x0000a2000c1e1100 */
[----:B------:R-:W-:Y:S02]  /*13320*/  ISETP.GT.U32.AND P6, PT, R39, R72, PT ;  /* 0x000000482700720c */ /* 0x000fe40003fc4070 */
[----:B------:R-:W-:Y:S01]  /*13330*/  SEL R70, R5, R70, !P3 ;  /* 0x0000004605467207 */ /* 0x000fe20005800000 */
[----:B------:R-:W-:Y:S01]  /*13340*/  @!P5 IMAD.IADD R71, R71, 0x1, -R39 ;  /* 0x000000014747d824 */ /* 0x000fe200078e0a27 */
[----:B------:R-:W-:Y:S01]  /*13350*/  PRMT R69, RZ, 0x7610, R69 ;  /* 0x00007610ff457816 */ /* 0x000fe20000000045 */
[----:B0-----:R-:W-:Y:S02]  /*13360*/  @P0 IMAD.MOV.U32 R42, RZ, RZ, R45 ;  /* 0x000000ffff2a0224 */ /* 0x001fe400078e002d */
[----:B------:R-:W-:Y:S02]  /*13370*/  @P0 IMAD.MOV.U32 R43, RZ, RZ, R120 ;  /* 0x000000ffff2b0224 */ /* 0x000fe400078e0078 */
[----:B------:R-:W-:-:S03]  /*13380*/  @!P2 IMAD.IADD R73, R73, 0x1, -R39 ;  /* 0x000000014949a824 */ /* 0x000fc600078e0a27 */
[----:B------:R0:W2:Y:S01]  /*13390*/  @P0 LDG.E.U8 R87, desc[UR18][R42.64] ;  /* 0x000000122a570981 */ /* 0x0000a2000c1e1100 */
[----:B------:R-:W-:Y:S01]  /*133a0*/  IMAD R70, R70, UR13, RZ ;  /* 0x0000000d46467c24 */ /* 0x000fe2000f8e02ff */
[----:B------:R-:W-:Y:S01]  /*133b0*/  ISETP.GE.AND P5, PT, R138, RZ, PT ;  /* 0x000000ff8a00720c */ /* 0x000fe20003fa6270 */
[----:B------:R-:W-:Y:S02]  /*133c0*/  @!P4 IMAD.MOV R71, RZ, RZ, -R71 ;  /* 0x000000ffff47c224 */ /* 0x000fe400078e0a47 */
[----:B------:R-:W-:Y:S01]  /*133d0*/  @!P6 IMAD.IADD R72, R72, 0x1, -R39 ;  /* 0x000000014848e824 */ /* 0x000fe200078e0a27 */
[C---:B------:R-:W-:Y:S01]  /*133e0*/  ISETP.GT.U32.AND P6, PT, R39.reuse, R73, PT ;  /* 0x000000492700720c */ /* 0x040fe20003fc4070 */
[----:B------:R-:W-:Y:S01]  /*133f0*/  STL [R1+0x380], R45 ;  /* 0x0003802d01007387 */ /* 0x000fe20000100800 */
[----:B0-----:R-:W-:Y:S02]  /*13400*/  @P0 IMAD.MOV.U32 R42, RZ, RZ, R41 ;  /* 0x000000ffff2a0224 */ /* 0x001fe400078e0029 */
[----:B------:R-:W-:Y:S01]  /*13410*/  @P0 IMAD.MOV.U32 R43, RZ, RZ, R44 ;  /* 0x000000ffff2b0224 */ /* 0x000fe200078e002c */
[----:B------:R-:W-:Y:S01]  /*13420*/  ISETP.GT.U32.AND P4, PT, R39, R74, PT ;  /* 0x0000004a2700720c */ /* 0x000fe20003f84070 */
[----:B------:R-:W0:Y:S03]  /*13430*/  LDCU UR13, c[0x0][0x3b0] ;  /* 0x00007600ff0d77ac */ /* 0x000e260008000800 */
[----:B------:R1:W2:Y:S01]  /*13440*/  @P0 LDG.E.U8 R69, desc[UR18][R42.64] ;  /* 0x000000122a450981 */ /* 0x0002a2000c1e1100 */
[----:B------:R-:W-:-:S02]  /*13450*/  SEL R71, R5, R71, !P3 ;  /* 0x0000004705477207 */ /* 0x000fc40005800000 */
[----:B-1----:R-:W-:-:S03]  /*13460*/  IADD3 R42, P2, PT, R70, R38, RZ ;  /* 0x00000026462a7210 */ /* 0x002fc60007f5e0ff */
[----:B------:R-:W-:Y:S01]  /*13470*/  IMAD R71, R71, UR4, RZ ;  /* 0x0000000447477c24 */ /* 0x000fe2000f8e02ff */
[----:B------:R-:W-:Y:S01]  /*13480*/  STL [R1+0x37c], R120 ;  /* 0x00037c7801007387 */ /* 0x000fe20000100800 */
[----:B------:R-:W1:Y:S01]  /*13490*/  LDCU UR4, c[0x0][0x3b0] ;  /* 0x00007600ff0477ac */ /* 0x000e620008000800 */
[----:B------:R-:W-:Y:S02]  /*134a0*/  LEA.HI.X.SX32 R43, R70, R35, 0x1, P2 ;  /* 0x00000023462b7211 */ /* 0x000fe400010f0eff */
[----:B------:R-:W-:Y:S01]  /*134b0*/  ISETP.GE.AND P2, PT, R135, RZ, PT ;  /* 0x000000ff8700720c */ /* 0x000fe20003f46270 */
[----:B------:R0:W-:Y:S01]  /*134c0*/  STL [R1+0x3a8], R41 ;  /* 0x0003a82901007387 */ /* 0x0001e20000100800 */
[----:B------:R-:W-:Y:S02]  /*134d0*/  @!P5 IMAD.MOV R72, RZ, RZ, -R72 ;  /* 0x000000ffff48d224 */ /* 0x000fe400078e0a48 */
[--C-:B------:R-:W-:Y:S01]  /*134e0*/  @!P6 IMAD.IADD R73, R73, 0x1, -R39.reuse ;  /* 0x000000014949e824 */ /* 0x100fe200078e0a27 */
[----:B------:R-:W-:Y:S01]  /*134f0*/  ISETP.GT.U32.AND P6, PT, R39, R76, PT ;  /* 0x0000004c2700720c */ /* 0x000fe20003fc4070 */
[----:B------:R-:W5:Y:S01]  /*13500*/  LDL.LU R15, [R1+0xa18] ;  /* 0x000a1800010f7983 */ /* 0x000f620000300800 */
[----:B------:R-:W-:Y:S01]  /*13510*/  @!P4 IMAD.IADD R74, R74, 0x1, -R39 ;  /* 0x000000014a4ac824 */ /* 0x000fe200078e0a27 */
[----:B0-----:R-:W-:-:S02]  /*13520*/  IADD3 R41, P5, PT, R71, R38, RZ ;  /* 0x0000002647297210 */ /* 0x001fc40007fbe0ff */
[----:B------:R0:W-:Y:S01]  /*13530*/  STL [R1+0x3a4], R44 ;  /* 0x0003a42c01007387 */ /* 0x0001e20000100800 */
[----:B------:R-:W-:Y:S02]  /*13540*/  SEL R72, R5, R72, !P3 ;  /* 0x0000004805487207 */ /* 0x000fe40005800000 */
[----:B------:R-:W-:Y:S01]  /*13550*/  @!P2 IMAD.MOV R73, RZ, RZ, -R73 ;  /* 0x000000ffff49a224 */ /* 0x000fe200078e0a49 */
[----:B------:R-:W-:Y:S01]  /*13560*/  PRMT R68, RZ, 0x7610, R68 ;  /* 0x00007610ff447816 */ /* 0x000fe20000000044 */
[----:B------:R-:W5:Y:S01]  /*13570*/  LDL.LU R138, [R1+0xa14] ;  /* 0x000a1400018a7983 */ /* 0x000f620000300800 */
[----:B------:R-:W-:Y:S02]  /*13580*/  ISETP.GT.U32.AND P4, PT, R39, R74, PT ;  /* 0x0000004a2700720c */ /* 0x000fe40003f84070 */
[----:B0-----:R-:W-:Y:S01]  /*13590*/  LEA.HI.X.SX32 R44, R71, R35, 0x1, P5 ;  /* 0x00000023472c7211 */ /* 0x001fe200028f0eff */
[----:B------:R-:W-:Y:S01]  /*135a0*/  IMAD R72, R72, UR5, RZ ;  /* 0x0000000548487c24 */ /* 0x000fe2000f8e02ff */
[----:B------:R-:W-:Y:S01]  /*135b0*/  ISETP.GT.U32.AND P5, PT, R39, R75, PT ;  /* 0x0000004b2700720c */ /* 0x000fe20003fa4070 */
[----:B------:R0:W-:Y:S01]  /*135c0*/  STL [R1+0x3b0], R42 ;  /* 0x0003b02a01007387 */ /* 0x0001e20000100800 */
[----:B------:R-:W-:Y:S01]  /*135d0*/  PRMT R67, RZ, 0x7610, R67 ;  /* 0x00007610ff437816 */ /* 0x000fe20000000043 */
[--C-:B------:R-:W-:Y:S01]  /*135e0*/  @!P6 IMAD.IADD R76, R76, 0x1, -R39.reuse ;  /* 0x000000014c4ce824 */ /* 0x100fe200078e0a27 */
[----:B------:R-:W-:Y:S01]  /*135f0*/  SEL R73, R5, R73, !P3 ;  /* 0x0000004905497207 */ /* 0x000fe20005800000 */
[----:B------:R-:W5:Y:S04]  /*13600*/  LDL.LU R135, [R1+0xa10] ;  /* 0x000a100001877983 */ /* 0x000f680000300800 */
[----:B------:R0:W2:Y:S01]  /*13610*/  @P0 LDG.E.U8 R68, desc[UR18][R42.64] ;  /* 0x000000122a440981 */ /* 0x0000a2000c1e1100 */
[----:B------:R-:W-:Y:S01]  /*13620*/  ISETP.GE.AND P2, PT, R12, RZ, PT ;  /* 0x000000ff0c00720c */ /* 0x000fe20003f46270 */
[----:B------:R-:W-:Y:S01]  /*13630*/  @!P4 IMAD.IADD R74, R74, 0x1, -R39 ;  /* 0x000000014a4ac824 */ /* 0x000fe200078e0a27 */
[----:B------:R-:W3:Y:S01]  /*13640*/  LDCU UR5, c[0x0][0x3b0] ;  /* 0x00007600ff0577ac */ /* 0x000ee20008000800 */
[----:B------:R1:W-:Y:S04]  /*13650*/  STL [R1+0x3ac], R43 ;  /* 0x0003ac2b01007387 */ /* 0x0003e80000100800 */
[----:B------:R-:W-:Y:S01]  /*13660*/  STL [R1+0x3b8], R41 ;  /* 0x0003b82901007387 */ /* 0x000fe20000100800 */
[----:B0-----:R-:W-:-:S03]  /*13670*/  @P0 IMAD.MOV.U32 R42, RZ, RZ, R41 ;  /* 0x000000ffff2a0224 */ /* 0x001fc600078e0029 */
[----:B------:R0:W-:Y:S01]  /*13680*/  STL [R1+0x3b4], R44 ;  /* 0x0003b42c01007387 */ /* 0x0001e20000100800 */
[----:B-1----:R-:W-:Y:S02]  /*13690*/  @P0 IMAD.MOV.U32 R43, RZ, RZ, R44 ;  /* 0x000000ffff2b0224 */ /* 0x002fe400078e002c */
[----:B------:R-:W-:Y:S01]  /*136a0*/  IMAD R73, R73, UR4, RZ ;  /* 0x0000000449497c24 */ /* 0x000fe2000f8e02ff */
[----:B------:R-:W5:Y:S01]  /*136b0*/  LDL.LU R12, [R1+0xa0c] ;  /* 0x000a0c00010c7983 */ /* 0x000f620000300800 */
[----:B------:R-:W-:-:S03]  /*136c0*/  @!P5 IMAD.IADD R75, R75, 0x1, -R39 ;  /* 0x000000014b4bd824 */ /* 0x000fc600078e0a27 */
[----:B------:R1:W2:Y:S01]  /*136d0*/  @P0 LDG.E.U8 R67, desc[UR18][R42.64] ;  /* 0x000000122a430981 */ /* 0x0002a2000c1e1100 */
[CC--:B0-----:R-:W-:Y:S01]  /*136e0*/  IADD3 R44, P6, PT, R72.reuse, R38.reuse, RZ ;  /* 0x00000026482c7210 */ /* 0x0c1fe20007fde0ff */
[----:B------:R-:W-:Y:S01]  /*136f0*/  @!P2 IMAD.MOV R74, RZ, RZ, -R74 ;  /* 0x000000ffff4aa224 */ /* 0x000fe200078e0a4a */
[----:B------:R-:W-:Y:S01]  /*13700*/  IADD3 R41, P4, PT, R73, R38, RZ ;  /* 0x0000002649297210 */ /* 0x000fe20007f9e0ff */
[----:B------:R-:W0:Y:S01]  /*13710*/  LDCU UR4, c[0x0][0x3b0] ;  /* 0x00007600ff0477ac */ /* 0x000e220008000800 */
[C---:B------:R-:W-:Y:S01]  /*13720*/  ISETP.GT.U32.AND P5, PT, R39.reuse, R76, PT ;  /* 0x0000004c2700720c */ /* 0x040fe20003fa4070 */
[----:B------:R-:W-:Y:S01]  /*13730*/  STL [R1+0x3c0], R44 ;  /* 0x0003c02c01007387 */ /* 0x000fe20000100800 */
[----:B-1----:R-:W-:Y:S02]  /*13740*/  LEA.HI.X.SX32 R42, R72, R35, 0x1, P6 ;  /* 0x00000023482a7211 */ /* 0x002fe400030f0eff */
[----:B------:R-:W-:-:S03]  /*13750*/  ISETP.GT.U32.AND P6, PT, R39, R75, PT ;  /* 0x0000004b2700720c */ /* 0x000fc60003fc4070 */
[----:B------:R1:W-:Y:S01]  /*13760*/  STL [R1+0x3bc], R42 ;  /* 0x0003bc2a01007387 */ /* 0x0003e20000100800 */
[----:B------:R-:W-:Y:S02]  /*13770*/  @P0 IMAD.MOV.U32 R43, RZ, RZ, R42 ;  /* 0x000000ffff2b0224 */ /* 0x000fe400078e002a */
[----:B-1----:R-:W-:Y:S01]  /*13780*/  @P0 IMAD.MOV.U32 R42, RZ, RZ, R44 ;  /* 0x000000ffff2a0224 */ /* 0x002fe200078e002c */
[----:B------:R-:W-:Y:S02]  /*13790*/  LEA.HI.X.SX32 R44, R73, R35, 0x1, P4 ;  /* 0x00000023492c7211 */ /* 0x000fe400020f0eff */
[----:B------:R-:W-:Y:S02]  /*137a0*/  ISETP.GE.AND P4, PT, R13, RZ, PT ;  /* 0x000000ff0d00720c */ /* 0x000fe40003f86270 */
[----:B------:R-:W-:Y:S01]  /*137b0*/  ISETP.GT.U32.AND P2, PT, R39, R79, PT ;  /* 0x0000004f2700720c */ /* 0x000fe20003f44070 */
[--C-:B------:R-:W-:Y:S02]  /*137c0*/  @!P5 IMAD.IADD R76, R76, 0x1, -R39.reuse ;  /* 0x000000014c4cd824 */ /* 0x100fe400078e0a27 */
[----:B------:R-:W-:Y:S01]  /*137d0*/  @!P6 IMAD.IADD R75, R75, 0x1, -R39 ;  /* 0x000000014b4be824 */ /* 0x000fe200078e0a27 */
[----:B------:R-:W-:-:S02]  /*137e0*/  ISETP.GE.AND P6, PT, R10, RZ, PT ;  /* 0x000000ff0a00720c */ /* 0x000fc40003fc6270 */
[----:B------:R-:W-:Y:S02]  /*137f0*/  ISETP.GT.U32.AND P5, PT, R39, R78, PT ;  /* 0x0000004e2700720c */ /* 0x000fe40003fa4070 */
[----:B------:R-:W-:-:S03]  /*13800*/  SEL R74, R5, R74, !P3 ;  /* 0x0000004a054a7207 */ /* 0x000fc60005800000 */
[----:B------:R-:W-:Y:S01]  /*13810*/  @!P4 IMAD.MOV R76, RZ, RZ, -R76 ;  /* 0x000000ffff4cc224 */ /* 0x000fe200078e0a4c */
[----:B------:R-:W-:Y:S01]  /*13820*/  PRMT R66, RZ, 0x7610, R66 ;  /* 0x00007610ff427816 */ /* 0x000fe20000000042 */
[----:B------:R-:W-:Y:S01]  /*13830*/  IMAD R74, R74, UR12, RZ ;  /* 0x0000000c4a4a7c24 */ /* 0x000fe2000f8e02ff */
[----:B------:R1:W-:Y:S01]  /*13840*/  STL [R1+0x3e8], R41 ;  /* 0x0003e82901007387 */ /* 0x0003e20000100800 */
[----:B------:R-:W-:Y:S01]  /*13850*/  @!P2 IMAD.IADD R79, R79, 0x1, -R39 ;  /* 0x000000014f4fa824 */ /* 0x000fe200078e0a27 */
[----:B------:R-:W-:Y:S01]  /*13860*/  SEL R76, R5, R76, !P3 ;  /* 0x0000004c054c7207 */ /* 0x000fe20005800000 */
[----:B------:R-:W-:Y:S01]  /*13870*/  @!P6 IMAD.MOV R75, RZ, RZ, -R75 ;  /* 0x000000ffff4be224 */ /* 0x000fe200078e0a4b */
[----:B------:R0:W2:Y:S01]  /*13880*/  @P0 LDG.E.U8 R66, desc[UR18][R42.64] ;  /* 0x000000122a420981 */ /* 0x0000a2000c1e1100 */
[----:B------:R-:W-:Y:S01]  /*13890*/  @!P5 IMAD.IADD R78, R78, 0x1, -R39 ;  /* 0x000000014e4ed824 */ /* 0x000fe200078e0a27 */
[----:B------:R-:W-:Y:S01]  /*138a0*/  PRMT R65, RZ, 0x7610, R65 ;  /* 0x00007610ff417816 */ /* 0x000fe20000000041 */
[----:B---3--:R-:W-:Y:S01]  /*138b0*/  IMAD R76, R76, UR5, RZ ;  /* 0x000000054c4c7c24 */ /* 0x008fe2000f8e02ff */
[----:B------:R-:W-:Y:S01]  /*138c0*/  ISETP.GT.U32.AND P2, PT, R39, R79, PT ;  /* 0x0000004f2700720c */ /* 0x000fe20003f44070 */
[----:B------:R-:W5:Y:S01]  /*138d0*/  LDL.LU R13, [R1+0xa08] ;  /* 0x000a0800010d7983 */ /* 0x000f620000300800 */
[----:B------:R-:W-:Y:S01]  /*138e0*/  PRMT R64, RZ, 0x7610, R64 ;  /* 0x00007610ff407816 */ /* 0x000fe20000000040 */
[----:B------:R-:W3:Y:S01]  /*138f0*/  LDCU UR5, c[0x0][0x3b0] ;  /* 0x00007600ff0577ac */ /* 0x000ee20008000800 */
[----:B0-----:R-:W-:Y:S01]  /*13900*/  @P0 IMAD.MOV.U32 R42, RZ, RZ, R41 ;  /* 0x000000ffff2a0224 */ /* 0x001fe200078e0029 */
[-C--:B-1----:R-:W-:Y:S01]  /*13910*/  IADD3 R41, P4, PT, R74, R38.reuse, RZ ;  /* 0x000000264a297210 */ /* 0x082fe20007f9e0ff */
[----:B------:R0:W-:Y:S01]  /*13920*/  STL [R1+0x3e4], R44 ;  /* 0x0003e42c01007387 */ /* 0x0001e20000100800 */
[----:B------:R-:W-:Y:S01]  /*13930*/  @P0 IMAD.MOV.U32 R43, RZ, RZ, R44 ;  /* 0x000000ffff2b0224 */ /* 0x000fe200078e002c */
[----:B------:R-:W-:Y:S01]  /*13940*/  IADD3 R45, P5, PT, R76, R38, RZ ;  /* 0x000000264c2d7210 */ /* 0x000fe20007fbe0ff */
[----:B------:R-:W1:Y:S01]  /*13950*/  LDCU UR12, c[0x0][0x3b0] ;  /* 0x00007600ff0c77ac */ /* 0x000e620008000800 */
[----:B------:R-:W-:Y:S01]  /*13960*/  SEL R75, R5, R75, !P3 ;  /* 0x0000004b054b7207 */ /* 0x000fe20005800000 */
[----:B------:R-:W5:Y:S01]  /*13970*/  LDL.LU R10, [R1+0xa04] ;  /* 0x000a0400010a7983 */ /* 0x000f620000300800 */
[----:B------:R-:W-:-:S02]  /*13980*/  ISETP.GT.U32.AND P6, PT, R39, R78, PT ;  /* 0x0000004e2700720c */ /* 0x000fc40003fc4070 */
[----:B0-----:R-:W-:Y:S01]  /*13990*/  LEA.HI.X.SX32 R44, R74, R35, 0x1, P4 ;  /* 0x000000234a2c7211 */ /* 0x001fe200020f0eff */
[----:B------:R0:W2:Y:S01]  /*139a0*/  @P0 LDG.E.U8 R65, desc[UR18][R42.64] ;  /* 0x000000122a410981 */ /* 0x0000a2000c1e1100 */
[----:B------:R-:W-:Y:S02]  /*139b0*/  ISETP.GT.U32.AND P4, PT, R39, R77, PT ;  /* 0x0000004d2700720c */ /* 0x000fe40003f84070 */
[----:B------:R-:W-:Y:S01]  /*139c0*/  LEA.HI.X.SX32 R70, R76, R35, 0x1, P5 ;  /* 0x000000234c467211 */ /* 0x000fe200028f0eff */
[----:B------:R-:W-:Y:S01]  /*139d0*/  IMAD R75, R75, UR4, RZ ;  /* 0x000000044b4b7c24 */ /* 0x000fe2000f8e02ff */
[----:B------:R-:W-:Y:S01]  /*139e0*/  ISETP.GE.AND P5, PT, R11, RZ, PT ;  /* 0x000000ff0b00720c */ /* 0x000fe20003fa6270 */
[----:B------:R1:W-:Y:S01]  /*139f0*/  STL [R1+0x3f0], R41 ;  /* 0x0003f02901007387 */ /* 0x0003e20000100800 */
[----:B------:R-:W-:Y:S01]  /*13a00*/  @!P2 IMAD.IADD R79, R79, 0x1, -R39 ;  /* 0x000000014f4fa824 */ /* 0x000fe200078e0a27 */
[----:B------:R-:W-:Y:S02]  /*13a10*/  PRMT R63, RZ, 0x7610, R63 ;  /* 0x00007610ff3f7816 */ /* 0x000fe4000000003f */
[----:B------:R-:W-:-:S02]  /*13a20*/  @!P6 IMAD.IADD R78, R78, 0x1, -R39 ;  /* 0x000000014e4ee824 */ /* 0x000fc400078e0a27 */
[----:B0-----:R-:W-:Y:S01]  /*13a30*/  @P0 IMAD.MOV.U32 R42, RZ, RZ, R41 ;  /* 0x000000ffff2a0224 */ /* 0x001fe200078e0029 */
[----:B------:R0:W-:Y:S01]  /*13a40*/  STL [R1+0x3ec], R44 ;  /* 0x0003ec2c01007387 */ /* 0x0001e20000100800 */
[----:B------:R-:W-:Y:S01]  /*13a50*/  @P0 IMAD.MOV.U32 R43, RZ, RZ, R44 ;  /* 0x000000ffff2b0224 */ /* 0x000fe200078e002c */
[----:B------:R-:W-:Y:S01]  /*13a60*/  PRMT R62, RZ, 0x7610, R62 ;  /* 0x00007610ff3e7816 */ /* 0x000fe2000000003e */
[----:B------:R-:W-:Y:S01]  /*13a70*/  @!P4 IMAD.IADD R77, R77, 0x1, -R39 ;  /* 0x000000014d4dc824 */ /* 0x000fe200078e0a27 */
[C---:B-1----:R-:W-:Y:S01]  /*13a80*/  IADD3 R41, P2, PT, R75.reuse, R38, RZ ;  /* 0x000000264b297210 */ /* 0x042fe20007f5e0ff */
[----:B------:R-:W1:Y:S01]  /*13a90*/  LDCU UR4, c[0x0][0x3b0] ;  /* 0x00007600ff0477ac */ /* 0x000e620008000800 */
[----:B------:R-:W-:Y:S01]  /*13aa0*/  ISETP.GE.AND P6, PT, R8, RZ, PT ;  /* 0x000000ff0800720c */ /* 0x000fe20003fc6270 */
[----:B------:R-:W-:Y:S01]  /*13ab0*/  @!P5 IMAD.MOV R79, RZ, RZ, -R79 ;  /* 0x000000ffff4fd224 */ /* 0x000fe200078e0a4f */
[----:B------:R3:W2:Y:S01]  /*13ac0*/  @P0 LDG.E.U8 R64, desc[UR18][R42.64] ;  /* 0x000000122a400981 */ /* 0x0006a2000c1e1100 */
[----:B0-----:R-:W-:-:S02]  /*13ad0*/  LEA.HI.X.SX32 R44, R75, R35, 0x1, P2 ;  /* 0x000000234b2c7211 */ /* 0x001fc400010f0eff */
[C---:B------:R-:W-:Y:S02]  /*13ae0*/  ISETP.GT.U32.AND P2, PT, R39.reuse, R80, PT ;  /* 0x000000502700720c */ /* 0x040fe40003f44070 */
[----:B------:R-:W-:Y:S02]  /*13af0*/  ISETP.GT.U32.AND P4, PT, R39, R77, PT ;  /* 0x0000004d2700720c */ /* 0x000fe40003f84070 */
[----:B------:R-:W-:Y:S01]  /*13b00*/  SEL R79, R5, R79, !P3 ;  /* 0x0000004f054f7207 */ /* 0x000fe20005800000 */
[----:B---3--:R-:W-:Y:S02]  /*13b10*/  @P0 IMAD.MOV.U32 R42, RZ, RZ, R45 ;  /* 0x000000ffff2a0224 */ /* 0x008fe400078e002d */
[----:B------:R-:W-:Y:S02]  /*13b20*/  @P0 IMAD.MOV.U32 R43, RZ, RZ, R70 ;  /* 0x000000ffff2b0224 */ /* 0x000fe400078e0046 */
[----:B------:R-:W-:-:S03]  /*13b30*/  IMAD R79, R79, UR13, RZ ;  /* 0x0000000d4f4f7c24 */ /* 0x000fc6000f8e02ff */
[----:B------:R0:W3:Y:S01]  /*13b40*/  @P0 LDG.E.U8 R63, desc[UR18][R42.64] ;  /* 0x000000122a3f0981 */ /* 0x0000e2000c1e1100 */
[----:B------:R-:W-:Y:S01]  /*13b50*/  @!P6 IMAD.MOV R78, RZ, RZ, -R78 ;  /* 0x000000ffff4ee224 */ /* 0x000fe200078e0a4e */
[----:B------:R-:W-:Y:S01]  /*13b60*/  ISETP.GE.AND P5, PT, R9, RZ, PT ;  /* 0x000000ff0900720c */ /* 0x000fe20003fa6270 */
[--C-:B------:R-:W-:Y:S01]  /*13b70*/  @!P2 IMAD.IADD R80, R80, 0x1, -R39.reuse ;  /* 0x000000015050a824 */ /* 0x100fe200078e0a27 */
[----:B------:R-:W-:Y:S01]  /*13b80*/  ISETP.GT.U32.AND P6, PT, R39, R81, PT ;  /* 0x000000512700720c */ /* 0x000fe20003fc4070 */
[----:B------:R-:W-:Y:S02]  /*13b90*/  @!P4 IMAD.IADD R77, R77, 0x1, -R39 ;  /* 0x000000014d4dc824 */ /* 0x000fe400078e0a27 */
[----:B0-----:R-:W-:Y:S02]  /*13ba0*/  @P0 IMAD.MOV.U32 R42, RZ, RZ, R41 ;  /* 0x000000ffff2a0224 */ /* 0x001fe400078e0029 */
[----:B------:R-:W-:Y:S01]  /*13bb0*/  @P0 IMAD.MOV.U32 R43, RZ, RZ, R44 ;  /* 0x000000ffff2b0224 */ /* 0x000fe200078e002c */
[----:B------:R-:W-:-:S02]  /*13bc0*/  SEL R78, R5, R78, !P3 ;  /* 0x0000004e054e7207 */ /* 0x000fc40005800000 */
[----:B------:R-:W-:Y:S02]  /*13bd0*/  ISETP.GT.U32.AND P2, PT, R39, R80, PT ;  /* 0x000000502700720c */ /* 0x000fe40003f44070 */
[----:B------:R0:W2:Y:S01]  /*13be0*/  @P0 LDG.E.U8 R62, desc[UR18][R42.64] ;  /* 0x000000122a3e0981 */ /* 0x0000a2000c1e1100 */
[----:B------:R-:W-:Y:S01]  /*13bf0*/  IMAD R78, R78, UR5, RZ ;  /* 0x000000054e4e7c24 */ /* 0x000fe2000f8e02ff */
[----:B------:R-:W1:Y:S02]  /*13c00*/  LDCU UR5, c[0x0][0x3b0] ;  /* 0x00007600ff0577ac */ /* 0x000e640008000800 */
[----:B------:R-:W-:Y:S01]  /*13c10*/  STL [R1+0x3f8], R45 ;  /* 0x0003f82d01007387 */ /* 0x000fe20000100800 */
[----:B------:R-:W-:-:S03]  /*13c20*/  @!P5 IMAD.MOV R77, RZ, RZ, -R77 ;  /* 0x000000ffff4dd224 */ /* 0x000fc600078e0a4d */
[----:B------:R-:W5:Y:S01]  /*13c30*/  LDL.LU R11, [R1+0xa00] ;  /* 0x000a0000010b7983 */ /* 0x000f620000300800 */
[----:B0-----:R-:W-:-:S04]  /*13c40*/  IADD3 R42, P4, PT, R79, R38, RZ ;  /* 0x000000264f2a7210 */ /* 0x001fc80007f9e0ff */
[----:B------:R-:W-:Y:S02]  /*13c50*/  LEA.HI.X.SX32 R43, R79, R35, 0x1, P4 ;  /* 0x000000234f2b7211 */ /* 0x000fe400020f0eff */
[----:B------:R-:W-:Y:S01]  /*13c60*/  ISETP.GE.AND P4, PT, R132, RZ, PT ;  /* 0x000000ff8400720c */ /* 0x000fe20003f86270 */
[----:B------:R-:W-:Y:S01]  /*13c70*/  STL [R1+0x3f4], R70 ;  /* 0x0003f44601007387 */ /* 0x000fe20000100800 */
[----:B------:R-:W-:-:S03]  /*13c80*/  @!P6 IMAD.IADD R81, R81, 0x1, -R39 ;  /* 0x000000015151e824 */ /* 0x000fc600078e0a27 */
[----:B------:R-:W5:Y:S04]  /*13c90*/  LDL.LU R8, [R1+0x9fc] ;  /* 0x0009fc0001087983 */ /* 0x000f680000300800 */
[----:B------:R0:W-:Y:S01]  /*13ca0*/  STL [R1+0x400], R41 ;  /* 0x0004002901007387 */ /* 0x0001e20000100800 */
[----:B------:R-:W-:Y:S01]  /*13cb0*/  @!P2 IMAD.IADD R80, R80, 0x1, -R39 ;  /* 0x000000015050a824 */ /* 0x000fe200078e0a27 */
[----:B------:R-:W-:Y:S02]  /*13cc0*/  ISETP.GT.U32.AND P6, PT, R39, R81, PT ;  /* 0x000000512700720c */ /* 0x000fe40003fc4070 */
[----:B------:R1:W-:Y:S01]  /*13cd0*/  STL [R1+0x3fc], R44 ;  /* 0x0003fc2c01007387 */ /* 0x0003e20000100800 */
[C---:B0-----:R-:W-:Y:S01]  /*13ce0*/  IADD3 R41, P5, PT, R78.reuse, R38, RZ ;  /* 0x000000264e297210 */ /* 0x041fe20007fbe0ff */
[----:B------:R-:W-:Y:S01]  /*13cf0*/  @!P4 IMAD.MOV R80, RZ, RZ, -R80 ;  /* 0x000000ffff50c224 */ /* 0x000fe200078e0a50 */
[----:B------:R-:W-:Y:S01]  /*13d00*/  PRMT R61, RZ, 0x7610, R61 ;  /* 0x00007610ff3d7816 */ /* 0x000fe2000000003d */
[----:B------:R-:W5:Y:S01]  /*13d10*/  LDL.LU R9, [R1+0x9f8] ;  /* 0x0009f80001097983 */ /* 0x000f620000300800 */
[----:B-1----:R-:W-:-:S02]  /*13d20*/  LEA.HI.X.SX32 R44, R78, R35, 0x1, P5 ;  /* 0x000000234e2c7211 */ /* 0x002fc400028f0eff */
[----:B------:R-:W-:Y:S01]  /*13d30*/  ISETP.GT.U32.AND P5, PT, R39, R82, PT ;  /* 0x000000522700720c */ /* 0x000fe20003fa4070 */
[----:B------:R0:W-:Y:S01]  /*13d40*/  STL [R1+0x428], R42 ;  /* 0x0004282a01007387 */ /* 0x0001e20000100800 */
[----:B------:R-:W-:Y:S02]  /*13d50*/  ISETP.GE.AND P2, PT, R130, RZ, PT ;  /* 0x000000ff8200720c */ /* 0x000fe40003f46270 */
[----:B------:R-:W-:Y:S01]  /*13d60*/  SEL R77, R5, R77, !P3 ;  /* 0x0000004d054d7207 */ /* 0x000fe20005800000 */
[----:B------:R-:W5:Y:S01]  /*13d70*/  LDL.LU R132, [R1+0x9f4] ;  /* 0x0009f40001847983 */ /* 0x000f620000300800 */
[----:B------:R-:W-:Y:S02]  /*13d80*/  ISETP.GT.U32.AND P4, PT, R39, R84, PT ;  /* 0x000000542700720c */ /* 0x000fe40003f84070 */
[----:B------:R-:W-:Y:S01]  /*13d90*/  PRMT R60, RZ, 0x7610, R60 ;  /* 0x00007610ff3c7816 */ /* 0x000fe2000000003c */
[----:B------:R-:W-:Y:S01]  /*13da0*/  STL [R1+0x430], R41 ;  /* 0x0004302901007387 */ /* 0x000fe20000100800 */
[----:B------:R-:W-:Y:S01]  /*13db0*/  SEL R80, R5, R80, !P3 ;  /* 0x0000005005507207 */ /* 0x000fe20005800000 */
[----:B------:R-:W-:Y:S01]  /*13dc0*/  IMAD R77, R77, UR4, RZ ;  /* 0x000000044d4d7c24 */ /* 0x000fe2000f8e02ff */
[----:B------:R-:W1:Y:S01]  /*13dd0*/  LDCU UR4, c[0x0][0x3b0] ;  /* 0x00007600ff0477ac */ /* 0x000e620008000800 */
[----:B------:R0:W-:Y:S04]  /*13de0*/  STL [R1+0x424], R43 ;  /* 0x0004242b01007387 */ /* 0x0001e80000100800 */
[----:B------:R0:W2:Y:S01]  /*13df0*/  @P0 LDG.E.U8 R61, desc[UR18][R42.64] ;  /* 0x000000122a3d0981 */ /* 0x0000a2000c1e1100 */
[----:B------:R-:W-:-:S02]  /*13e00*/  @!P6 IMAD.IADD R81, R81, 0x1, -R39 ;  /* 0x000000015151e824 */ /* 0x000fc400078e0a27 */
[----:B------:R-:W-:Y:S02]  /*13e10*/  IMAD R80, R80, UR5, RZ ;  /* 0x0000000550507c24 */ /* 0x000fe4000f8e02ff */
[--C-:B------:R-:W-:Y:S02]  /*13e20*/  @!P5 IMAD.IADD R82, R82, 0x1, -R39.reuse ;  /* 0x000000015252d824 */ /* 0x100fe400078e0a27 */
[----:B------:R-:W-:Y:S01]  /*13e30*/  @!P4 IMAD.IADD R84, R84, 0x1, -R39 ;  /* 0x000000015454c824 */ /* 0x000fe200078e0a27 */
[----:B------:R1:W-:Y:S01]  /*13e40*/  STL [R1+0x42c], R44 ;  /* 0x00042c2c01007387 */ /* 0x0003e20000100800 */
[----:B0-----:R-:W-:Y:S02]  /*13e50*/  @P0 IMAD.MOV.U32 R42, RZ, RZ, R41 ;  /* 0x000000ffff2a0224 */ /* 0x001fe400078e0029 */
[----:B------:R-:W-:Y:S02]  /*13e60*/  @P0 IMAD.MOV.U32 R43, RZ, RZ, R44 ;  /* 0x000000ffff2b0224 */ /* 0x000fe400078e002c */
[----:B------:R-:W-:Y:S01]  /*13e70*/  @!P2 IMAD.MOV R81, RZ, RZ, -R81 ;  /* 0x000000ffff51a224 */ /* 0x000fe200078e0a51 */
[----:B------:R-:W-:Y:S01]  /*13e80*/  ISETP.GT.U32.AND P6, PT, R39, R82, PT ;  /* 0x000000522700720c */ /* 0x000fe20003fc4070 */
[----:B------:R-:W5:Y:S01]  /*13e90*/  LDL.LU R130, [R1+0x9f0] ;  /* 0x0009f00001827983 */ /* 0x000f620000300800 */
[----:B------:R-:W-:Y:S01]  /*13ea0*/  PRMT R59, RZ, 0x7610, R59 ;  /* 0x00007610ff3b7816 */ /* 0x000fe2000000003b */
[----:B------:R-:W0:Y:S02]  /*13eb0*/  LDCU UR5, c[0x0][0x3b0] ;  /* 0x00007600ff0577ac */ /* 0x000e240008000800 */
[----:B------:R1:W2:Y:S01]  /*13ec0*/  @P0 LDG.E.U8 R60, desc[UR18][R42.64] ;  /* 0x000000122a3c0981 */ /* 0x0002a2000c1e1100 */
[----:B------:R-:W-:-:S02]  /*13ed0*/  IADD3 R41, P2, PT, R80, R38, RZ ;  /* 0x0000002650297210 */ /* 0x000fc40007f5e0ff */
[----:B-1----:R-:W-:-:S04]  /*13ee0*/  IADD3 R42, P5, PT, R77, R38, RZ ;  /* 0x000000264d2a7210 */ /* 0x002fc80007fbe0ff */
[----:B------:R-:W-:Y:S02]  /*13ef0*/  LEA.HI.X.SX32 R43, R77, R35, 0x1, P5 ;  /* 0x000000234d2b7211 */ /* 0x000fe400028f0eff */
[----:B------:R-:W-:Y:S02]  /*13f00*/  ISETP.GT.U32.AND P5, PT, R39, R83, PT ;  /* 0x000000532700720c */ /* 0x000fe40003fa4070 */
[----:B------:R-:W-:Y:S02]  /*13f10*/  LEA.HI.X.SX32 R44, R80, R35, 0x1, P2 ;  /* 0x00000023502c7211 */ /* 0x000fe400010f0eff */
[----:B------:R-:W-:Y:S02]  /*13f20*/  ISETP.GE.AND P4, PT, R6, RZ, PT ;  /* 0x000000ff0600720c */ /* 0x000fe40003f86270 */
[----:B------:R-:W-:Y:S01]  /*13f30*/  SEL R81, R5, R81, !P3 ;  /* 0x0000005105517207 */ /* 0x000fe20005800000 */
[----:B------:R1:W-:Y:S01]  /*13f40*/  STL [R1+0x438], R42 ;  /* 0x0004382a01007387 */ /* 0x0003e20000100800 */
[----:B------:R-:W-:Y:S01]  /*13f50*/  ISETP.GT.U32.AND P2, PT, R39, R84, PT ;  /* 0x000000542700720c */ /* 0x000fe20003f44070 */
[----:B------:R-:W-:-:S02]  /*13f60*/  @!P6 IMAD.IADD R82, R82, 0x1, -R39 ;  /* 0x000000015252e824 */ /* 0x000fc400078e0a27 */
[----:B------:R-:W-:Y:S01]  /*13f70*/  IMAD R81, R81, UR4, RZ ;  /* 0x0000000451517c24 */ /* 0x000fe2000f8e02ff */
[----:B------:R0:W-:Y:S01]  /*13f80*/  STL [R1+0x434], R43 ;  /* 0x0004342b01007387 */ /* 0x0001e20000100800 */
[--C-:B------:R-:W-:Y:S01]  /*13f90*/  @!P5 IMAD.IADD R83, R83, 0x1, -R39.reuse ;  /* 0x000000015353d824 */ /* 0x100fe200078e0a27 */
[----:B------:R-:W-:Y:S01]  /*13fa0*/  PRMT R58, RZ, 0x7610, R58 ;  /* 0x00007610ff3a7816 */ /* 0x000fe2000000003a */
[----:B------:R-:W4:Y:S01]  /*13fb0*/  LDCU UR4, c[0x0][0x3b0] ;  /* 0x00007600ff0477ac */ /* 0x000f220008000800 */
[----:B------:R1:W2:Y:S01]  /*13fc0*/  @P0 LDG.E.U8 R59, desc[UR18][R42.64] ;  /* 0x000000122a3b0981 */ /* 0x0002a2000c1e1100 */
[C---:B------:R-:W-:Y:S01]  /*13fd0*/  ISETP.GT.U32.AND P6, PT, R39.reuse, R85, PT ;  /* 0x000000552700720c */ /* 0x040fe20003fc4070 */
[----:B------:R-:W-:Y:S02]  /*13fe0*/  @!P4 IMAD.MOV R82, RZ, RZ, -R82 ;  /* 0x000000ffff52c224 */ /* 0x000fe400078e0a52 */
[----:B------:R0:W-:Y:S01]  /*13ff0*/  STL [R1+0x440], R41 ;  /* 0x0004402901007387 */ /* 0x0001e20000100800 */
[----:B------:R-:W-:Y:S01]  /*14000*/  @!P2 IMAD.IADD R84, R84, 0x1, -R39 ;  /* 0x000000015454a824 */ /* 0x000fe200078e0a27 */
[----:B------:R-:W-:Y:S01]  /*14010*/  ISETP.GT.U32.AND P5, PT, R39, R83, PT ;  /* 0x000000532700720c */ /* 0x000fe20003fa4070 */
[----:B-1----:R-:W-:-:S02]  /*14020*/  @P0 IMAD.MOV.U32 R42, RZ, RZ, R41 ;  /* 0x000000ffff2a0224 */ /* 0x002fc400078e0029 */
[----:B0-----:R-:W-:Y:S01]  /*14030*/  @P0 IMAD.MOV.U32 R43, RZ, RZ, R44 ;  /* 0x000000ffff2b0224 */ /* 0x001fe200078e002c */
[----:B------:R-:W-:-:S04]  /*14040*/  ISETP.GE.AND P4, PT, R7, RZ, PT ;  /* 0x000000ff0700720c */ /* 0x000fc80003f86270 */
[--C-:B------:R-:W-:Y:S01]  /*14050*/  @!P6 IMAD.IADD R85, R85, 0x1, -R39.reuse ;  /* 0x000000015555e824 */ /* 0x100fe200078e0a27 */
[----:B------:R-:W-:Y:S01]  /*14060*/  IADD3 R41, P2, PT, R81, R38, RZ ;  /* 0x0000002651297210 */ /* 0x000fe20007f5e0ff */
[----:B------:R-:W5:Y:S04]  /*14070*/  LDL.LU R6, [R1+0x9ec] ;  /* 0x0009ec0001067983 */ /* 0x000f680000300800 */
[----:B------:R0:W2:Y:S01]  /*14080*/  @P0 LDG.E.U8 R58, desc[UR18][R42.64] ;  /* 0x000000122a3a0981 */ /* 0x0000a2000c1e1100 */
[----:B------:R-:W-:Y:S02]  /*14090*/  SEL R82, R5, R82, !P3 ;  /* 0x0000005205527207 */ /* 0x000fe40005800000 */
[----:B0-----:R-:W-:Y:S02]  /*140a0*/  LEA.HI.X.SX32 R42, R81, R35, 0x1, P2 ;  /* 0x00000023512a7211 */ /* 0x001fe400010f0eff */
[----:B------:R-:W-:Y:S01]  /*140b0*/  ISETP.GE.AND P2, PT, R126, RZ, PT ;  /* 0x000000ff7e00720c */ /* 0x000fe20003f46270 */
[----:B------:R-:W-:Y:S01]  /*140c0*/  STL [R1+0x43c], R44 ;  /* 0x00043c2c01007387 */ /* 0x000fe20000100800 */
[----:B------:R-:W-:Y:S01]  /*140d0*/  @!P5 IMAD.IADD R83, R83, 0x1, -R39 ;  /* 0x000000015353d824 */ /* 0x000fe200078e0a27 */
[----:B------:R-:W-:Y:S01]  /*140e0*/  ISETP.GT.U32.AND P6, PT, R39, R85, PT ;  /* 0x000000552700720c */ /* 0x000fe20003fc4070 */
[----:B------:R-:W-:Y:S01]  /*140f0*/  IMAD R82, R82, UR5, RZ ;  /* 0x0000000552527c24 */ /* 0x000fe2000f8e02ff */
[----:B------:R-:W5:Y:S01]  /*14100*/  LDL.LU R7, [R1+0x9e8] ;  /* 0x0009e80001077983 */ /* 0x000f620000300800 */
[----:B------:R-:W-:Y:S01]  /*14110*/  @!P4 IMAD.MOV R84, RZ, RZ, -R84 ;  /* 0x000000ffff54c224 */ /* 0x000fe200078e0a54 */
[----:B------:R-:W-:Y:S01]  /*14120*/  PRMT R57, RZ, 0x7610, R57 ;  /* 0x00007610ff397816 */ /* 0x000fe20000000039 */
[----:B------:R-:W-:Y:S01]  /*14130*/  @P0 IMAD.MOV.U32 R43, RZ, RZ, R42 ;  /* 0x000000ffff2b0224 */ /* 0x000fe200078e002a */
[----:B------:R-:W-:Y:S01]  /*14140*/  STL [R1+0x468], R41 ;  /* 0x0004682901007387 */ /* 0x000fe20000100800 */
[----:B------:R-:W-:Y:S01]  /*14150*/  ISETP.GE.AND P5, PT, R125, RZ, PT ;  /* 0x000000ff7d00720c */ /* 0x000fe20003fa6270 */
[----:B------:R-:W0:Y:S02]  /*14160*/  LDCU UR5, c[0x0][0x3b0] ;  /* 0x00007600ff0577ac */ /* 0x000e240008000800 */
[----:B------:R-:W5:Y:S01]  /*14170*/  LDL.LU R126, [R1+0x9e4] ;  /* 0x0009e400017e7983 */ /* 0x000f620000300800 */
[----:B------:R-:W-:-:S03]  /*14180*/  @!P2 IMAD.MOV R83, RZ, RZ, -R83 ;  /* 0x000000ffff53a224 */ /* 0x000fc600078e0a53 */
[----:B------:R1:W-:Y:S01]  /*14190*/  STL [R1+0x464], R42 ;  /* 0x0004642a01007387 */ /* 0x0003e20000100800 */
[----:B------:R-:W-:Y:S02]  /*141a0*/  SEL R84, R5, R84, !P3 ;  /* 0x0000005405547207 */ /* 0x000fe40005800000 */
[----:B------:R-:W-:Y:S01]  /*141b0*/  ISETP.GT.U32.AND P4, PT, R39, R86, PT ;  /* 0x000000562700720c */ /* 0x000fe20003f84070 */
[----:B------:R-:W5:Y:S01]  /*141c0*/  LDL.LU R125, [R1+0x9e0] ;  /* 0x0009e000017d7983 */ /* 0x000f620000300800 */
[----:B-1----:R-:W-:Y:S01]  /*141d0*/  @P0 IMAD.MOV.U32 R42, RZ, RZ, R41 ;  /* 0x000000ffff2a0224 */ /* 0x002fe200078e0029 */
[----:B------:R-:W-:Y:S01]  /*141e0*/  IADD3 R41, P2, PT, R82, R38, RZ ;  /* 0x0000002652297210 */ /* 0x000fe20007f5e0ff */
[----:B----4-:R-:W-:Y:S01]  /*141f0*/  IMAD R84, R84, UR4, RZ ;  /* 0x0000000454547c24 */ /* 0x010fe2000f8e02ff */
[----:B------:R-:W-:Y:S01]  /*14200*/  SEL R83, R5, R83, !P3 ;  /* 0x0000005305537207 */ /* 0x000fe20005800000 */
[----:B------:R-:W-:Y:S01]  /*14210*/  @!P6 IMAD.IADD R85, R85, 0x1, -R39 ;  /* 0x000000015555e824 */ /* 0x000fe200078e0a27 */
[----:B------:R1:W4:Y:S01]  /*14220*/  @P0 LDG.E.U8 R57, desc[UR18][R42.64] ;  /* 0x000000122a390981 */ /* 0x000322000c1e1100 */
[----:B------:R-:W-:-:S05]  /*14230*/  PRMT R56, RZ, 0x7610, R56 ;  /* 0x00007610ff387816 */ /* 0x000fca0000000038 */
[----:B------:R-:W-:Y:S01]  /*14240*/  @!P4 IMAD.IADD R86, R86, 0x1, -R39 ;  /* 0x000000015656c824 */ /* 0x000fe200078e0a27 */
[----:B------:R-:W-:Y:S01]  /*14250*/  PRMT R55, RZ, 0x7610, R55 ;  /* 0x00007610ff377816 */ /* 0x000fe20000000037 */
[----:B------:R-:W-:Y:S01]  /*14260*/  STL [R1+0x470], R41 ;  /* 0x0004702901007387 */ /* 0x000fe20000100800 */
[----:B------:R-:W-:Y:S01]  /*14270*/  PRMT R54, RZ, 0x7610, R54 ;  /* 0x00007610ff367816 */ /* 0x000fe20000000036 */
[----:B------:R-:W0:Y:S01]  /*14280*/  LDCU UR4, c[0x0][0x3b0] ;  /* 0x00007600ff0477ac */ /* 0x000e220008000800 */
[----:B-1----:R-:W-:Y:S01]  /*14290*/  LEA.HI.X.SX32 R42, R82, R35, 0x1, P2 ;  /* 0x00000023522a7211 */ /* 0x002fe200010f0eff */
[----:B------:R-:W-:-:S04]  /*142a0*/  IMAD R83, R83, UR12, RZ ;  /* 0x0000000c53537c24 */ /* 0x000fc8000f8e02ff */
[----:B------:R1:W-:Y:S01]  /*142b0*/  STL [R1+0x46c], R42 ;  /* 0x00046c2a01007387 */ /* 0x0003e20000100800 */
[----:B------:R-:W-:Y:S02]  /*142c0*/  @P0 IMAD.MOV.U32 R43, RZ, RZ, R42 ;  /* 0x000000ffff2b0224 */ /* 0x000fe400078e002a */
[----:B------:R-:W-:Y:S02]  /*142d0*/  @!P5 IMAD.MOV R85, RZ, RZ, -R85 ;  /* 0x000000ffff55d224 */ /* 0x000fe400078e0a55 */
[----:B-1----:R-:W-:Y:S01]  /*142e0*/  @P0 IMAD.MOV.U32 R42, RZ, RZ, R41 ;  /* 0x000000ffff2a0224 */ /* 0x002fe200078e0029 */
[CC--:B------:R-:W-:Y:S02]  /*142f0*/  IADD3 R41, P2, PT, R84.reuse, R38.reuse, RZ ;  /* 0x0000002654297210 */ /* 0x0c0fe40007f5e0ff */
[----:B------:R-:W-:Y:S02]  /*14300*/  IADD3 R44, P4, PT, R83, R38, RZ ;  /* 0x00000026532c7210 */ /* 0x000fe40007f9e0ff */
[----:B------:R-:W-:Y:S01]  /*14310*/  LEA.HI.X.SX32 R70, R84, R35, 0x1, P2 ;  /* 0x0000002354467211 */ /* 0x000fe200010f0eff */
[----:B------:R1:W2:Y:S01]  /*14320*/  @P0 LDG.E.U8 R56, desc[UR18][R42.64] ;  /* 0x000000122a380981 */ /* 0x0002a2000c1e1100 */
[----:B------:R-:W-:-:S02]  /*14330*/  SEL R85, R5, R85, !P3 ;  /* 0x0000005505557207 */ /* 0x000fc40005800000 */
[----:B------:R-:W-:Y:S02]  /*14340*/  ISETP.GT.U32.AND P2, PT, R39, R86, PT ;  /* 0x000000562700720c */ /* 0x000fe40003f44070 */
[----:B------:R-:W-:Y:S01]  /*14350*/  LEA.HI.X.SX32 R45, R83, R35, 0x1, P4 ;  /* 0x00000023532d7211 */ /* 0x000fe200020f0eff */
[----:B0-----:R-:W-:Y:S02]  /*14360*/  IMAD R85, R85, UR5, RZ ;  /* 0x0000000555557c24 */ /* 0x001fe4000f8e02ff */
[----:B-1----:R-:W-:Y:S02]  /*14370*/  @P0 IMAD.MOV.U32 R42, RZ, RZ, R41 ;  /* 0x000000ffff2a0224 */ /* 0x002fe400078e0029 */
[----:B------:R-:W-:Y:S01]  /*14380*/  @P0 IMAD.MOV.U32 R43, RZ, RZ, R70 ;  /* 0x000000ffff2b0224 */ /* 0x000fe200078e0046 */
[----:B------:R-:W-:Y:S01]  /*14390*/  ISETP.GE.AND P4, PT, R4, RZ, PT ;  /* 0x000000ff0400720c */ /* 0x000fe20003f86270 */
[----:B------:R0:W-:Y:S01]  /*143a0*/  STL [R1+0x478], R41 ;  /* 0x0004782901007387 */ /* 0x0001e20000100800 */
[----:B------:R-:W-:-:S03]  /*143b0*/  PRMT R53, RZ, 0x7610, R53 ;  /* 0x00007610ff357816 */ /* 0x000fc60000000035 */
[----:B------:R-:W-:Y:S01]  /*143c0*/  @!P2 IMAD.IADD R86, R86, 0x1, -R39 ;  /* 0x000000015656a824 */ /* 0x000fe200078e0a27 */
[----:B------:R-:W-:Y:S01]  /*143d0*/  PRMT R52, RZ, 0x7610, R52 ;  /* 0x00007610ff347816 */ /* 0x000fe20000000034 */
[----:B------:R1:W2:Y:S01]  /*143e0*/  @P0 LDG.E.U8 R55, desc[UR18][R42.64] ;  /* 0x000000122a370981 */ /* 0x0002a2000c1e1100 */
[----:B------:R-:W-:Y:S02]  /*143f0*/  PRMT R51, RZ, 0x7610, R51 ;  /* 0x00007610ff337816 */ /* 0x000fe40000000033 */
[----:B------:R-:W-:Y:S02]  /*14400*/  PRMT R50, RZ, 0x7610, R50 ;  /* 0x00007610ff327816 */ /* 0x000fe40000000032 */
[----:B------:R-:W-:Y:S02]  /*14410*/  PRMT R49, RZ, 0x7610, R49 ;  /* 0x00007610ff317816 */ /* 0x000fe40000000031 */
[----:B------:R-:W-:Y:S01]  /*14420*/  PRMT R48, RZ, 0x7610, R48 ;  /* 0x00007610ff307816 */ /* 0x000fe20000000030 */
[C---:B------:R-:W-:Y:S01]  /*14430*/  VIADD R75, R0.reuse, 0x7d ;  /* 0x0000007d004b7836 */ /* 0x040fe20000000000 */
[----:B------:R-:W-:Y:S01]  /*14440*/  PRMT R47, RZ, 0x7610, R47 ;  /* 0x00007610ff2f7816 */ /* 0x000fe2000000002f */
[----:B-1----:R-:W-:Y:S01]  /*14450*/  @P0 IMAD.MOV.U32 R42, RZ, RZ, R44 ;  /* 0x000000ffff2a0224 */ /* 0x002fe200078e002c */
[----:B------:R-:W-:Y:S01]  /*14460*/  PRMT R46, RZ, 0x7610, R46 ;  /* 0x00007610ff2e7816 */ /* 0x000fe2000000002e */
[----:B------:R-:W-:Y:S01]  /*14470*/  @P0 IMAD.MOV.U32 R43, RZ, RZ, R45 ;  /* 0x000000ffff2b0224 */ /* 0x000fe200078e002d */
[----:B0-----:R-:W-:Y:S01]  /*14480*/  IADD3 R41, P5, PT, R85, R38, RZ ;  /* 0x0000002655297210 */ /* 0x001fe20007fbe0ff */
[----:B------:R0:W-:Y:S01]  /*14490*/  STL [R1+0x480], R44 ;  /* 0x0004802c01007387 */ /* 0x0001e20000100800 */
[C---:B------:R-:W-:Y:S01]  /*144a0*/  VIADD R73, R0.reuse, 0x7f ;  /* 0x0000007f00497836 */ /* 0x040fe20000000000 */
[----:B------:R-:W1:Y:S02]  /*144b0*/  LDCU UR5, c[0x0][0x3b0] ;  /* 0x00007600ff0577ac */ /* 0x000e640008000800 */
[----:B------:R0:W2:Y:S04]  /*144c0*/  @P0 LDG.E.U8 R54, desc[UR18][R42.64] ;  /* 0x000000122a360981 */ /* 0x0000a8000c1e1100 */
[----:B------:R-:W-:Y:S01]  /*144d0*/  STL [R1+0x474], R70 ;  /* 0x0004744601007387 */ /* 0x000fe20000100800 */
[----:B0-----:R-:W-:-:S03]  /*144e0*/  VIADD R44, R0, 0x6e ;  /* 0x0000006e002c7836 */ /* 0x001fc60000000000 */
[----:B------:R-:W-:Y:S01]  /*144f0*/  STL [R1+0x47c], R45 ;  /* 0x00047c2d01007387 */ /* 0x000fe20000100800 */
[----:B------:R-:W-:-:S03]  /*14500*/  LEA.HI.X.SX32 R42, R85, R35, 0x1, P5 ;  /* 0x00000023552a7211 */ /* 0x000fc600028f0eff */
[----:B------:R-:W5:Y:S01]  /*14510*/  LDL.LU R4, [R1+0x9dc] ;  /* 0x0009dc0001047983 */ /* 0x000f620000300800 */
[----:B------:R-:W-:Y:S02]  /*14520*/  @!P4 IMAD.MOV R86, RZ, RZ, -R86 ;  /* 0x000000ffff56c224 */ /* 0x000fe400078e0a56 */
[----:B------:R-:W-:Y:S01]  /*14530*/  @P0 IMAD.MOV.U32 R43, RZ, RZ, R42 ;  /* 0x000000ffff2b0224 */ /* 0x000fe200078e002a */
[----:B------:R-:W-:Y:S04]  /*14540*/  STL [R1+0x4a8], R41 ;  /* 0x0004a82901007387 */ /* 0x000fe80000100800 */
[----:B------:R0:W-:Y:S01]  /*14550*/  STL [R1+0x4a4], R42 ;  /* 0x0004a42a01007387 */ /* 0x0001e20000100800 */
[----:B------:R-:W-:Y:S01]  /*14560*/  SEL R86, R5, R86, !P3 ;  /* 0x0000005605567207 */ /* 0x000fe20005800000 */
[----:B0-----:R-:W-:Y:S01]  /*14570*/  @P0 IMAD.MOV.U32 R42, RZ, RZ, R41 ;  /* 0x000000ffff2a0224 */ /* 0x001fe200078e0029 */
[----:B------:R-:W-:-:S04]  /*14580*/  IABS R41, R44 ;  /* 0x0000002c00297213 */ /* 0x000fc80000000000 */
[----:B------:R0:W2:Y:S01]  /*14590*/  @P0 LDG.E.U8 R53, desc[UR18][R42.64] ;  /* 0x000000122a350981 */ /* 0x0000a2000c1e1100 */
[----:B------:R-:W-:Y:S01]  /*145a0*/  IMAD R86, R86, UR4, RZ ;  /* 0x0000000456567c24 */ /* 0x000fe2000f8e02ff */
[----:B------:R-:W-:Y:S01]  /*145b0*/  ISETP.GE.AND P4, PT, R44, RZ, PT ;  /* 0x000000ff2c00720c */ /* 0x000fe20003f86270 */
[----:B------:R-:W1:Y:S01]  /*145c0*/  LDCU UR4, c[0x0][0x3b0] ;  /* 0x00007600ff0477ac */ /* 0x000e620008000800 */
[----:B0-----:R-:W-:-:S04]  /*145d0*/  IMAD.HI.U32 R42, R40, R41, RZ ;  /* 0x00000029282a7227 */ /* 0x001fc800078e00ff */
[----:B------:R-:W-:Y:S01]  /*145e0*/  IMAD.MOV R42, RZ, RZ, -R42 ;  /* 0x000000ffff2a7224 */ /* 0x000fe200078e0a2a */
[----:B------:R-:W-:-:S03]  /*145f0*/  IADD3 R45, P2, PT, R86, R38, RZ ;  /* 0x00000026562d7210 */ /* 0x000fc60007f5e0ff */
[----:B------:R-:W-:Y:S01]  /*14600*/  IMAD R41, R39, R42, R41 ;  /* 0x0000002a27297224 */ /* 0x000fe200078e0229 */
[----:B------:R-:W-:-:S04]  /*14610*/  LEA.HI.X.SX32 R70, R86, R35, 0x1, P2 ;  /* 0x0000002356467211 */ /* 0x000fc800010f0eff */
[----:B------:R-:W-:Y:S01]  /*14620*/  ISETP.GT.U32.AND P2, PT, R39, R41, PT ;  /* 0x000000292700720c */ /* 0x000fe20003f44070 */
[----:B------:R-:W-:Y:S01]  /*14630*/  STL [R1+0x800], R44 ;  /* 0x0008002c01007387 */ /* 0x000fe20000100800 */
[----:B------:R-:W-:Y:S02]  /*14640*/  @P0 IMAD.MOV.U32 R42, RZ, RZ, R45 ;  /* 0x000000ffff2a0224 */ /* 0x000fe400078e002d */
[----:B------:R-:W-:Y:S01]  /*14650*/  @P0 IMAD.MOV.U32 R43, RZ, RZ, R70 ;  /* 0x000000ffff2b0224 */ /* 0x000fe200078e0046 */
[----:B------:R-:W-:Y:S04]  /*14660*/  STL [R1+0x4b0], R45 ;  /* 0x0004b02d01007387 */ /* 0x000fe80000100800 */
[----:B------:R0:W-:Y:S04]  /*14670*/  STL [R1+0x4ac], R70 ;  /* 0x0004ac4601007387 */ /* 0x0001e80000100800 */
[----:B------:R-:W-:Y:S01]  /*14680*/  @!P2 IMAD.IADD R41, R41, 0x1, -R39 ;  /* 0x000000012929a824 */ /* 0x000fe200078e0a27 */
[----:B------:R1:W2:Y:S01]  /*14690*/  @P0 LDG.E.U8 R52, desc[UR18][R42.64] ;  /* 0x000000122a340981 */ /* 0x0002a2000c1e1100 */
[----:B0-----:R-:W-:-:S03]  /*146a0*/  VIADD R70, R0, 0x6f ;  /* 0x0000006f00467836 */ /* 0x001fc60000000000 */
[----:B------:R-:W-:Y:S02]  /*146b0*/  ISETP.GT.U32.AND P2, PT, R39, R41, PT ;  /* 0x000000292700720c */ /* 0x000fe40003f44070 */
[----:B-1----:R-:W-:-:S05]  /*146c0*/  IABS R42, R70 ;  /* 0x00000046002a7213 */ /* 0x002fca0000000000 */
[----:B------:R-:W-:-:S04]  /*146d0*/  IMAD.HI.U32 R43, R40, R42, RZ ;  /* 0x0000002a282b7227 */ /* 0x000fc800078e00ff */
[----:B------:R-:W-:-:S04]  /*146e0*/  IMAD.MOV R43, RZ, RZ, -R43 ;  /* 0x000000ffff2b7224 */ /* 0x000fc800078e0a2b */
[----:B------:R-:W-:Y:S02]  /*146f0*/  IMAD R42, R39, R43, R42 ;  /* 0x0000002b272a7224 */ /* 0x000fe400078e022a */
[----:B------:R-:W-:-:S03]  /*14700*/  @!P2 IMAD.IADD R41, R41, 0x1, -R39 ;  /* 0x000000012929a824 */ /* 0x000fc600078e0a27 */
[----:B------:R-:W-:Y:S01]  /*14710*/  ISETP.GT.U32.AND P2, PT, R39, R42, PT ;  /* 0x0000002a2700720c */ /* 0x000fe20003f44070 */
[----:B------:R-:W-:-:S05]  /*14720*/  @!P4 IMAD.MOV R41, RZ, RZ, -R41 ;  /* 0x000000ffff29c224 */ /* 0x000fca00078e0a29 */
[----:B------:R-:W-:-:S05]  /*14730*/  SEL R41, R5, R41, !P3 ;  /* 0x0000002905297207 */ /* 0x000fca0005800000 */
[----:B------:R-:W-:Y:S01]  /*14740*/  IMAD R41, R41, UR4, RZ ;  /* 0x0000000429297c24 */ /* 0x000fe2000f8e02ff */
[----:B------:R-:W0:Y:S01]  /*14750*/  LDCU UR4, c[0x0][0x3b0] ;  /* 0x00007600ff0477ac */ /* 0x000e220008000800 */
[----:B------:R-:W-:-:S03]  /*14760*/  @!P2 IMAD.IADD R42, R42, 0x1, -R39 ;  /* 0x000000012a2aa824 */ /* 0x000fc600078e0a27 */
[----:B------:R-:W-:Y:S02]  /*14770*/  IADD3 R44, P4, PT, R41, R38, RZ ;  /* 0x00000026292c7210 */ /* 0x000fe40007f9e0ff */
[----:B------:R-:W-:Y:S02]  /*14780*/  ISETP.GT.U32.AND P2, PT, R39, R42, PT ;  /* 0x0000002a2700720c */ /* 0x000fe40003f44070 */
[----:B------:R-:W-:Y:S02]  /*14790*/  LEA.HI.X.SX32 R45, R41, R35, 0x1, P4 ;  /* 0x00000023292d7211 */ /* 0x000fe400020f0eff */
[----:B------:R-:W-:Y:S01]  /*147a0*/  ISETP.GE.AND P4, PT, R70, RZ, PT ;  /* 0x000000ff4600720c */ /* 0x000fe20003f86270 */
[----:B------:R-:W-:Y:S04]  /*147b0*/  STL [R1+0x7fc], R70 ;  /* 0x0007fc4601007387 */ /* 0x000fe80000100800 */
[----:B------:R1:W-:Y:S04]  /*147c0*/  STL [R1+0x4b8], R44 ;  /* 0x0004b82c01007387 */ /* 0x0003e80000100800 */
[----:B------:R1:W2:Y:S01]  /*147d0*/  @P0 LDG.E.U8 R51, desc[UR18][R44.64] ;  /* 0x000000122c330981 */ /* 0x0002a2000c1e1100 */
[----:B------:R-:W-:-:S04]  /*147e0*/  @!P2 IMAD.IADD R42, R42, 0x1, -R39 ;  /* 0x000000012a2aa824 */ /* 0x000fc800078e0a27 */
[----:B------:R-:W-:Y:S02]  /*147f0*/  @!P4 IMAD.MOV R42, RZ, RZ, -R42 ;  /* 0x000000ffff2ac224 */ /* 0x000fe400078e0a2a */
[----:B-1----:R-:W-:-:S03]  /*14800*/  VIADD R44, R0, 0x74 ;  /* 0x00000074002c7836 */ /* 0x002fc60000000000 */
[----:B------:R-:W-:Y:S02]  /*14810*/  SEL R43, R5, R42, !P3 ;  /* 0x0000002a052b7207 */ /* 0x000fe40005800000 */
[----:B------:R-:W-:-:S03]  /*14820*/  IABS R41, R44 ;  /* 0x0000002c00297213 */ /* 0x000fc60000000000 */
[----:B0-----:R-:W-:Y:S01]  /*14830*/  IMAD R43, R43, UR4, RZ ;  /* 0x000000042b2b7c24 */ /* 0x001fe2000f8e02ff */
[----:B------:R0:W-:Y:S01]  /*14840*/  STL [R1+0x4b4], R45 ;  /* 0x0004b42d01007387 */ /* 0x0001e20000100800 */
[----:B------:R-:W-:Y:S01]  /*14850*/  ISETP.GE.AND P4, PT, R44, RZ, PT ;  /* 0x000000ff2c00720c */ /* 0x000fe20003f86270 */
[----:B------:R-:W1:Y:S01]  /*14860*/  LDCU UR4, c[0x0][0x3b0] ;  /* 0x00007600ff0477ac */ /* 0x000e620008000800 */
[----:B------:R-:W-:-:S04]  /*14870*/  IMAD.HI.U32 R42, R40, R41, RZ ;  /* 0x00000029282a7227 */ /* 0x000fc800078e00ff */
[----:B------:R-:W-:Y:S01]  /*14880*/  IMAD.MOV R42, RZ, RZ, -R42 ;  /* 0x000000ffff2a7224 */ /* 0x000fe200078e0a2a */
[----:B0-----:R-:W-:-:S03]  /*14890*/  IADD3 R45, P2, PT, R43, R38, RZ ;  /* 0x000000262b2d7210 */ /* 0x001fc60007f5e0ff */
        /* <DEDUP_REMOVED lines=48> */
[----:B------:R0:W-:Y:S04]  /*14ba0*/  STL [R1+0x4f0], R45 ;  /* 0x0004f02d01007387 */ /* 0x0001e80000100800 */
[----:B------:R1:W2:Y:S01]  /*14bb0*/  @P0 LDG.E.U8 R48, desc[UR18][R42.64] ;  /* 0x000000122a300981 */ /* 0x0002a2000c1e1100 */
[----:B0-----:R-:W-:-:S03]  /*14bc0*/  VIADD R45, R0, 0x7c ;  /* 0x0000007c002d7836 */ /* 0x001fc60000000000 */
[----:B------:R-:W-:Y:S02]  /*14bd0*/  @!P2 IMAD.IADD R41, R41, 0x1, -R39 ;  /* 0x000000012929a824 */ /* 0x000fe400078e0a27 */
[----:B-1----:R-:W-:-:S03]  /*14be0*/  IABS R42, R45 ;  /* 0x0000002d002a7213 */ /* 0x002fc60000000000 */
[----:B------:R-:W-:Y:S02]  /*14bf0*/  ISETP.GT.U32.AND P2, PT, R39, R41, PT ;  /* 0x000000292700720c */ /* 0x000fe40003f44070 */
[----:B------:R-:W-:-:S04]  /*14c00*/  IMAD.HI.U32 R43, R40, R42, RZ ;  /* 0x0000002a282b7227 */ /* 0x000fc800078e00ff */
[----:B------:R-:W-:-:S04]  /*14c10*/  IMAD.MOV R43, RZ, RZ, -R43 ;  /* 0x000000ffff2b7224 */ /* 0x000fc800078e0a2b */
[----:B------:R-:W-:-:S03]  /*14c20*/  IMAD R42, R39, R43, R42 ;  /* 0x0000002b272a7224 */ /* 0x000fc600078e022a */
[----:B------:R-:W-:Y:S02]  /*14c30*/  @!P2 IMAD.IADD R41, R41, 0x1, -R39 ;  /* 0x000000012929a824 */ /* 0x000fe400078e0a27 */
[----:B------:R-:W-:Y:S02]  /*14c40*/  ISETP.GT.U32.AND P2, PT, R39, R42, PT ;  /* 0x0000002a2700720c */ /* 0x000fe40003f44070 */
[----:B------:R-:W-:Y:S01]  /*14c50*/  @!P4 IMAD.MOV R41, RZ, RZ, -R41 ;  /* 0x000000ffff29c224 */ /* 0x000fe200078e0a29 */
[----:B------:R-:W-:-:S10]  /*14c60*/  ISETP.GE.AND P4, PT, R45, RZ, PT ;  /* 0x000000ff2d00720c */ /* 0x000fd40003f86270 */
[----:B------:R-:W-:Y:S01]  /*14c70*/  @!P2 IMAD.IADD R42, R42, 0x1, -R39 ;  /* 0x000000012a2aa824 */ /* 0x000fe200078e0a27 */
[----:B------:R-:W-:-:S04]  /*14c80*/  SEL R41, R5, R41, !P3 ;  /* 0x0000002905297207 */ /* 0x000fc80005800000 */
[----:B------:R-:W-:Y:S01]  /*14c90*/  ISETP.GT.U32.AND P2, PT, R39, R42, PT ;  /* 0x0000002a2700720c */ /* 0x000fe20003f44070 */
[----:B------:R-:W-:Y:S01]  /*14ca0*/  IMAD R41, R41, UR4, RZ ;  /* 0x0000000429297c24 */ /* 0x000fe2000f8e02ff */
[----:B------:R-:W0:Y:S04]  /*14cb0*/  LDCU UR4, c[0x0][0x3b0] ;  /* 0x00007600ff0477ac */ /* 0x000e280008000800 */
[C---:B------:R-:W-:Y:S01]  /*14cc0*/  IADD3 R44, P5, PT, R41.reuse, R38, RZ ;  /* 0x00000026292c7210 */ /* 0x040fe20007fbe0ff */
[----:B------:R-:W-:Y:S06]  /*14cd0*/  STL [R1+0x4ec], R70 ;  /* 0x0004ec4601007387 */ /* 0x000fec0000100800 */
[----:B------:R-:W-:Y:S01]  /*14ce0*/  @!P2 IMAD.IADD R42, R42, 0x1, -R39 ;  /* 0x000000012a2aa824 */ /* 0x000fe200078e0a27 */
[----:B------:R-:W-:-:S03]  /*14cf0*/  LEA.HI.X.SX32 R41, R41, R35, 0x1, P5 ;  /* 0x0000002329297211 */ /* 0x000fc600028f0eff */
[----:B------:R-:W-:Y:S01]  /*14d00*/  @!P4 IMAD.MOV R42, RZ, RZ, -R42 ;  /* 0x000000ffff2ac224 */ /* 0x000fe200078e0a2a */
[----:B------:R1:W-:Y:S04]  /*14d10*/  STL [R1+0x7ec], R45 ;  /* 0x0007ec2d01007387 */ /* 0x0003e80000100800 */
[----:B------:R-:W-:Y:S01]  /*14d20*/  STL [R1+0x4f8], R44 ;  /* 0x0004f82c01007387 */ /* 0x000fe20000100800 */
[----:B------:R-:W-:-:S03]  /*14d30*/  SEL R42, R5, R42, !P3 ;  /* 0x0000002a052a7207 */ /* 0x000fc60005800000 */
[----:B------:R3:W-:Y:S01]  /*14d40*/  STL [R1+0x4f4], R41 ;  /* 0x0004f42901007387 */ /* 0x0007e20000100800 */
[----:B-1----:R-:W-:Y:S02]  /*14d50*/  @P0 IMAD.MOV.U32 R45, RZ, RZ, R41 ;  /* 0x000000ffff2d0224 */ /* 0x002fe400078e0029 */
[----:B0-----:R-:W-:Y:S01]  /*14d60*/  IMAD R43, R42, UR4, RZ ;  /* 0x000000042a2b7c24 */ /* 0x001fe2000f8e02ff */
[----:B------:R-:W-:Y:S01]  /*14d70*/  STL [R1+0x7e8], R75 ;  /* 0x0007e84b01007387 */ /* 0x000fe20000100800 */
[----:B------:R-:W-:Y:S01]  /*14d80*/  VIADD R72, R0, 0x77 ;  /* 0x0000007700487836 */ /* 0x000fe20000000000 */
[----:B------:R-:W-:Y:S01]  /*14d90*/  ISETP.GE.AND P4, PT, R75, RZ, PT ;  /* 0x000000ff4b00720c */ /* 0x000fe20003f86270 */
[----:B------:R-:W0:Y:S01]  /*14da0*/  LDCU UR4, c[0x0][0x3b0] ;  /* 0x00007600ff0477ac */ /* 0x000e220008000800 */
[----:B------:R1:W4:Y:S01]  /*14db0*/  @P0 LDG.E.U8 R47, desc[UR18][R44.64] ;  /* 0x000000122c2f0981 */ /* 0x000322000c1e1100 */
[----:B---3--:R-:W-:-:S05]  /*14dc0*/  IABS R41, R75 ;  /* 0x0000004b00297213 */ /* 0x008fca0000000000 */
[----:B------:R-:W-:-:S04]  /*14dd0*/  IMAD.HI.U32 R42, R40, R41, RZ ;  /* 0x00000029282a7227 */ /* 0x000fc800078e00ff */
[----:B-1----:R-:W-:Y:S01]  /*14de0*/  IMAD.MOV R44, RZ, RZ, -R42 ;  /* 0x000000ffff2c7224 */ /* 0x002fe200078e0a2a */
[----:B------:R-:W-:-:S03]  /*14df0*/  IADD3 R70, P2, PT, R43, R38, RZ ;  /* 0x000000262b467210 */ /* 0x000fc60007f5e0ff */
[----:B------:R-:W-:Y:S01]  /*14e00*/  IMAD R41, R39, R44, R41 ;  /* 0x0000002c27297224 */ /* 0x000fe200078e0229 */
[----:B------:R-:W-:-:S04]  /*14e10*/  LEA.HI.X.SX32 R71, R43, R35, 0x1, P2 ;  /* 0x000000232b477211 */ /* 0x000fc800010f0eff */
[----:B------:R-:W-:Y:S01]  /*14e20*/  ISETP.GT.U32.AND P2, PT, R39, R41, PT ;  /* 0x000000292700720c */ /* 0x000fe20003f44070 */
[----:B------:R-:W-:Y:S01]  /*14e30*/  STL [R1+0x520], R70 ;  /* 0x0005204601007387 */ /* 0x000fe20000100800 */
[----:B------:R-:W-:Y:S02]  /*14e40*/  @P0 IMAD.MOV.U32 R42, RZ, RZ, R70 ;  /* 0x000000ffff2a0224 */ /* 0x000fe400078e0046 */
[----:B------:R-:W-:Y:S01]  /*14e50*/  @P0 IMAD.MOV.U32 R43, RZ, RZ, R71 ;  /* 0x000000ffff2b0224 */ /* 0x000fe200078e0047 */
[----:B------:R1:W-:Y:S04]  /*14e60*/  STL [R1+0x51c], R71 ;  /* 0x00051c4701007387 */ /* 0x0003e80000100800 */
[----:B------:R3:W4:Y:S01]  /*14e70*/  @P0 LDG.E.U8 R46, desc[UR18][R42.64] ;  /* 0x000000122a2e0981 */ /* 0x000722000c1e1100 */
[----:B-1----:R-:W-:-:S03]  /*14e80*/  VIADD R71, R0, 0xd ;  /* 0x0000000d00477836 */ /* 0x002fc60000000000 */
[----:B------:R-:W-:Y:S02]  /*14e90*/  @!P2 IMAD.IADD R41, R41, 0x1, -R39 ;  /* 0x000000012929a824 */ /* 0x000fe400078e0a27 */
[----:B---3--:R-:W-:-:S03]  /*14ea0*/  IABS R42, R71 ;  /* 0x00000047002a7213 */ /* 0x008fc60000000000 */
[----:B------:R-:W-:Y:S02]  /*14eb0*/  ISETP.GT.U32.AND P2, PT, R39, R41, PT ;  /* 0x000000292700720c */ /* 0x000fe40003f44070 */
[----:B------:R-:W-:Y:S01]  /*14ec0*/  IMAD.HI.U32 R70, R40, R42, RZ ;  /* 0x0000002a28467227 */ /* 0x000fe200078e00ff */
[----:B------:R-:W-:-:S03]  /*14ed0*/  IABS R43, R73 ;  /* 0x00000049002b7213 */ /* 0x000fc60000000000 */
[----:B------:R-:W-:Y:S02]  /*14ee0*/  IMAD.MOV R70, RZ, RZ, -R70 ;  /* 0x000000ffff467224 */ /* 0x000fe400078e0a46 */
[----:B------:R-:W-:-:S04]  /*14ef0*/  IMAD.HI.U32 R45, R40, R43, RZ ;  /* 0x0000002b282d7227 */ /* 0x000fc800078e00ff */
[----:B------:R-:W-:Y:S02]  /*14f00*/  IMAD R42, R39, R70, R42 ;  /* 0x00000046272a7224 */ /* 0x000fe400078e022a */
[----:B------:R-:W-:Y:S01]  /*14f10*/  @!P2 IMAD.IADD R41, R41, 0x1, -R39 ;  /* 0x000000012929a824 */ /* 0x000fe200078e0a27 */
[----:B------:R-:W-:Y:S01]  /*14f20*/  IABS R44, R72 ;  /* 0x00000048002c7213 */ /* 0x000fe20000000000 */
[----:B------:R-:W-:Y:S01]  /*14f30*/  IMAD.MOV R45, RZ, RZ, -R45 ;  /* 0x000000ffff2d7224 */ /* 0x000fe200078e0a2d */
[----:B------:R-:W-:-:S03]  /*14f40*/  ISETP.GT.U32.AND P2, PT, R39, R42, PT ;  /* 0x0000002a2700720c */ /* 0x000fc60003f44070 */
[----:B------:R-:W-:Y:S02]  /*14f50*/  IMAD R43, R39, R45, R43 ;  /* 0x0000002d272b7224 */ /* 0x000fe400078e022b */
[----:B------:R-:W-:-:S04]  /*14f60*/  IMAD.HI.U32 R45, R40, R44, RZ ;  /* 0x0000002c282d7227 */ /* 0x000fc800078e00ff */
[----:B------:R-:W-:Y:S02]  /*14f70*/  IMAD.MOV R45, RZ, RZ, -R45 ;  /* 0x000000ffff2d7224 */ /* 0x000fe400078e0a2d */
[----:B------:R-:W-:Y:S02]  /*14f80*/  VIADD R74, R0, 0x7e ;  /* 0x0000007e004a7836 */ /* 0x000fe40000000000 */
[----:B------:R-:W-:Y:S02]  /*14f90*/  @!P4 IMAD.MOV R41, RZ, RZ, -R41 ;  /* 0x000000ffff29c224 */ /* 0x000fe400078e0a29 */
[----:B------:R-:W-:Y:S02]  /*14fa0*/  @!P2 IMAD.IADD R42, R42, 0x1, -R39 ;  /* 0x000000012a2aa824 */ /* 0x000fe400078e0a27 */
[----:B------:R-:W-:Y:S01]  /*14fb0*/  IMAD R44, R39, R45, R44 ;  /* 0x0000002d272c7224 */ /* 0x000fe200078e022c */
[----:B------:R-:W-:Y:S02]  /*14fc0*/  IABS R45, R74 ;  /* 0x0000004a002d7213 */ /* 0x000fe40000000000 */
[----:B------:R-:W-:-:S02]  /*14fd0*/  SEL R41, R5, R41, !P3 ;  /* 0x0000002905297207 */ /* 0x000fc40005800000 */
[----:B------:R-:W-:Y:S01]  /*14fe0*/  ISETP.GT.U32.AND P4, PT, R39, R42, PT ;  /* 0x0000002a2700720c */ /* 0x000fe20003f84070 */
[----:B------:R-:W-:Y:S01]  /*14ff0*/  IMAD.HI.U32 R40, R40, R45, RZ ;  /* 0x0000002d28287227 */ /* 0x000fe200078e00ff */
[----:B------:R-:W-:-:S03]  /*15000*/  ISETP.GE.AND P2, PT, R71, RZ, PT ;  /* 0x000000ff4700720c */ /* 0x000fc60003f46270 */
[----:B0-----:R-:W-:Y:S01]  /*15010*/  IMAD R41, R41, UR4, RZ ;  /* 0x0000000429297c24 */ /* 0x001fe2000f8e02ff */
[----:B------:R-:W-:Y:S01]  /*15020*/  STL [R1+0x7e4], R73 ;  /* 0x0007e44901007387 */ /* 0x000fe20000100800 */
[----:B------:R-:W-:Y:S01]  /*15030*/  IMAD.MOV R40, RZ, RZ, -R40 ;  /* 0x000000ffff287224 */ /* 0x000fe200078e0a28 */
[----:B------:R-:W-:Y:S01]  /*15040*/  ISETP.GT.U32.AND P6, PT, R39, R43, PT ;  /* 0x0000002b2700720c */ /* 0x000fe20003fc4070 */
[----:B------:R-:W0:Y:S01]  /*15050*/  LDCU UR4, c[0x0][0x3b0] ;  /* 0x00007600ff0477ac */ /* 0x000e220008000800 */
[----:B------:R-:W-:Y:S01]  /*15060*/  IADD3 R70, P5, PT, R41, R38, RZ ;  /* 0x0000002629467210 */ /* 0x000fe20007fbe0ff */
[----:B------:R-:W-:Y:S01]  /*15070*/  IMAD R40, R39, R40, R45 ;  /* 0x0000002827287224 */ /* 0x000fe200078e022d */
[----:B------:R1:W-:Y:S01]  /*15080*/  STL [R1+0x7dc], R71 ;  /* 0x0007dc4701007387 */ /* 0x0003e20000100800 */
[----:B------:R-:W-:-:S04]  /*15090*/  @!P4 IMAD.IADD R42, R42, 0x1, -R39 ;  /* 0x000000012a2ac824 */ /* 0x000fc800078e0a27 */
[----:B------:R-:W-:Y:S01]  /*150a0*/  @!P2 IMAD.MOV R42, RZ, RZ, -R42 ;  /* 0x000000ffff2aa224 */ /* 0x000fe200078e0a2a */
[----:B-1----:R-:W-:Y:S02]  /*150b0*/  LEA.HI.X.SX32 R71, R41, R35, 0x1, P5 ;  /* 0x0000002329477211 */ /* 0x002fe400028f0eff */
[C---:B------:R-:W-:Y:S02]  /*150c0*/  ISETP.GT.U32.AND P5, PT, R39.reuse, R40, PT ;  /* 0x000000282700720c */ /* 0x040fe40003fa4070 */
[----:B------:R-:W-:Y:S02]  /*150d0*/  ISETP.GT.U32.AND P4, PT, R39, R44, PT ;  /* 0x0000002c2700720c */ /* 0x000fe40003f84070 */
[----:B------:R-:W-:Y:S01]  /*150e0*/  SEL R42, R5, R42, !P3 ;  /* 0x0000002a052a7207 */ /* 0x000fe20005800000 */
[----:B------:R-:W-:-:S04]  /*150f0*/  @!P6 IMAD.IADD R43, R43, 0x1, -R39 ;  /* 0x000000012b2be824 */ /* 0x000fc800078e0a27 */
[----:B------:R-:W-:-:S04]  /*15100*/  IMAD R42, R42, UR11, RZ ;  /* 0x0000000b2a2a7c24 */ /* 0x000fc8000f8e02ff */
[--C-:B------:R-:W-:Y:S01]  /*15110*/  @!P5 IMAD.IADD R40, R40, 0x1, -R39.reuse ;  /* 0x000000012828d824 */ /* 0x100fe200078e0a27 */
[----:B------:R-:W-:Y:S01]  /*15120*/  IADD3 R75, P2, PT, R42, R38, RZ ;  /* 0x000000262a4b7210 */ /* 0x000fe20007f5e0ff */
[----:B------:R-:W-:-:S03]  /*15130*/  @!P4 IMAD.IADD R44, R44, 0x1, -R39 ;  /* 0x000000012c2cc824 */ /* 0x000fc600078e0a27 */
[C---:B------:R-:W-:Y:S02]  /*15140*/  ISETP.GT.U32.AND P5, PT, R39.reuse, R40, PT ;  /* 0x000000282700720c */ /* 0x040fe40003fa4070 */
[C---:B------:R-:W-:Y:S02]  /*15150*/  ISETP.GT.U32.AND P4, PT, R39.reuse, R43, PT ;  /* 0x0000002b2700720c */ /* 0x040fe40003f84070 */
[----:B------:R-:W-:Y:S02]  /*15160*/  LEA.HI.X.SX32 R76, R42, R35, 0x1, P2 ;  /* 0x000000232a4c7211 */ /* 0x000fe400010f0eff */
[----:B------:R-:W-:Y:S02]  /*15170*/  ISETP.GE.AND P2, PT, R74, RZ, PT ;  /* 0x000000ff4a00720c */ /* 0x000fe40003f46270 */
[----:B------:R-:W-:-:S05]  /*15180*/  ISETP.GT.U32.AND P6, PT, R39, R44, PT ;  /* 0x0000002c2700720c */ /* 0x000fca0003fc4070 */
[--C-:B------:R-:W-:Y:S02]  /*15190*/  @!P5 IMAD.IADD R40, R40, 0x1, -R39.reuse ;  /* 0x000000012828d824 */ /* 0x100fe400078e0a27 */
[----:B------:R-:W-:Y:S01]  /*151a0*/  @!P4 IMAD.IADD R43, R43, 0x1, -R39 ;  /* 0x000000012b2bc824 */ /* 0x000fe200078e0a27 */
[----:B------:R-:W-:-:S03]  /*151b0*/  ISETP.GE.AND P4, PT, R72, RZ, PT ;  /* 0x000000ff4800720c */ /* 0x000fc60003f86270 */
[----:B------:R-:W-:Y:S01]  /*151c0*/  @!P2 IMAD.MOV R40, RZ, RZ, -R40 ;  /* 0x000000ffff28a224 */ /* 0x000fe200078e0a28 */
[----:B------:R-:W-:-:S04]  /*151d0*/  ISETP.GE.AND P5, PT, R73, RZ, PT ;  /* 0x000000ff4900720c */ /* 0x000fc80003fa6270 */
[----:B------:R-:W-:Y:S01]  /*151e0*/  SEL R40, R5, R40, !P3 ;  /* 0x0000002805287207 */ /* 0x000fe20005800000 */
[----:B------:R-:W-:Y:S01]  /*151f0*/  @!P6 IMAD.IADD R44, R44, 0x1, -R39 ;  /* 0x000000012c2ce824 */ /* 0x000fe200078e0a27 */
[----:B------:R-:W-:-:S03]  /*15200*/  PRMT R45, RZ, 0x7610, R45 ;  /* 0x00007610ff2d7816 */ /* 0x000fc6000000002d */
[----:B------:R-:W-:Y:S01]  /*15210*/  IMAD R39, R40, UR5, RZ ;  /* 0x0000000528277c24 */ /* 0x000fe2000f8e02ff */
[----:B------:R-:W1:Y:S01]  /*15220*/  LDCU UR5, c[0x0][0x3b0] ;  /* 0x00007600ff0577ac */ /* 0x000e620008000800 */
[----:B------:R-:W-:Y:S01]  /*15230*/  STL [R1+0x7e0], R72 ;  /* 0x0007e04801007387 */ /* 0x000fe20000100800 */
[----:B------:R-:W-:Y:S01]  /*15240*/  @!P4 IMAD.MOV R44, RZ, RZ, -R44 ;  /* 0x000000ffff2cc224 */ /* 0x000fe200078e0a2c */
[----:B------:R-:W-:Y:S02]  /*15250*/  PRMT R41, RZ, 0x7610, R41 ;  /* 0x00007610ff297816 */ /* 0x000fe40000000029 */
[----:B------:R-:W-:Y:S04]  /*15260*/  STL [R1+0x7d8], R74 ;  /* 0x0007d84a01007387 */ /* 0x000fe80000100800 */
[----:B------:R3:W-:Y:S01]  /*15270*/  STL [R1+0x248], R70 ;  /* 0x0002484601007387 */ /* 0x0007e20000100800 */
[----:B------:R-:W-:-:S03]  /*15280*/  SEL R44, R5, R44, !P3 ;  /* 0x0000002c052c7207 */ /* 0x000fc60005800000 */
[----:B------:R1:W-:Y:S01]  /*15290*/  STL [R1+0x244], R71 ;  /* 0x0002444701007387 */ /* 0x0003e20000100800 */
[----:B------:R-:W-:-:S03]  /*152a0*/  @!P5 IMAD.MOV R43, RZ, RZ, -R43 ;  /* 0x000000ffff2bd224 */ /* 0x000fc600078e0a2b */
[----:B------:R3:W4:Y:S01]  /*152b0*/  @P0 LDG.E.U8 R45, desc[UR18][R70.64] ;  /* 0x00000012462d0981 */ /* 0x000722000c1e1100 */
[----:B------:R-:W-:Y:S01]  /*152c0*/  IADD3 R42, P2, PT, R39, R38, RZ ;  /* 0x00000026272a7210 */ /* 0x000fe20007f5e0ff */
[----:B0-----:R-:W-:Y:S01]  /*152d0*/  IMAD R44, R44, UR4, RZ ;  /* 0x000000042c2c7c24 */ /* 0x001fe2000f8e02ff */
[----:B------:R-:W-:Y:S01]  /*152e0*/  SEL R40, R5, R43, !P3 ;  /* 0x0000002b05287207 */ /* 0x000fe20005800000 */
[----:B---3--:R-:W-:Y:S02]  /*152f0*/  @P0 IMAD.MOV.U32 R70, RZ, RZ, R75 ;  /* 0x000000ffff460224 */ /* 0x008fe400078e004b */
[----:B-1----:R-:W-:Y:S01]  /*15300*/  @P0 IMAD.MOV.U32 R71, RZ, RZ, R76 ;  /* 0x000000ffff470224 */ /* 0x002fe200078e004c */
[----:B------:R-:W-:Y:S04]  /*15310*/  STL [R1+0x190], R75 ;  /* 0x0001904b01007387 */ /* 0x000fe80000100800 */
[----:B------:R0:W3:Y:S04]  /*15320*/  @P0 LDG.E.U8 R41, desc[UR18][R70.64] ;  /* 0x0000001246290981 */ /* 0x0000e8000c1e1100 */
[----:B------:R-:W-:Y:S04]  /*15330*/  STL [R1+0x18c], R76 ;  /* 0x00018c4c01007387 */ /* 0x000fe80000100800 */
[----:B------:R-:W5:Y:S01]  /*15340*/  LDL.LU R5, [R1+0x9d8] ;  /* 0x0009d80001057983 */ /* 0x000f620000300800 */
[----:B0-----:R-:W-:-:S03]  /*15350*/  LEA.HI.X.SX32 R70, R39, R35, 0x1, P2 ;  /* 0x0000002327467211 */ /* 0x001fc600010f0eff */
[----:B------:R-:W-:Y:S01]  /*15360*/  STL [R1+0x23c], R42 ;  /* 0x00023c2a01007387 */ /* 0x000fe20000100800 */
[C---:B------:R-:W-:Y:S01]  /*15370*/  IADD3 R71, P2, PT, R44.reuse, R38, RZ ;  /* 0x000000262c477210 */ /* 0x040fe20007f5e0ff */
[----:B------:R-:W-:Y:S02]  /*15380*/  @P0 IMAD.MOV.U32 R43, RZ, RZ, R70 ;  /* 0x000000ffff2b0224 */ /* 0x000fe400078e0046 */
[----:B------:R0:W-:Y:S01]  /*15390*/  STL [R1+0x238], R70 ;  /* 0x0002384601007387 */ /* 0x0001e20000100800 */
[----:B------:R-:W-:Y:S02]  /*153a0*/  PRMT R39, RZ, 0x7610, R39 ;  /* 0x00007610ff277816 */ /* 0x000fe40000000027 */
[----:B------:R-:W-:-:S04]  /*153b0*/  LEA.HI.X.SX32 R72, R44, R35, 0x1, P2 ;  /* 0x000000232c487211 */ /* 0x000fc800010f0eff */
[----:B------:R1:W3:Y:S01]  /*153c0*/  @P0 LDG.E.U8 R39, desc[UR18][R42.64] ;  /* 0x000000122a270981 */ /* 0x0002e2000c1e1100 */
[----:B0-----:R-:W-:Y:S01]  /*153d0*/  IMAD R70, R40, UR5, RZ ;  /* 0x0000000528467c24 */ /* 0x001fe2000f8e02ff */
[----:B------:R-:W-:-:S04]  /*153e0*/  PRMT R40, RZ, 0x7610, R40 ;  /* 0x00007610ff287816 */ /* 0x000fc80000000028 */
[C---:B------:R-:W-:Y:S01]  /*153f0*/  IADD3 R38, P2, PT, R70.reuse, R38, RZ ;  /* 0x0000002646267210 */ /* 0x040fe20007f5e0ff */
[----:B-1----:R-:W-:Y:S02]  /*15400*/  @P0 IMAD.MOV.U32 R42, RZ, RZ, R71 ;  /* 0x000000ffff2a0224 */ /* 0x002fe400078e0047 */
[----:B------:R-:W-:Y:S01]  /*15410*/  @P0 IMAD.MOV.U32 R43, RZ, RZ, R72 ;  /* 0x000000ffff2b0224 */ /* 0x000fe200078e0048 */
[----:B------:R-:W-:Y:S02]  /*15420*/  LEA.HI.X.SX32 R44, R70, R35, 0x1, P2 ;  /* 0x00000023462c7211 */ /* 0x000fe400010f0eff */
[----:B------:R-:W-:Y:S02]  /*15430*/  PRMT R35, RZ, 0x7610, R35 ;  /* 0x00007610ff237816 */ /* 0x000fe40000000023 */
[----:B------:R0:W3:Y:S02]  /*15440*/  @P0 LDG.E.U8 R40, desc[UR18][R42.64] ;  /* 0x000000122a280981 */ /* 0x0000e4000c1e1100 */
[----:B0-----:R-:W-:-:S02]  /*15450*/  @P0 IMAD.MOV.U32 R42, RZ, RZ, R38 ;  /* 0x000000ffff2a0224 */ /* 0x001fc400078e0026 */
[----:B------:R-:W-:-:S05]  /*15460*/  @P0 IMAD.MOV.U32 R43, RZ, RZ, R44 ;  /* 0x000000ffff2b0224 */ /* 0x000fca00078e002c */
[----:B------:R-:W3:Y:S04]  /*15470*/  @P0 LDG.E.U8 R35, desc[UR18][R42.64] ;  /* 0x000000122a230981 */ /* 0x000ee8000c1e1100 */
[----:B--2---:R0:W-:Y:S04]  /*15480*/  STS.U8 [R31+UR9+0x5e00], R94 ;  /* 0x005e005e1f007988 */ /* 0x0041e80008000009 */
[----:B------:R0:W-:Y:S04]  /*15490*/  STS.U8 [R31+UR9+0x6200], R90 ;  /* 0x0062005a1f007988 */ /* 0x0001e80008000009 */
[----:B------:R0:W-:Y:S04]  /*154a0*/  STS.U8 [R31+UR9+0x6600], R69 ;  /* 0x006600451f007988 */ /* 0x0001e80008000009 */
[----:B------:R0:W-:Y:S04]  /*154b0*/  STS.U8 [R31+UR9+0x6a00], R65 ;  /* 0x006a00411f007988 */ /* 0x0001e80008000009 */
[----:B------:R0:W-:Y:S04]  /*154c0*/  STS.U8 [R31+UR9+0x6e00], R61 ;  /* 0x006e003d1f007988 */ /* 0x0001e80008000009 */
[----:B----4-:R0:W-:Y:S04]  /*154d0*/  STS.U8 [R31+UR9+0x7200], R57 ;  /* 0x007200391f007988 */ /* 0x0101e80008000009 */
[----:B------:R0:W-:Y:S04]  /*154e0*/  STS.U8 [R31+UR9+0x7600], R53 ;  /* 0x007600351f007988 */ /* 0x0001e80008000009 */
[----:B------:R0:W-:Y:S01]  /*154f0*/  STS.U8 [R31+UR9+0x7a00], R49 ;  /* 0x007a00311f007988 */ /* 0x0001e20008000009 */
[----:B------:R-:W-:-:S03]  /*15500*/  VIADD R162, R162, 0x7f ;  /* 0x0000007fa2a27836 */ /* 0x000fc60000000000 */
[----:B------:R0:W-:Y:S01]  /*15510*/  STL [R1+0x234], R71 ;  /* 0x0002344701007387 */ /* 0x0001e20000100800 */
[----:B------:R-:W-:-:S03]  /*15520*/  ISETP.NE.U32.AND P0, PT, RZ, UR7, PT ;  /* 0x00000007ff007c0c */ /* 0x000fc6000bf05070 */
[----:B------:R0:W-:Y:S04]  /*15530*/  STL [R1+0x228], R72 ;  /* 0x0002284801007387 */ /* 0x0001e80000100800 */
[----:B------:R0:W-:Y:S04]  /*15540*/  STL [R1+0x230], R38 ;  /* 0x0002302601007387 */ /* 0x0001e80000100800 */
[----:B------:R0:W-:Y:S01]  /*15550*/  STL [R1+0x22c], R44 ;  /* 0x00022c2c01007387 */ /* 0x0001e20000100800 */
[C---:B------:R-:W-:Y:S02]  /*15560*/  ISETP.LT.OR P2, PT, R162.reuse, 0x80, P0 ;  /* 0x00000080a200780c */ /* 0x040fe40000741670 */
[----:B------:R-:W-:Y:S01]  /*15570*/  ISETP.GE.AND P3, PT, R162, 0x100, PT ;  /* 0x00000100a200780c */ /* 0x000fe20003f66270 */
[----:B------:R0:W-:Y:S04]  /*15580*/  STS.U8 [R31+UR9+0x7e00], R46 ;  /* 0x007e002e1f007988 */ /* 0x0001e80008000009 */
        /* <DEDUP_REMOVED lines=15> */
[----:B---3--:R0:W-:Y:S04]  /*15680*/  STS.U8 [R32+UR9+0x4680], R41 ;  /* 0x0046802920007988 */ /* 0x0081e80008000009 */
        /* <DEDUP_REMOVED lines=31> */
[----:B------:R0:W-:Y:S01]  /*15880*/  STS.U8 [R34+UR9+0x7f80], R35 ;  /* 0x007f802322007988 */ /* 0x0001e20008000009 */
[----:B------:R1:W-:Y:S06]  /*15890*/  MEMBAR.ALL.CTA ;  /* 0x0000000000007992 */ /* 0x0003ec0000008000 */
[----:B-1----:R-:W1:Y:S02]  /*158a0*/  FENCE.VIEW.ASYNC.S ;  /* 0x00000000000073c6 */ /* 0x002e640000000000 */
[----:B-1----:R-:W-:Y:S06]  /*158b0*/  BAR.SYNC.DEFER_BLOCKING 0x0 ;  /* 0x0000000000007b1d */ /* 0x002fec0000010000 */
[----:B------:R-:W-:Y:S05]  /*158c0*/  @P2 BRA `(.L_x_6) ;  /* 0x0000000000842947 */ /* 0x000fea0003800000 */
[----:B------:R-:W-:Y:S02]  /*158d0*/  UIADD3 UR4, UPT, UPT, UR9, 0x4000, URZ ;  /* 0x0000400009047890 */ /* 0x000fe4000fffe0ff */
[----:B------:R-:W-:Y:S02]  /*158e0*/  USHF.R.U32.HI UR12, URZ, 0x4, UR9 ;  /* 0x00000004ff0c7899 */ /* 0x000fe40008011609 */
[----:B------:R-:W-:Y:S02]  /*158f0*/  USHF.R.U32.HI UR4, URZ, 0x4, UR4 ;  /* 0x00000004ff047899 */ /* 0x000fe40008011604 */
[----:B------:R-:W-:Y:S02]  /*15900*/  USGXT.U32 UR12, UR12, 0xe ;  /* 0x0000000e0c0c789a */ /* 0x000fe40008000000 */
[----:B------:R-:W-:Y:S02]  /*15910*/  USGXT.U32 UR14, UR4, 0xe ;  /* 0x0000000e040e789a */ /* 0x000fe40008000000 */
[----:B------:R-:W-:-:S02]  /*15920*/  UIADD3 UR28, UP1, UPT, UR12, 0x100, URZ ;  /* 0x000001000c1c7890 */ /* 0x000fc4000ff3e0ff */
[----:B------:R-:W-:Y:S01]  /*15930*/  UIADD3 UR26, UP2, UPT, UR14, 0x2, URZ ;  /* 0x000000020e1a7890 */ /* 0x000fe2000ff5e0ff */
[----:B------:R-:W-:Y:S01]  /*15940*/  UMOV UR4, URZ ;  /* 0x000000ff00047c82 */ /* 0x000fe20008000000 */
[----:B------:R-:W-:Y:S01]  /*15950*/  UMOV UR30, 0x0 ;  /* 0x00000000001e7882 */ /* 0x000fe20000000000 */
[----:B------:R-:W-:Y:S02]  /*15960*/  UIADD3.X UR29, UPT, UPT, UR4, 0x40004040, URZ, UP1, !UPT ;  /* 0x40004040041d7890 */ /* 0x000fe40008ffe4ff */
[----:B------:R-:W-:Y:S02]  /*15970*/  UIADD3.X UR27, UPT, UPT, UR4, 0x40004040, URZ, UP2, !UPT ;  /* 0x40004040041b7890 */ /* 0x000fe400097fe4ff */
[----:B------:R-:W-:Y:S02]  /*15980*/  UIADD3.64 UR16, UPT, UPT, UR28, 0x100, URZ ;  /* 0x000001001c107897 */ /* 0x000fe4000fffe0ff */
[----:B------:R-:W-:Y:S02]  /*15990*/  UIADD3.64 UR20, UPT, UPT, UR26, 0x2, URZ ;  /* 0x000000021a147897 */ /* 0x000fe4000fffe0ff */
[----:B------:R-:W-:-:S02]  /*159a0*/  UIADD3.64 UR22, UPT, UPT, UR28, 0x200, URZ ;  /* 0x000002001c167897 */ /* 0x000fc4000fffe0ff */
[----:B------:R-:W-:Y:S01]  /*159b0*/  UIADD3.64 UR24, UPT, UPT, UR26, 0x4, URZ ;  /* 0x000000041a187897 */ /* 0x000fe2000fffe0ff */
[----:B------:R-:W-:Y:S01]  /*159c0*/  UMOV UR31, 0x8208010 ;  /* 0x08208010001f7882 */ /* 0x000fe20000000000 */
[----:B------:R-:W-:Y:S01]  /*159d0*/  UMOV UR13, 0x40004040 ;  /* 0x40004040000d7882 */ /* 0x000fe20000000000 */
[----:B------:R-:W-:Y:S01]  /*159e0*/  UMOV UR15, 0x40004040 ;  /* 0x40004040000f7882 */ /* 0x000fe20000000000 */
[----:B------:R-:W-:Y:S01]  /*159f0*/  UMOV UR32, 0x0 ;  /* 0x0000000000207882 */ /* 0x000fe20000000000 */
[----:B------:R-:W-:Y:S01]  /*15a00*/  UMOV UR33, 0x8208010 ;  /* 0x0820801000217882 */ /* 0x000fe20000000000 */
[----:B------:R-:W-:Y:S01]  /*15a10*/  UMOV UR34, 0x0 ;  /* 0x0000000000227882 */ /* 0x000fe20000000000 */
[----:B------:R-:W-:Y:S01]  /*15a20*/  UMOV UR35, 0x8208010 ;  /* 0x0820801000237882 */ /* 0x000fe20000000000 */
[----:B------:R-:W-:Y:S01]  /*15a30*/  UMOV UR4, UR6 ;  /* 0x0000000600047c82 */ /* 0x000fe20008000000 */
[----:B------:R-:W-:Y:S01]  /*15a40*/  UMOV UR5, URZ ;  /* 0x000000ff00057c82 */ /* 0x000fe20008000000 */
[----:B------:R1:W-:Y:S01]  /*15a50*/  UTCQMMA gdesc[UR12], gdesc[UR14], tmem[UR8], tmem[UR30], idesc[UR31], !UPT ;  /* 0x00ff1e0e0c0075ea */ /* 0x0003e2000f800308 */
[----:B------:R-:W-:Y:S01]  /*15a60*/  UMOV UR36, 0x0 ;  /* 0x0000000000247882 */ /* 0x000fe20000000000 */
[----:B------:R-:W-:Y:S01]  /*15a70*/  UMOV UR37, 0x8208010 ;  /* 0x0820801000257882 */ /* 0x000fe20000000000 */
[----:B------:R1:W-:Y:S01]  /*15a80*/  UTCQMMA gdesc[UR28], gdesc[UR26], tmem[UR8], tmem[UR32], idesc[UR33], UPT ;  /* 0x00ff201a1c0075ea */ /* 0x0003e2000b800308 */
[----:B------:R-:W-:Y:S01]  /*15a90*/  UMOV UR4, UR4 ;  /* 0x0000000400047c82 */ /* 0x000fe20008000000 */
[----:B------:R1:W-:Y:S01]  /*15aa0*/  UTCQMMA gdesc[UR16], gdesc[UR20], tmem[UR8], tmem[UR34], idesc[UR35], UPT ;  /* 0x00ff2214100075ea */ /* 0x0003e2000b800308 */
[----:B------:R1:W-:Y:S01]  /*15ab0*/  UTCQMMA gdesc[UR22], gdesc[UR24], tmem[UR8], tmem[UR36], idesc[UR37], UPT ;  /* 0x00ff2418160075ea */ /* 0x0003e2000b800308 */
[----:B------:R1:W-:Y:S01]  /*15ac0*/  UTCBAR [UR4], URZ ;  /* 0x000000ff040073e9 */ /* 0x0003e200080000ff */
[----:B------:R-:W-:Y:S01]  /*15ad0*/  NOP ;  /* 0x0000000000007918 */ /* 0x000fe20000000000 */
.L_x_6:
[----:B-1----:R-:W-:Y:S01]  /*15ae0*/  UMOV UR4, URZ ;  /* 0x000000ff00047c82 */ /* 0x002fe20008000000 */
[----:B------:R-:W-:Y:S05]  /*15af0*/  @!P3 BRA `(.L_x_7) ;  /* 0x000000b800b0b947 */ /* 0x000fea0003800000 */
[----:B0-----:R-:W-:Y:S01]  /*15b00*/  SHF.R.S32.HI R38, RZ, 0x1f, R162 ;  /* 0x0000001fff267819 */ /* 0x001fe200000114a2 */
[----:B------:R-:W-:Y:S01]  /*15b10*/  IMAD.SHL.U32 R35, R36, 0x80, RZ ;  /* 0x0000008024237824 */ /* 0x000fe200078e00ff */
[----:B------:R-:W-:Y:S01]  /*15b20*/  UIADD3 UR4, UPT, UPT, UR9, 0x8000, URZ ;  /* 0x0000800009047890 */ /* 0x000fe2000fffe0ff */
[----:B------:R-:W-:Y:S01]  /*15b30*/  IMAD.MOV.U32 R39, RZ, RZ, RZ ;  /* 0x000000ffff277224 */ /* 0x000fe200078e00ff */
[----:B------:R-:W-:Y:S01]  /*15b40*/  LEA.HI R36, R38, R162, RZ, 0x7 ;  /* 0x000000a226247211 */ /* 0x000fe200078f38ff */
[----:B------:R-:W-:Y:S02]  /*15b50*/  UIADD3 UR5, UPT, UPT, UR9, 0xc000, URZ ;  /* 0x0000c00009057890 */ /* 0x000fe4000fffe0ff */
[----:B------:R-:W-:Y:S01]  /*15b60*/  USHF.R.U32.HI UR4, URZ, 0x4, UR4 ;  /* 0x00000004ff047899 */ /* 0x000fe20008011604 */
[----:B------:R-:W-:Y:S01]  /*15b70*/  SHF.R.S32.HI R36, RZ, 0x7, R36 ;  /* 0x00000007ff247819 */ /* 0x000fe20000011424 */
[----:B------:R-:W-:Y:S02]  /*15b80*/  USHF.R.U32.HI UR5, URZ, 0x4, UR5 ;  /* 0x00000004ff057899 */ /* 0x000fe40008011605 */
[----:B------:R-:W-:Y:S01]  /*15b90*/  USGXT.U32 UR12, UR4, 0xe ;  /* 0x0000000e040c789a */ /* 0x000fe20008000000 */
[----:B------:R-:W-:Y:S01]  /*15ba0*/  VIMNMX R38, PT, PT, R36, 0x2, !PT ;  /* 0x0000000224267848 */ /* 0x000fe20007fe0100 */
[----:B-----5:R-:W-:Y:S01]  /*15bb0*/  IMAD.SHL.U32 R36, R37, 0x80, RZ ;  /* 0x0000008025247824 */ /* 0x020fe200078e00ff */
[----:B------:R-:W-:-:S02]  /*15bc0*/  USGXT.U32 UR14, UR5, 0xe ;  /* 0x0000000e050e789a */ /* 0x000fc40008000000 */
[----:B------:R-:W-:Y:S01]  /*15bd0*/  UIADD3 UR30, UP1, UPT, UR12, 0x100, URZ ;  /* 0x000001000c1e7890 */ /* 0x000fe2000ff3e0ff */
[----:B------:R-:W-:Y:S01]  /*15be0*/  VIADD R37, R38, 0xfffffffe ;  /* 0xfffffffe26257836 */ /* 0x000fe20000000000 */
[----:B------:R-:W-:Y:S01]  /*15bf0*/  UIADD3 UR28, UP2, UPT, UR14, 0x2, URZ ;  /* 0x000000020e1c7890 */ /* 0x000fe2000ff5e0ff */
[----:B------:R-:W-:Y:S01]  /*15c00*/  SHF.R.S32.HI R38, RZ, 0x1f, R36 ;  /* 0x0000001fff267819 */ /* 0x000fe20000011424 */
[----:B------:R-:W-:Y:S01]  /*15c10*/  UMOV UR4, URZ ;  /* 0x000000ff00047c82 */ /* 0x000fe20008000000 */
[----:B------:R-:W-:Y:S01]  /*15c20*/  UMOV UR5, URZ ;  /* 0x000000ff00057c82 */ /* 0x000fe20008000000 */
[----:B------:R0:W-:Y:S01]  /*15c30*/  STL [R1+0x7d4], R37 ;  /* 0x0007d42501007387 */ /* 0x0001e20000100800 */
[----:B------:R-:W-:Y:S02]  /*15c40*/  UIADD3.X UR31, UPT, UPT, UR4, 0x40004040, URZ, UP1, !UPT ;  /* 0x40004040041f7890 */ /* 0x000fe40008ffe4ff */
[----:B------:R-:W-:Y:S01]  /*15c50*/  UIADD3.X UR29, UPT, UPT, UR5, 0x40004040, URZ, UP2, !UPT ;  /* 0x40004040051d7890 */ /* 0x000fe200097fe4ff */
[----:B------:R1:W-:Y:S01]  /*15c60*/  STL [R1+0x7c8], RZ ;  /* 0x0007c8ff01007387 */ /* 0x0003e20000100800 */
[----:B------:R-:W-:Y:S01]  /*15c70*/  UMOV UR11, 0x1 ;  /* 0x00000001000b7882 */ /* 0x000fe20000000000 */
[----:B------:R-:W-:-:S02]  /*15c80*/  UIADD3.64 UR20, UPT, UPT, UR30, 0x100, URZ ;  /* 0x000001001e147897 */ /* 0x000fc4000fffe0ff */
[----:B------:R-:W-:Y:S01]  /*15c90*/  UIADD3.64 UR22, UPT, UPT, UR28, 0x2, URZ ;  /* 0x000000021c167897 */ /* 0x000fe2000fffe0ff */
[----:B0-----:R-:W-:Y:S01]  /*15ca0*/  SHF.R.S32.HI R37, RZ, 0x1f, R35 ;  /* 0x0000001fff257819 */ /* 0x001fe20000011423 */
[----:B------:R-:W-:Y:S02]  /*15cb0*/  UIADD3.64 UR24, UPT, UPT, UR30, 0x200, URZ ;  /* 0x000002001e187897 */ /* 0x000fe4000fffe0ff */
[----:B-1----:R-:W-:-:S12]  /*15cc0*/  UIADD3.64 UR26, UPT, UPT, UR28, 0x4, URZ ;  /* 0x000000041c1a7897 */ /* 0x002fd8000fffe0ff */
.L_x_10:
[----:B-1----:R-:W2:Y:S01]  /*15cd0*/  LDL R40, [R1+0x7c8] ;  /* 0x0007c80001287983 */ /* 0x002ea20000100800 */
[----:B------:R-:W-:Y:S01]  /*15ce0*/  IMAD.U32 R39, R39, -0x80000000, RZ ;  /* 0x8000000027277824 */ /* 0x000fe200078e00ff */
[----:B------:R-:W0:Y:S01]  /*15cf0*/  LDC R65, c[0x0][0x3a0] ;  /* 0x0000e800ff417b82 */ /* 0x000e220000000800 */
[C---:B-----5:R-:W-:Y:S02]  /*15d00*/  IADD3 R10, P5, PT, R35.reuse, R10, RZ ;  /* 0x0000000a230a7210 */ /* 0x060fe40007fbe0ff */
[----:B------:R-:W-:Y:S01]  /*15d10*/  IADD3 R8, P4, PT, R35, R8, RZ ;  /* 0x0000000823087210 */ /* 0x000fe20007f9e0ff */
[----:B------:R-:W1:Y:S01]  /*15d20*/  SYNCS.PHASECHK.TRANS64.TRYWAIT P6, [UR6], R39 ;  /* 0x00000027ff0075a7 */ /* 0x000e6200080c1106 */
[----:B--2---:R-:W-:-:S04]  /*15d30*/  VIADD R40, R40, 0x1 ;  /* 0x0000000128287836 */ /* 0x004fc80000000000 */
[----:B0-----:R-:W-:Y:S01]  /*15d40*/  IMAD R65, R40, -0x80, R65 ;  /* 0xffffff8028417824 */ /* 0x001fe200078e0241 */
[----:B------:R0:W-:Y:S04]  /*15d50*/  STL [R1+0x7cc], R40 ;  /* 0x0007cc2801007387 */ /* 0x0001e80000100800 */
[C---:B------:R-:W-:Y:S02]  /*15d60*/  ISETP.GT.AND P2, PT, R65.reuse, 0x1, PT ;  /* 0x000000014100780c */ /* 0x040fe40003f44270 */
[----:B------:R-:W-:Y:S01]  /*15d70*/  ISETP.GT.AND P3, PT, R65, 0x2, PT ;  /* 0x000000024100780c */ /* 0x000fe20003f64270 */
[----:B-1----:R-:W-:-:S12]  /*15d80*/  @!P6 BRA `(.L_x_8) ;  /* 0x000001000070e947 */ /* 0x002fd80003800000 */
.L_x_16:
[----:B------:R-:W-:Y:S01]  /*15d90*/  PRMT R91, RZ, 0x7610, R91 ;  /* 0x00007610ff5b7816 */ /* 0x000fe2000000005b */
[----:B------:R-:W-:Y:S01]  /*15da0*/  IMAD.X R11, R37, 0x1, R11, P5 ;  /* 0x00000001250b7824 */ /* 0x000fe200028e060b */
[----:B------:R-:W-:Y:S01]  /*15db0*/  ISETP.GT.AND P5, PT, R65, 0x4, PT ;  /* 0x000000044100780c */ /* 0x000fe20003fa4270 */
[----:B------:R-:W-:Y:S01]  /*15dc0*/  IMAD.X R9, R37, 0x1, R9, P4 ;  /* 0x0000000125097824 */ /* 0x000fe200020e0609 */
[C---:B------:R-:W-:Y:S01]  /*15dd0*/  IADD3 R18, P6, PT, R35.reuse, R18, RZ ;  /* 0x0000001223127210 */ /* 0x040fe20007fde0ff */
[----:B------:R-:W-:Y:S01]  /*15de0*/  STL [R1+0xa4c], R71 ;  /* 0x000a4c4701007387 */ /* 0x000fe20000100800 */
[----:B------:R-:W-:Y:S02]  /*15df0*/  PRMT R49, RZ, 0x7610, R49 ;  /* 0x00007610ff317816 */ /* 0x000fe40000000031 */
[----:B0-----:R-:W-:Y:S01]  /*15e00*/  PRMT R40, RZ, 0x7610, R40 ;  /* 0x00007610ff287816 */ /* 0x001fe20000000028 */
[----:B------:R-:W2:Y:S01]  /*15e10*/  @P3 LDG.E.U8 R91, desc[UR18][R10.64] ;  /* 0x000000120a5b3981 */ /* 0x000ea2000c1e1100 */
[----:B------:R-:W-:Y:S01]  /*15e20*/  IADD3 R22, P3, PT, R35, R22, RZ ;  /* 0x0000001623167210 */ /* 0x000fe20007f7e0ff */
[C---:B------:R-:W-:Y:S01]  /*15e30*/  IMAD.X R19, R37.reuse, 0x1, R19, P6 ;  /* 0x0000000125137824 */ /* 0x040fe200030e0613 */
[----:B------:R-:W-:Y:S01]  /*15e40*/  PRMT R29, RZ, 0x7610, R29 ;  /* 0x00007610ff1d7816 */ /* 0x000fe2000000001d */
[----:B------:R-:W3:Y:S01]  /*15e50*/  @P2 LDG.E.U8 R49, desc[UR18][R8.64] ;  /* 0x0000001208312981 */ /* 0x000ee2000c1e1100 */
[----:B------:R-:W-:Y:S01]  /*15e60*/  PRMT R30, RZ, 0x7610, R30 ;  /* 0x00007610ff1e7816 */ /* 0x000fe2000000001e */
[----:B------:R-:W-:Y:S01]  /*15e70*/  IMAD.X R23, R37, 0x1, R23, P3 ;  /* 0x0000000125177824 */ /* 0x000fe200018e0617 */
[----:B------:R-:W-:Y:S01]  /*15e80*/  ISETP.GT.AND P3, PT, R65, 0x6, PT ;  /* 0x000000064100780c */ /* 0x000fe20003f64270 */
[----:B------:R0:W4:Y:S01]  /*15e90*/  @P5 LDG.E.U8 R40, desc[UR18][R18.64] ;  /* 0x0000001212285981 */ /* 0x000122000c1e1100 */
[----:B------:R-:W-:-:S02]  /*15ea0*/  IADD3 R14, P2, PT, R35, R14, RZ ;  /* 0x0000000e230e7210 */ /* 0x000fc40007f5e0ff */
[----:B------:R-:W-:Y:S01]  /*15eb0*/  IADD3 R24, P5, PT, R35, R24, RZ ;  /* 0x0000001823187210 */ /* 0x000fe20007fbe0ff */
[----:B------:R-:W-:Y:S01]  /*15ec0*/  STL [R1+0xa48], R70 ;  /* 0x000a484601007387 */ /* 0x000fe20000100800 */
[----:B------:R-:W-:Y:S01]  /*15ed0*/  ISETP.GT.AND P4, PT, R65, 0x3, PT ;  /* 0x000000034100780c */ /* 0x000fe20003f84270 */
[----:B------:R-:W-:Y:S01]  /*15ee0*/  IMAD.X R15, R37, 0x1, R15, P2 ;  /* 0x00000001250f7824 */ /* 0x000fe200010e060f */
[----:B------:R-:W-:Y:S01]  /*15ef0*/  ISETP.GT.AND P2, PT, R65, 0x5, PT ;  /* 0x000000054100780c */ /* 0x000fe20003f44270 */
[----:B------:R-:W-:Y:S01]  /*15f00*/  IMAD.X R25, R37, 0x1, R25, P5 ;  /* 0x0000000125197824 */ /* 0x000fe200028e0619 */
[----:B------:R-:W-:Y:S01]  /*15f10*/  PRMT R94, RZ, 0x7610, R94 ;  /* 0x00007610ff5e7816 */ /* 0x000fe2000000005e */
[----:B------:R-:W-:Y:S04]  /*15f20*/  STL [R1+0xa44], R69 ;  /* 0x000a444501007387 */ /* 0x000fe80000100800 */
[----:B------:R-:W2:Y:S04]  /*15f30*/  @P3 LDG.E.U8 R29, desc[UR18][R24.64] ;  /* 0x00000012181d3981 */ /* 0x000ea8000c1e1100 */
[----:B------:R-:W-:Y:S04]  /*15f40*/  STL [R1+0xa40], R68 ;  /* 0x000a404401007387 */ /* 0x000fe80000100800 */
[----:B------:R-:W3:Y:S04]  /*15f50*/  @P2 LDG.E.U8 R30, desc[UR18][R22.64] ;  /* 0x00000012161e2981 */ /* 0x000ee8000c1e1100 */
[----:B------:R-:W-:Y:S04]  /*15f60*/  STL [R1+0xa3c], R67 ;  /* 0x000a3c4301007387 */ /* 0x000fe80000100800 */
[----:B------:R-:W-:Y:S04]  /*15f70*/  STL [R1+0xa38], R66 ;  /* 0x000a384201007387 */ /* 0x000fe80000100800 */
[----:B------:R-:W-:Y:S04]  /*15f80*/  STL [R1+0x9d8], R0 ;  /* 0x0009d80001007387 */ /* 0x000fe80000100800 */
[----:B------:R-:W-:Y:S04]  /*15f90*/  STL [R1+0x9e0], R8 ;  /* 0x0009e00801007387 */ /* 0x000fe80000100800 */
[----:B------:R-:W4:Y:S01]  /*15fa0*/  @P4 LDG.E.U8 R94, desc[UR18][R14.64] ;  /* 0x000000120e5e4981 */ /* 0x000f22000c1e1100 */
[----:B------:R-:W-:-:S03]  /*15fb0*/  ISETP.GT.AND P4, PT, R65, 0x7, PT ;  /* 0x000000074100780c */ /* 0x000fc60003f84270 */
[----:B------:R-:W-:Y:S01]  /*15fc0*/  STL [R1+0x9dc], R9 ;  /* 0x0009dc0901007387 */ /* 0x000fe20000100800 */
[----:B------:R-:W-:-:S03]  /*15fd0*/  IADD3 R26, P6, PT, R35, R26, RZ ;  /* 0x0000001a231a7210 */ /* 0x000fc60007fde0ff */
[----:B------:R-:W-:Y:S04]  /*15fe0*/  STL [R1+0x9e8], R10 ;  /* 0x0009e80a01007387 */ /* 0x000fe80000100800 */
[----:B------:R-:W-:Y:S04]  /*15ff0*/  STL [R1+0x9e4], R11 ;  /* 0x0009e40b01007387 */ /* 0x000fe80000100800 */
[----:B------:R-:W-:Y:S04]  /*16000*/  STL [R1+0x9f0], R14 ;  /* 0x0009f00e01007387 */ /* 0x000fe80000100800 */
[----:B------:R-:W-:Y:S01]  /*16010*/  STL [R1+0x9ec], R15 ;  /* 0x0009ec0f01007387 */ /* 0x000fe20000100800 */
[----:B------:R-:W-:-:S03]  /*16020*/  IMAD.X R27, R37, 0x1, R27, P6 ;  /* 0x00000001251b7824 */ /* 0x000fc600030e061b */
[----:B------:R-:W-:Y:S04]  /*16030*/  STL [R1+0x9f8], R18 ;  /* 0x0009f81201007387 */ /* 0x000fe80000100800 */
[----:B------:R0:W-:Y:S02]  /*16040*/  STL [R1+0x9f4], R19 ;  /* 0x0009f41301007387 */ /* 0x0001e40000100800 */
[----:B0-----:R-:W-:-:S06]  /*16050*/  PRMT R19, RZ, 0x7610, R19 ;  /* 0x00007610ff137816 */ /* 0x001fcc0000000013 */
[----:B------:R-:W4:Y:S04]  /*16060*/  @P4 LDG.E.U8 R19, desc[UR18][R26.64] ;  /* 0x000000121a134981 */ /* 0x000f28000c1e1100 */
[----:B------:R-:W-:Y:S04]  /*16070*/  STL [R1+0xa00], R22 ;  /* 0x000a001601007387 */ /* 0x000fe80000100800 */
[----:B------:R-:W-:Y:S04]  /*16080*/  STL [R1+0x9fc], R23 ;  /* 0x0009fc1701007387 */ /* 0x000fe80000100800 */
[----:B------:R-:W4:Y:S04]  /*16090*/  LDL.LU R66, [R1+0x10] ;  /* 0x0000100001427983 */ /* 0x000f280000300800 */
[----:B------:R-:W4:Y:S01]  /*160a0*/  LDL.LU R69, [R1+0x14] ;  /* 0x0000140001457983 */ /* 0x000f220000300800 */
[----:B------:R-:W-:-:S02]  /*160b0*/  ISETP.GT.AND P2, PT, R65, 0x8, PT ;  /* 0x000000084100780c */ /* 0x000fc40003f44270 */
[----:B------:R-:W-:Y:S01]  /*160c0*/  IADD3 R4, P5, PT, R35, R4, RZ ;  /* 0x0000000423047210 */ /* 0x000fe20007fbe0ff */
[----:B--2---:R0:W-:Y:S04]  /*160d0*/  STL [R1+0x88], R29 ;  /* 0x0000881d01007387 */ /* 0x0041e80000100800 */
[----:B0-----:R-:W2:Y:S04]  /*160e0*/  LDL.LU R29, [R1+0x18] ;  /* 0x00001800011d7983 */ /* 0x001ea80000300800 */
[----:B------:R-:W2:Y:S04]  /*160f0*/  LDL.LU R70, [R1+0x94] ;  /* 0x0000940001467983 */ /* 0x000ea80000300800 */
[----:B---3--:R0:W-:Y:S04]  /*16100*/  STL [R1+0x8c], R30 ;  /* 0x00008c1e01007387 */ /* 0x0081e80000100800 */
[----:B0-----:R-:W3:Y:S01]  /*16110*/  LDL.LU R30, [R1+0x9c] ;  /* 0x00009c00011e7983 */ /* 0x001ee20000300800 */
[----:B------:R-:W-:Y:S01]  /*16120*/  ISETP.GT.AND P3, PT, R65, 0x9, PT ;  /* 0x000000094100780c */ /* 0x000fe20003f64270 */
[----:B------:R-:W-:Y:S01]  /*16130*/  IMAD.X R5, R37, 0x1, R5, P5 ;  /* 0x0000000125057824 */ /* 0x000fe200028e0605 */
[----:B------:R-:W-:-:S02]  /*16140*/  PRMT R64, RZ, 0x7610, R64 ;  /* 0x00007610ff407816 */ /* 0x000fc40000000040 */
[----:B------:R-:W-:Y:S02]  /*16150*/  ISETP.GT.AND P4, PT, R65, 0xa, PT ;  /* 0x0000000a4100780c */ /* 0x000fe40003f84270 */
[C---:B------:R-:W-:Y:S02]  /*16160*/  IADD3 R6, P5, PT, R35.reuse, R6, RZ ;  /* 0x0000000623067210 */ /* 0x040fe40007fbe0ff */
[----:B------:R-:W-:Y:S01]  /*16170*/  IADD3 R12, P6, PT, R35, R12, RZ ;  /* 0x0000000c230c7210 */ /* 0x000fe20007fde0ff */
[----:B------:R-:W3:Y:S01]  /*16180*/  @P2 LDG.E.U8 R64, desc[UR18][R4.64] ;  /* 0x0000001204402981 */ /* 0x000ee2000c1e1100 */
[----:B------:R-:W-:Y:S01]  /*16190*/  PRMT R48, RZ, 0x7610, R48 ;  /* 0x00007610ff307816 */ /* 0x000fe20000000030 */
[----:B------:R-:W-:Y:S01]  /*161a0*/  IMAD.X R7, R37, 0x1, R7, P5 ;  /* 0x0000000125077824 */ /* 0x000fe200028e0607 */
[----:B------:R-:W-:Y:S01]  /*161b0*/  ISETP.GT.AND P2, PT, R65, 0xb, PT ;  /* 0x0000000b4100780c */ /* 0x000fe20003f44270 */
[----:B------:R-:W-:Y:S01]  /*161c0*/  STL [R1+0xa08], R24 ;  /* 0x000a081801007387 */ /* 0x000fe20000100800 */
[----:B------:R-:W-:Y:S01]  /*161d0*/  PRMT R92, RZ, 0x7610, R92 ;  /* 0x00007610ff5c7816 */ /* 0x000fe2000000005c */
[----:B------:R-:W-:-:S02]  /*161e0*/  IMAD.X R13, R37, 0x1, R13, P6 ;  /* 0x00000001250d7824 */ /* 0x000fc400030e060d */
[----:B------:R-:W-:Y:S01]  /*161f0*/  STL [R1+0xa04], R25 ;  /* 0x000a041901007387 */ /* 0x000fe20000100800 */
[----:B------:R-:W-:-:S03]  /*16200*/  IADD3 R16, P5, PT, R35, R16, RZ ;  /* 0x0000001023107210 */ /* 0x000fc60007fbe0ff */
[----:B----4-:R-:W-:Y:S01]  /*16210*/  STL [R1+0x90], R40 ;  /* 0x0000902801007387 */ /* 0x010fe20000100800 */
[----:B------:R-:W-:Y:S01]  /*16220*/  PRMT R93, RZ, 0x7610, R93 ;  /* 0x00007610ff5d7816 */ /* 0x000fe2000000005d */
[----:B------:R-:W-:Y:S02]  /*16230*/  IMAD.X R17, R37, 0x1, R17, P5 ;  /* 0x0000000125117824 */ /* 0x000fe400028e0611 */
[----:B------:R-:W4:Y:S01]  /*16240*/  @P3 LDG.E.U8 R48, desc[UR18][R6.64] ;  /* 0x0000001206303981 */ /* 0x000f22000c1e1100 */
[----:B------:R-:W-:-:S03]  /*16250*/  ISETP.GT.AND P3, PT, R65, 0xc, PT ;  /* 0x0000000c4100780c */ /* 0x000fc60003f64270 */
[----:B------:R-:W4:Y:S01]  /*16260*/  @P4 LDG.E.U8 R92, desc[UR18][R12.64] ;  /* 0x000000120c5c4981 */ /* 0x000f22000c1e1100 */
[----:B------:R-:W-:Y:S02]  /*16270*/  ISETP.GT.AND P4, PT, R65, 0xd, PT ;  /* 0x0000000d4100780c */ /* 0x000fe40003f84270 */
[C---:B------:R-:W-:Y:S01]  /*16280*/  IADD3 R20, P5, PT, R35.reuse, R20, RZ ;  /* 0x0000001423147210 */ /* 0x040fe20007fbe0ff */
[----:B------:R0:W4:Y:S04]  /*16290*/  @P2 LDG.E.U8 R93, desc[UR18][R16.64] ;  /* 0x00000012105d2981 */ /* 0x000128000c1e1100 */
[----:B------:R-:W-:Y:S04]  /*162a0*/  STL [R1+0xa14], R19 ;  /* 0x000a141301007387 */ /* 0x000fe80000100800 */
[----:B------:R-:W-:Y:S04]  /*162b0*/  STL [R1+0xa10], R26 ;  /* 0x000a101a01007387 */ /* 0x000fe80000100800 */
[----:B------:R-:W-:Y:S04]  /*162c0*/  STL [R1+0xa0c], R27 ;  /* 0x000a0c1b01007387 */ /* 0x000fe80000100800 */
[----:B------:R-:W-:Y:S04]  /*162d0*/  STL [R1+0xa1c], R4 ;  /* 0x000a1c0401007387 */ /* 0x000fe80000100800 */
[----:B------:R-:W-:Y:S04]  /*162e0*/  STL [R1+0xa18], R5 ;  /* 0x000a180501007387 */ /* 0x000fe80000100800 */
[----:B------:R-:W-:Y:S04]  /*162f0*/  STL [R1+0xa24], R6 ;  /* 0x000a240601007387 */ /* 0x000fe80000100800 */
[----:B------:R-:W-:Y:S01]  /*16300*/  STL [R1+0xa20], R7 ;  /* 0x000a200701007387 */ /* 0x000fe20000100800 */
[----:B------:R-:W-:-:S03]  /*16310*/  IADD3 R111, P6, PT, R35, R111, RZ ;  /* 0x0000006f236f7210 */ /* 0x000fc60007fde0ff */
[----:B------:R-:W-:Y:S04]  /*16320*/  STL [R1+0xa2c], R12 ;  /* 0x000a2c0c01007387 */ /* 0x000fe80000100800 */
[----:B------:R-:W-:Y:S01]  /*16330*/  STL [R1+0xa28], R13 ;  /* 0x000a280d01007387 */ /* 0x000fe20000100800 */
[----:B------:R-:W-:-:S03]  /*16340*/  IMAD.X R21, R37, 0x1, R21, P5 ;  /* 0x0000000125157824 */ /* 0x000fc600028e0615 */
[----:B------:R-:W-:Y:S01]  /*16350*/  STL [R1+0xa34], R16 ;  /* 0x000a341001007387 */ /* 0x000fe20000100800 */
[----:B------:R-:W-:-:S03]  /*16360*/  ISETP.GT.AND P2, PT, R65, 0xe, PT ;  /* 0x0000000e4100780c */ /* 0x000fc60003f44270 */
[----:B------:R0:W-:Y:S01]  /*16370*/  STL [R1+0xa30], R17 ;  /* 0x000a301101007387 */ /* 0x0001e20000100800 */
[----:B------:R-:W-:Y:S01]  /*16380*/  IMAD.X R110, R37, 0x1, R110, P6 ;  /* 0x00000001256e7824 */ /* 0x000fe200030e066e */
[----:B------:R-:W-:Y:S02]  /*16390*/  IADD3 R118, P5, PT, R35, R118, RZ ;  /* 0x0000007623767210 */ /* 0x000fe40007fbe0ff */
[----:B0-----:R-:W-:Y:S01]  /*163a0*/  PRMT R17, RZ, 0x7610, R17 ;  /* 0x00007610ff117816 */ /* 0x001fe20000000011 */
[----:B------:R-:W-:Y:S01]  /*163b0*/  @P4 IMAD.MOV.U32 R40, RZ, RZ, R111 ;  /* 0x000000ffff284224 */ /* 0x000fe200078e006f */
[----:B------:R-:W-:Y:S01]  /*163c0*/  PRMT R6, RZ, 0x7610, R6 ;  /* 0x00007610ff067816 */ /* 0x000fe20000000006 */
[----:B------:R-:W-:-:S03]  /*163d0*/  @P4 IMAD.MOV.U32 R41, RZ, RZ, R110 ;  /* 0x000000ffff294224 */ /* 0x000fc600078e006e */
[----:B------:R-:W4:Y:S01]  /*163e0*/  @P3 LDG.E.U8 R17, desc[UR18][R20.64] ;  /* 0x0000001214113981 */ /* 0x000f22000c1e1100 */
[----:B------:R-:W-:Y:S01]  /*163f0*/  ISETP.GT.AND P3, PT, R65, 0xf, PT ;  /* 0x0000000f4100780c */ /* 0x000fe20003f64270 */
[----:B------:R-:W-:Y:S01]  /*16400*/  IMAD.X R112, R37, 0x1, R112, P5 ;  /* 0x0000000125707824 */ /* 0x000fe200028e0670 */
[----:B------:R-:W-:Y:S01]  /*16410*/  IADD3 R123, P5, PT, R35, R123, RZ ;  /* 0x0000007b237b7210 */ /* 0x000fe20007fbe0ff */
[----:B------:R0:W4:Y:S01]  /*16420*/  @P4 LDG.E.U8 R6, desc[UR18][R40.64] ;  /* 0x0000001228064981 */ /* 0x000122000c1e1100 */
[----:B------:R-:W-:Y:S02]  /*16430*/  PRMT R27, RZ, 0x7610, R27 ;  /* 0x00007610ff1b7816 */ /* 0x000fe4000000001b */
[----:B------:R-:W-:Y:S01]  /*16440*/  ISETP.GT.AND P4, PT, R65, 0x10, PT ;  /* 0x000000104100780c */ /* 0x000fe20003f84270 */
[----:B------:R-:W-:Y:S01]  /*16450*/  IMAD.X R119, R37, 0x1, R119, P5 ;  /* 0x0000000125777824 */ /* 0x000fe200028e0677 */
[----:B------:R-:W-:Y:S01]  /*16460*/  IADD3 R126, P6, PT, R35, R126, RZ ;  /* 0x0000007e237e7210 */ /* 0x000fe20007fde0ff */
[----:B0-----:R-:W-:-:S02]  /*16470*/  @P2 IMAD.MOV.U32 R40, RZ, RZ, R118 ;  /* 0x000000ffff282224 */ /* 0x001fc400078e0076 */
[----:B------:R-:W-:Y:S01]  /*16480*/  @P2 IMAD.MOV.U32 R41, RZ, RZ, R112 ;  /* 0x000000ffff292224 */ /* 0x000fe200078e0070 */
[----:B------:R-:W-:-:S04]  /*16490*/  PRMT R14, RZ, 0x7610, R14 ;  /* 0x00007610ff0e7816 */ /* 0x000fc8000000000e */
[----:B------:R0:W4:Y:S01]  /*164a0*/  @P2 LDG.E.U8 R27, desc[UR18][R40.64] ;  /* 0x00000012281b2981 */ /* 0x000122000c1e1100 */
[----:B------:R-:W-:Y:S01]  /*164b0*/  ISETP.GT.AND P2, PT, R65, 0x11, PT ;  /* 0x000000114100780c */ /* 0x000fe20003f44270 */
[----:B------:R-:W-:Y:S01]  /*164c0*/  IMAD.X R125, R37, 0x1, R125, P6 ;  /* 0x00000001257d7824 */ /* 0x000fe200030e067d */
[----:B------:R-:W-:Y:S01]  /*164d0*/  IADD3 R132, P5, PT, R35, R132, RZ ;  /* 0x0000008423847210 */ /* 0x000fe20007fbe0ff */
[----:B0-----:R-:W-:Y:S02]  /*164e0*/  @P3 IMAD.MOV.U32 R40, RZ, RZ, R123 ;  /* 0x000000ffff283224 */ /* 0x001fe400078e007b */
[----:B------:R-:W-:Y:S01]  /*164f0*/  @P3 IMAD.MOV.U32 R41, RZ, RZ, R119 ;  /* 0x000000ffff293224 */ /* 0x000fe200078e0077 */
[----:B------:R-:W-:-:S04]  /*16500*/  PRMT R63, RZ, 0x7610, R63 ;  /* 0x00007610ff3f7816 */ /* 0x000fc8000000003f */
[----:B------:R0:W4:Y:S01]  /*16510*/  @P3 LDG.E.U8 R14, desc[UR18][R40.64] ;  /* 0x00000012280e3981 */ /* 0x000122000c1e1100 */
[----:B------:R-:W-:Y:S01]  /*16520*/  ISETP.GT.AND P3, PT, R65, 0x12, PT ;  /* 0x000000124100780c */ /* 0x000fe20003f64270 */
[----:B------:R-:W-:Y:S01]  /*16530*/  IMAD.X R130, R37, 0x1, R130, P5 ;  /* 0x0000000125827824 */ /* 0x000fe200028e0682 */
[----:B------:R-:W-:Y:S02]  /*16540*/  IADD3 R138, P5, PT, R35, R138, RZ ;  /* 0x0000008a238a7210 */ /* 0x000fe40007fbe0ff */
[----:B------:R-:W-:Y:S01]  /*16550*/  PRMT R47, RZ, 0x7610, R47 ;  /* 0x00007610ff2f7816 */ /* 0x000fe2000000002f */
[----:B0-----:R-:W-:Y:S02]  /*16560*/  @P4 IMAD.MOV.U32 R40, RZ, RZ, R126 ;  /* 0x000000ffff284224 */ /* 0x001fe400078e007e */
[----:B------:R-:W-:Y:S02]  /*16570*/  @P4 IMAD.MOV.U32 R41, RZ, RZ, R125 ;  /* 0x000000ffff294224 */ /* 0x000fe400078e007d */
[----:B------:R-:W-:-:S03]  /*16580*/  IMAD.X R135, R37, 0x1, R135, P5 ;  /* 0x0000000125877824 */ /* 0x000fc600028e0687 */
[----:B------:R0:W4:Y:S01]  /*16590*/  @P4 LDG.E.U8 R63, desc[UR18][R40.64] ;  /* 0x00000012283f4981 */ /* 0x000122000c1e1100 */
[----:B------:R-:W-:Y:S02]  /*165a0*/  ISETP.GT.AND P4, PT, R65, 0x13, PT ;  /* 0x000000134100780c */ /* 0x000fe40003f84270 */
[----:B------:R-:W-:Y:S02]  /*165b0*/  IADD3 R146, P6, PT, R35, R146, RZ ;  /* 0x0000009223927210 */ /* 0x000fe40007fde0ff */
[----:B------:R-:W-:Y:S01]  /*165c0*/  PRMT R108, RZ, 0x7610, R108 ;  /* 0x00007610ff6c7816 */ /* 0x000fe2000000006c */
[----:B0-----:R-:W-:Y:S02]  /*165d0*/  @P2 IMAD.MOV.U32 R40, RZ, RZ, R132 ;  /* 0x000000ffff282224 */ /* 0x001fe400078e0084 */
[----:B------:R-:W-:-:S05]  /*165e0*/  @P2 IMAD.MOV.U32 R41, RZ, RZ, R130 ;  /* 0x000000ffff292224 */ /* 0x000fca00078e0082 */
        /* <DEDUP_REMOVED lines=17> */
[C---:B------:R-:W-:Y:S02]  /*16700*/  IADD3 R164, P6, PT, R35.reuse, R164, RZ ;  /* 0x000000a423a47210 */ /* 0x040fe40007fde0ff */
[----:B------:R-:W-:Y:S01]  /*16710*/  PRMT R7, RZ, 0x7610, R7 ;  /* 0x00007610ff077816 */ /* 0x000fe20000000007 */
[----:B0-----:R-:W-:Y:S02]  /*16720*/  @P2 IMAD.MOV.U32 R40, RZ, RZ, R156 ;  /* 0x000000ffff282224 */ /* 0x001fe400078e009c */
[----:B------:R-:W-:Y:S01]  /*16730*/  @P2 IMAD.MOV.U32 R41, RZ, RZ, R150 ;  /* 0x000000ffff292224 */ /* 0x000fe200078e0096 */
[----:B------:R-:W-:-:S04]  /*16740*/  IADD3 R66, P5, PT, R35, R66, RZ ;  /* 0x0000004223427210 */ /* 0x000fc80007fbe0ff */
[----:B------:R0:W4:Y:S01]  /*16750*/  @P2 LDG.E.U8 R12, desc[UR18][R40.64] ;  /* 0x00000012280c2981 */ /* 0x000122000c1e1100 */
[----:B------:R-:W-:Y:S01]  /*16760*/  ISETP.GT.AND P2, PT, R65, 0x17, PT ;  /* 0x000000174100780c */ /* 0x000fe20003f44270 */
[C---:B------:R-:W-:Y:S01]  /*16770*/  IMAD.X R163, R37.reuse, 0x1, R163, P6 ;  /* 0x0000000125a37824 */ /* 0x040fe200030e06a3 */
[----:B------:R-:W-:Y:S01]  /*16780*/  PRMT R24, RZ, 0x7610, R24 ;  /* 0x00007610ff187816 */ /* 0x000fe20000000018 */
[----:B0-----:R-:W-:Y:S02]  /*16790*/  @P3 IMAD.MOV.U32 R40, RZ, RZ, R158 ;  /* 0x000000ffff283224 */ /* 0x001fe400078e009e */
[----:B------:R-:W-:Y:S02]  /*167a0*/  @P3 IMAD.MOV.U32 R41, RZ, RZ, R157 ;  /* 0x000000ffff293224 */ /* 0x000fe400078e009d */
[----:B------:R-:W-:-:S03]  /*167b0*/  IMAD.X R165, R37, 0x1, R165, P5 ;  /* 0x0000000125a57824 */ /* 0x000fc600028e06a5 */
[----:B------:R0:W4:Y:S01]  /*167c0*/  @P3 LDG.E.U8 R7, desc[UR18][R40.64] ;  /* 0x0000001228073981 */ /* 0x000122000c1e1100 */
[----:B------:R-:W-:Y:S02]  /*167d0*/  ISETP.GT.AND P3, PT, R65, 0x18, PT ;  /* 0x000000184100780c */ /* 0x000fe40003f64270 */
[----:B------:R-:W-:Y:S01]  /*167e0*/  PRMT R15, RZ, 0x7610, R15 ;  /* 0x00007610ff0f7816 */ /* 0x000fe2000000000f */
[----:B0-----:R-:W-:Y:S02]  /*167f0*/  @P4 IMAD.MOV.U32 R40, RZ, RZ, R164 ;  /* 0x000000ffff284224 */ /* 0x001fe400078e00a4 */
[----:B------:R-:W-:Y:S01]  /*16800*/  @P4 IMAD.MOV.U32 R41, RZ, RZ, R163 ;  /* 0x000000ffff294224 */ /* 0x000fe200078e00a3 */
[----:B------:R0:W-:Y:S04]  /*16810*/  STL [R1+0x10], R66 ;  /* 0x0000104201007387 */ /* 0x0001e80000100800 */
[----:B------:R1:W4:Y:S01]  /*16820*/  @P4 LDG.E.U8 R24, desc[UR18][R40.64] ;  /* 0x0000001228184981 */ /* 0x000322000c1e1100 */
[----:B------:R-:W-:-:S03]  /*16830*/  PRMT R62, RZ, 0x7610, R62 ;  /* 0x00007610ff3e7816 */ /* 0x000fc6000000003e */
[----:B------:R-:W4:Y:S01]  /*16840*/  LDL.LU R68, [R1+0x98] ;  /* 0x0000980001447983 */ /* 0x000f220000300800 */
[----:B-1----:R-:W-:Y:S02]  /*16850*/  @P2 IMAD.MOV.U32 R40, RZ, RZ, R66 ;  /* 0x000000ffff282224 */ /* 0x002fe400078e0042 */
[----:B------:R-:W-:Y:S01]  /*16860*/  @P2 IMAD.MOV.U32 R41, RZ, RZ, R165 ;  /* 0x000000ffff292224 */ /* 0x000fe200078e00a5 */
[----:B0-----:R-:W4:Y:S04]  /*16870*/  LDL.LU R66, [R1+0xa4] ;  /* 0x0000a40001427983 */ /* 0x001f280000300800 */
[----:B------:R0:W4:Y:S01]  /*16880*/  @P2 LDG.E.U8 R15, desc[UR18][R40.64] ;  /* 0x00000012280f2981 */ /* 0x000122000c1e1100 */
[----:B--2---:R-:W-:-:S05]  /*16890*/  IADD3 R29, P5, PT, R35, R29, RZ ;  /* 0x0000001d231d7210 */ /* 0x004fca0007fbe0ff */
[----:B------:R-:W-:Y:S01]  /*168a0*/  IMAD.X R69, R37, 0x1, R69, P5 ;  /* 0x0000000125457824 */ /* 0x000fe200028e0645 */
[C---:B------:R-:W-:Y:S01]  /*168b0*/  IADD3 R70, P6, PT, R35.reuse, R70, RZ ;  /* 0x0000004623467210 */ /* 0x040fe20007fde0ff */
[----:B------:R-:W-:Y:S01]  /*168c0*/  STL [R1+0x18], R29 ;  /* 0x0000181d01007387 */ /* 0x000fe20000100800 */
[----:B0-----:R-:W-:Y:S02]  /*168d0*/  @P3 IMAD.MOV.U32 R40, RZ, RZ, R29 ;  /* 0x000000ffff283224 */ /* 0x001fe400078e001d */
[----:B------:R-:W-:Y:S01]  /*168e0*/  @P3 IMAD.MOV.U32 R41, RZ, RZ, R69 ;  /* 0x000000ffff293224 */ /* 0x000fe200078e0045 */
[----:B------:R0:W-:Y:S04]  /*168f0*/  STL [R1+0x14], R69 ;  /* 0x0000144501007387 */ /* 0x0001e80000100800 */
[----:B------:R1:W2:Y:S01]  /*16900*/  @P3 LDG.E.U8 R62, desc[UR18][R40.64] ;  /* 0x00000012283e3981 */ /* 0x0002a2000c1e1100 */
[----:B---3--:R-:W-:-:S03]  /*16910*/  IADD3 R30, P5, PT, R35, R30, RZ ;  /* 0x0000001e231e7210 */ /* 0x008fc60007fbe0ff */
[----:B0-----:R-:W3:Y:S04]  /*16920*/  LDL.LU R69, [R1+0xa0] ;  /* 0x0000a00001457983 */ /* 0x001ee80000300800 */
[----:B------:R-:W-:Y:S04]  /*16930*/  STL [R1+0x94], R70 ;  /* 0x0000944601007387 */ /* 0x000fe80000100800 */
[----:B------:R-:W2:Y:S04]  /*16940*/  LDL.LU R71, [R1+0xac] ;  /* 0x0000ac0001477983 */ /* 0x000ea80000300800 */
[----:B------:R-:W-:Y:S04]  /*16950*/  STL [R1+0x9c], R30 ;  /* 0x00009c1e01007387 */ /* 0x000fe80000100800 */
[----:B------:R-:W2:Y:S04]  /*16960*/  LDL.LU R29, [R1+0xb4] ;  /* 0x0000b400011d7983 */ /* 0x000ea80000300800 */
[----:B------:R-:W2:Y:S01]  /*16970*/  LDL.LU R41, [R1+0x2c] ;  /* 0x00002c0001297983 */ /* 0x000ea20000300800 */
[----:B------:R-:W-:-:S02]  /*16980*/  ISETP.GT.AND P4, PT, R65, 0x19, PT ;  /* 0x000000194100780c */ /* 0x000fc40003f84270 */
[C---:B------:R-:W-:Y:S02]  /*16990*/  ISETP.GT.AND P2, PT, R65.reuse, 0x1a, PT ;  /* 0x0000001a4100780c */ /* 0x040fe40003f44270 */
[----:B------:R-:W-:Y:S02]  /*169a0*/  PRMT R46, RZ, 0x7610, R46 ;  /* 0x00007610ff2e7816 */ /* 0x000fe4000000002e */
[----:B------:R-:W-:Y:S02]  /*169b0*/  ISETP.GT.AND P3, PT, R65, 0x1b, PT ;  /* 0x0000001b4100780c */ /* 0x000fe40003f64270 */
[----:B------:R-:W-:-:S05]  /*169c0*/  PRMT R107, RZ, 0x7610, R107 ;  /* 0x00007610ff6b7816 */ /* 0x000fca000000006b */
[----:B-1----:R-:W-:Y:S01]  /*169d0*/  @P4 IMAD.MOV.U32 R40, RZ, RZ, R70 ;  /* 0x000000ffff284224 */ /* 0x002fe200078e0046 */
[----:B------:R-:W-:Y:S01]  /*169e0*/  PRMT R145, RZ, 0x7610, R145 ;  /* 0x00007610ff917816 */ /* 0x000fe20000000091 */
[----:B----4-:R-:W-:Y:S01]  /*169f0*/  IMAD.X R68, R37, 0x1, R68, P5 ;  /* 0x0000000125447824 */ /* 0x010fe200028e0644 */
[----:B------:R-:W-:-:S05]  /*16a00*/  IADD3 R66, P5, PT, R35, R66, RZ ;  /* 0x0000004223427210 */ /* 0x000fca0007fbe0ff */
[C---:B---3--:R-:W-:Y:S02]  /*16a10*/  IMAD.X R69, R37.reuse, 0x1, R69, P5 ;  /* 0x0000000125457824 */ /* 0x048fe400028e0645 */
[----:B--2---:R-:W-:Y:S01]  /*16a20*/  IMAD.X R41, R37, 0x1, R41, P6 ;  /* 0x0000000125297824 */ /* 0x004fe200030e0629 */
[----:B------:R-:W-:-:S04]  /*16a30*/  IADD3 R71, P6, PT, R35, R71, RZ ;  /* 0x0000004723477210 */ /* 0x000fc80007fde0ff */
[----:B------:R0:W-:Y:S04]  /*16a40*/  STL [R1+0x2c], R41 ;  /* 0x00002c2901007387 */ /* 0x0001e80000100800 */
[----:B------:R1:W2:Y:S01]  /*16a50*/  @P4 LDG.E.U8 R46, desc[UR18][R40.64] ;  /* 0x00000012282e4981 */ /* 0x0002a2000c1e1100 */
[----:B------:R-:W-:-:S03]  /*16a60*/  IADD3 R29, P5, PT, R35, R29, RZ ;  /* 0x0000001d231d7210 */ /* 0x000fc60007fbe0ff */
[----:B------:R3:W-:Y:S01]  /*16a70*/  STL [R1+0x98], R68 ;  /* 0x0000984401007387 */ /* 0x0007e20000100800 */
[----:B-1----:R-:W-:Y:S02]  /*16a80*/  @P2 IMAD.MOV.U32 R40, RZ, RZ, R30 ;  /* 0x000000ffff282224 */ /* 0x002fe400078e001e */
[----:B0-----:R-:W-:Y:S02]  /*16a90*/  @P2 IMAD.MOV.U32 R41, RZ, RZ, R68 ;  /* 0x000000ffff292224 */ /* 0x001fe400078e0044 */
[----:B---3--:R-:W3:Y:S04]  /*16aa0*/  LDL.LU R68, [R1+0xb0] ;  /* 0x0000b00001447983 */ /* 0x008ee80000300800 */
[----:B------:R-:W4:Y:S04]  /*16ab0*/  LDL.LU R30, [R1+0xbc] ;  /* 0x0000bc00011e7983 */ /* 0x000f280000300800 */
[----:B------:R-:W-:Y:S04]  /*16ac0*/  STL [R1+0xa4], R66 ;  /* 0x0000a44201007387 */ /* 0x000fe80000100800 */
[----:B------:R0:W2:Y:S04]  /*16ad0*/  @P2 LDG.E.U8 R107, desc[UR18][R40.64] ;  /* 0x00000012286b2981 */ /* 0x0000a8000c1e1100 */
[----:B------:R1:W-:Y:S01]  /*16ae0*/  STL [R1+0xa0], R69 ;  /* 0x0000a04501007387 */ /* 0x0003e20000100800 */
[----:B0-----:R-:W-:-:S02]  /*16af0*/  @P3 IMAD.MOV.U32 R40, RZ, RZ, R66 ;  /* 0x000000ffff283224 */ /* 0x001fc400078e0042 */
[----:B------:R-:W-:Y:S02]  /*16b00*/  @P3 IMAD.MOV.U32 R41, RZ, RZ, R69 ;  /* 0x000000ffff293224 */ /* 0x000fe400078e0045 */
[----:B-1----:R-:W2:Y:S04]  /*16b10*/  LDL.LU R69, [R1+0xb8] ;  /* 0x0000b80001457983 */ /* 0x002ea80000300800 */
[----:B------:R-:W-:Y:S04]  /*16b20*/  STL [R1+0xac], R71 ;  /* 0x0000ac4701007387 */ /* 0x000fe80000100800 */
[----:B------:R-:W2:Y:S04]  /*16b30*/  LDL.LU R70, [R1+0xc4] ;  /* 0x0000c40001467983 */ /* 0x000ea80000300800 */
[----:B------:R-:W-:Y:S04]  /*16b40*/  STL [R1+0xb4], R29 ;  /* 0x0000b41d01007387 */ /* 0x000fe80000100800 */
[----:B------:R-:W2:Y:S04]  /*16b50*/  LDL.LU R66, [R1+0xcc] ;  /* 0x0000cc0001427983 */ /* 0x000ea80000300800 */
[----:B------:R0:W2:Y:S04]  /*16b60*/  @P3 LDG.E.U8 R145, desc[UR18][R40.64] ;  /* 0x0000001228913981 */ /* 0x0000a8000c1e1100 */
[----:B------:R-:W2:Y:S01]  /*16b70*/  LDL.LU R41, [R1+0xa8] ;  /* 0x0000a80001297983 */ /* 0x000ea20000300800 */
[----:B------:R-:W-:-:S02]  /*16b80*/  ISETP.GT.AND P4, PT, R65, 0x1c, PT ;  /* 0x0000001c4100780c */ /* 0x000fc40003f84270 */
[C---:B------:R-:W-:Y:S02]  /*16b90*/  ISETP.GT.AND P2, PT, R65.reuse, 0x1d, PT ;  /* 0x0000001d4100780c */ /* 0x040fe40003f44270 */
[----:B------:R-:W-:Y:S02]  /*16ba0*/  PRMT R13, RZ, 0x7610, R13 ;  /* 0x00007610ff0d7816 */ /* 0x000fe4000000000d */
[----:B------:R-:W-:Y:S02]  /*16bb0*/  ISETP.GT.AND P3, PT, R65, 0x1e, PT ;  /* 0x0000001e4100780c */ /* 0x000fe40003f64270 */
[----:B------:R-:W-:-:S05]  /*16bc0*/  PRMT R4, RZ, 0x7610, R4 ;  /* 0x00007610ff047816 */ /* 0x000fca0000000004 */
[----:B0-----:R-:W-:Y:S01]  /*16bd0*/  @P4 IMAD.MOV.U32 R40, RZ, RZ, R71 ;  /* 0x000000ffff284224 */ /* 0x001fe200078e0047 */
[----:B------:R-:W-:Y:S01]  /*16be0*/  PRMT R25, RZ, 0x7610, R25 ;  /* 0x00007610ff197816 */ /* 0x000fe20000000019 */
[----:B---3--:R-:W-:Y:S01]  /*16bf0*/  IMAD.X R68, R37, 0x1, R68, P5 ;  /* 0x0000000125447824 */ /* 0x008fe200028e0644 */
[----:B----4-:R-:W-:-:S05]  /*16c00*/  IADD3 R30, P5, PT, R35, R30, RZ ;  /* 0x0000001e231e7210 */ /* 0x010fca0007fbe0ff */
[----:B--2---:R-:W-:Y:S01]  /*16c10*/  IMAD.X R69, R37, 0x1, R69, P5 ;  /* 0x0000000125457824 */ /* 0x004fe200028e0645 */
[----:B------:R-:W-:Y:S01]  /*16c20*/  IADD3 R66, P5, PT, R35, R66, RZ ;  /* 0x0000004223427210 */ /* 0x000fe20007fbe0ff */
[----:B------:R-:W-:Y:S01]  /*16c30*/  IMAD.X R41, R37, 0x1, R41, P6 ;  /* 0x0000000125297824 */ /* 0x000fe200030e0629 */
[----:B------:R-:W-:-:S04]  /*16c40*/  IADD3 R70, P6, PT, R35, R70, RZ ;  /* 0x0000004623467210 */ /* 0x000fc80007fde0ff */
[----:B------:R0:W-:Y:S04]  /*16c50*/  STL [R1+0xa8], R41 ;  /* 0x0000a82901007387 */ /* 0x0001e80000100800 */
[----:B------:R1:W2:Y:S04]  /*16c60*/  @P4 LDG.E.U8 R13, desc[UR18][R40.64] ;  /* 0x00000012280d4981 */ /* 0x0002a8000c1e1100 */
[----:B------:R3:W-:Y:S01]  /*16c70*/  STL [R1+0xb0], R68 ;  /* 0x0000b04401007387 */ /* 0x0007e20000100800 */
[----:B-1----:R-:W-:Y:S02]  /*16c80*/  @P2 IMAD.MOV.U32 R40, RZ, RZ, R29 ;  /* 0x000000ffff282224 */ /* 0x002fe400078e001d */
[----:B0-----:R-:W-:-:S02]  /*16c90*/  @P2 IMAD.MOV.U32 R41, RZ, RZ, R68 ;  /* 0x000000ffff292224 */ /* 0x001fc400078e0044 */
        /* <DEDUP_REMOVED lines=25> */
[----:B------:R-:W-:-:S05]  /*16e30*/  IMAD.X R41, R37, 0x1, R41, P6 ;  /* 0x0000000125297824 */ /* 0x000fca00030e0629 */
        /* <DEDUP_REMOVED lines=8> */
[----:B------:R0:W2:Y:S04]  /*16ec0*/  @P2 LDG.E.U8 R61, desc[UR18][R40.64] ;  /* 0x00000012283d2981 */ /* 0x0000a8000c1e1100 */
[----:B------:R-:W-:Y:S04]  /*16ed0*/  STL [R1+0xd4], R29 ;  /* 0x0000d41d01007387 */ /* 0x000fe80000100800 */
[----:B------:R1:W-:Y:S01]  /*16ee0*/  STL [R1+0xd0], R69 ;  /* 0x0000d04501007387 */ /* 0x0003e20000100800 */
[----:B0-----:R-:W-:-:S02]  /*16ef0*/  @P3 IMAD.MOV.U32 R40, RZ, RZ, R29 ;  /* 0x000000ffff283224 */ /* 0x001fc400078e001d */
[----:B------:R-:W-:-:S05]  /*16f00*/  @P3 IMAD.MOV.U32 R41, RZ, RZ, R69 ;  /* 0x000000ffff293224 */ /* 0x000fca00078e0045 */
[----:B------:R0:W2:Y:S04]  /*16f10*/  @P3 LDG.E.U8 R45, desc[UR18][R40.64] ;  /* 0x00000012282d3981 */ /* 0x0000a8000c1e1100 */
[----:B-1----:R-:W2:Y:S04]  /*16f20*/  LDL.LU R69, [R1+0xe8] ;  /* 0x0000e80001457983 */ /* 0x002ea80000300800 */
[----:B------:R1:W-:Y:S01]  /*16f30*/  STL [R1+0xdc], R71 ;  /* 0x0000dc4701007387 */ /* 0x0003e20000100800 */
[----:B0-----:R-:W-:-:S03]  /*16f40*/  IMAD.MOV.U32 R41, RZ, RZ, R71 ;  /* 0x000000ffff297224 */ /* 0x001fc600078e0047 */
[----:B------:R-:W2:Y:S04]  /*16f50*/  LDL.LU R70, [R1+0x524] ;  /* 0x0005240001467983 */ /* 0x000ea80000300800 */
[----:B------:R-:W-:Y:S04]  /*16f60*/  STL [R1+0xe4], R30 ;  /* 0x0000e41e01007387 */ /* 0x000fe80000100800 */
[----:B------:R-:W2:Y:S04]  /*16f70*/  LDL.LU R29, [R1+0x52c] ;  /* 0x00052c00011d7983 */ /* 0x000ea80000300800 */
[----:B-1----:R-:W2:Y:S04]  /*16f80*/  LDL.LU R71, [R1+0xa4c] ;  /* 0x000a4c0001477983 */ /* 0x002ea80000300800 */
[----:B------:R-:W2:Y:S01]  /*16f90*/  LDL.LU R40, [R1+0xd8] ;  /* 0x0000d80001287983 */ /* 0x000ea20000300800 */
[----:B------:R-:W-:-:S02]  /*16fa0*/  ISETP.GT.AND P4, PT, R65, 0x22, PT ;  /* 0x000000224100780c */ /* 0x000fc40003f84270 */
[C---:B------:R-:W-:Y:S02]  /*16fb0*/  ISETP.GT.AND P2, PT, R65.reuse, 0x23, PT ;  /* 0x000000234100780c */ /* 0x040fe40003f44270 */
[----:B------:R-:W-:Y:S02]  /*16fc0*/  PRMT R106, RZ, 0x7610, R106 ;  /* 0x00007610ff6a7816 */ /* 0x000fe4000000006a */
[----:B------:R-:W-:Y:S02]  /*16fd0*/  ISETP.GT.AND P3, PT, R65, 0x24, PT ;  /* 0x000000244100780c */ /* 0x000fe40003f64270 */
[----:B------:R-:W-:Y:S02]  /*16fe0*/  PRMT R31, RZ, 0x7610, R31 ;  /* 0x00007610ff1f7816 */ /* 0x000fe4000000001f */
[----:B------:R-:W-:Y:S01]  /*16ff0*/  PRMT R16, RZ, 0x7610, R16 ;  /* 0x00007610ff107816 */ /* 0x000fe20000000010 */
[----:B---3--:R-:W-:Y:S01]  /*17000*/  IMAD.X R68, R37, 0x1, R68, P5 ;  /* 0x0000000125447824 */ /* 0x008fe200028e0644 */
[----:B----4-:R-:W-:-:S05]  /*17010*/  IADD3 R66, P5, PT, R35, R66, RZ ;  /* 0x0000004223427210 */ /* 0x010fca0007fbe0ff */
[C---:B--2---:R-:W-:Y:S02]  /*17020*/  IMAD.X R69, R37.reuse, 0x1, R69, P5 ;  /* 0x0000000125457824 */ /* 0x044fe400028e0645 */
[----:B------:R-:W-:-:S05]  /*17030*/  IMAD.X R40, R37, 0x1, R40, P6 ;  /* 0x0000000125287824 */ /* 0x000fca00030e0628 */
[-C--:B------:R-:W-:Y:S01]  /*17040*/  @P4 LOP3.LUT R41, R41, R40.reuse, RZ, 0x3c, !PT ;  /* 0x0000002829294212 */ /* 0x080fe200078e3cff */
[----:B------:R0:W-:Y:S03]  /*17050*/  STL [R1+0xd8], R40 ;  /* 0x0000d82801007387 */ /* 0x0001e60000100800 */
[----:B0-----:R-:W-:-:S04]  /*17060*/  @P4 LOP3.LUT R40, R41, R40, RZ, 0x3c, !PT ;  /* 0x0000002829284212 */ /* 0x001fc800078e3cff */
[----:B------:R-:W-:-:S05]  /*17070*/  @P4 LOP3.LUT R41, R41, R40, RZ, 0x3c, !PT ;  /* 0x0000002829294212 */ /* 0x000fca00078e3cff */
[----:B------:R0:W2:Y:S02]  /*17080*/  @P4 LDG.E.U8 R106, desc[UR18][R40.64] ;  /* 0x00000012286a4981 */ /* 0x0000a4000c1e1100 */
[----:B0-----:R-:W-:Y:S02]  /*17090*/  @P2 IMAD.MOV.U32 R40, RZ, RZ, R30 ;  /* 0x000000ffff282224 */ /* 0x001fe400078e001e */
[----:B------:R-:W-:-:S05]  /*170a0*/  @P2 IMAD.MOV.U32 R41, RZ, RZ, R68 ;  /* 0x000000ffff292224 */ /* 0x000fca00078e0044 */
[----:B------:R0:W3:Y:S02]  /*170b0*/  @P2 LDG.E.U8 R31, desc[UR18][R40.64] ;  /* 0x00000012281f2981 */ /* 0x0000e4000c1e1100 */
[----:B0-----:R-:W-:Y:S02]  /*170c0*/  @P3 IMAD.MOV.U32 R40, RZ, RZ, R66 ;  /* 0x000000ffff283224 */ /* 0x001fe400078e0042 */
[----:B------:R-:W-:-:S05]  /*170d0*/  @P3 IMAD.MOV.U32 R41, RZ, RZ, R69 ;  /* 0x000000ffff293224 */ /* 0x000fca00078e0045 */
[----:B------:R-:W4:Y:S04]  /*170e0*/  @P3 LDG.E.U8 R16, desc[UR18][R40.64] ;  /* 0x0000001228103981 */ /* 0x000f28000c1e1100 */
[----:B------:R0:W-:Y:S01]  /*170f0*/  STL [R1+0xe0], R68 ;  /* 0x0000e04401007387 */ /* 0x0001e20000100800 */
[C---:B------:R-:W-:Y:S02]  /*17100*/  IADD3 R70, P6, PT, R35.reuse, R70, RZ ;  /* 0x0000004623467210 */ /* 0x040fe40007fde0ff */
[----:B------:R-:W-:Y:S01]  /*17110*/  IADD3 R29, P5, PT, R35, R29, RZ ;  /* 0x0000001d231d7210 */ /* 0x000fe20007fbe0ff */
[----:B0-----:R-:W2:Y:S04]  /*17120*/  LDL.LU R68, [R1+0x528] ;  /* 0x0005280001447983 */ /* 0x001ea80000300800 */
[----:B------:R-:W2:Y:S04]  /*17130*/  LDL.LU R30, [R1+0x534] ;  /* 0x00053400011e7983 */ /* 0x000ea80000300800 */
[----:B------:R0:W-:Y:S04]  /*17140*/  STL [R1+0xec], R66 ;  /* 0x0000ec4201007387 */ /* 0x0001e80000100800 */
[----:B------:R1:W-:Y:S04]  /*17150*/  STL [R1+0xe8], R69 ;  /* 0x0000e84501007387 */ /* 0x0003e80000100800 */
[----:B------:R-:W3:Y:S04]  /*17160*/  LDL.LU R41, [R1+0xf0] ;  /* 0x0000f00001297983 */ /* 0x000ee80000300800 */
[----:B------:R-:W-:Y:S04]  /*17170*/  STL [R1+0x524], R70 ;  /* 0x0005244601007387 */ /* 0x000fe80000100800 */
[----:B0-----:R-:W3:Y:S04]  /*17180*/  LDL.LU R66, [R1+0x530] ;  /* 0x0005300001427983 */ /* 0x001ee80000300800 */
[----:B------:R-:W-:Y:S04]  /*17190*/  STL [R1+0x52c], R29 ;  /* 0x00052c1d01007387 */ /* 0x000fe80000100800 */
[----:B-1----:R-:W3:Y:S04]  /*171a0*/  LDL.LU R69, [R1+0x53c] ;  /* 0x00053c0001457983 */ /* 0x002ee80000300800 */
[----:B----4-:R0:W-:Y:S04]  /*171b0*/  STL [R1+0x50], R16 ;  /* 0x0000501001007387 */ /* 0x0101e80000100800 */
[----:B0-----:R-:W4:Y:S01]  /*171c0*/  LDL.LU R16, [R1+0x544] ;  /* 0x0005440001107983 */ /* 0x001f220000300800 */
[----:B------:R-:W-:-:S02]  /*171d0*/  ISETP.GT.AND P4, PT, R65, 0x25, PT ;  /* 0x000000254100780c */ /* 0x000fc40003f84270 */
[C---:B------:R-:W-:Y:S02]  /*171e0*/  ISETP.GT.AND P2, PT, R65.reuse, 0x26, PT ;  /* 0x000000264100780c */ /* 0x040fe40003f44270 */
[----:B------:R-:W-:Y:S02]  /*171f0*/  PRMT R5, RZ, 0x7610, R5 ;  /* 0x00007610ff057816 */ /* 0x000fe40000000005 */
[----:B------:R-:W-:Y:S01]  /*17200*/  ISETP.GT.AND P3, PT, R65, 0x27, PT ;  /* 0x000000274100780c */ /* 0x000fe20003f64270 */
[----:B--2---:R-:W-:Y:S01]  /*17210*/  IMAD.X R68, R37, 0x1, R68, P5 ;  /* 0x0000000125447824 */ /* 0x004fe200028e0644 */
[----:B------:R-:W-:-:S05]  /*17220*/  IADD3 R30, P5, PT, R35, R30, RZ ;  /* 0x0000001e231e7210 */ /* 0x000fca0007fbe0ff */
[----:B------:R-:W-:Y:S01]  /*17230*/  @P4 IMAD.MOV.U32 R40, RZ, RZ, R70 ;  /* 0x000000ffff284224 */ /* 0x000fe200078e0046 */
[----:B------:R-:W-:Y:S01]  /*17240*/  PRMT R22, RZ, 0x7610, R22 ;  /* 0x00007610ff167816 */ /* 0x000fe20000000016 */
[----:B---3--:R-:W-:-:S05]  /*17250*/  IMAD.X R41, R37, 0x1, R41, P6 ;  /* 0x0000000125297824 */ /* 0x008fca00030e0629 */
[----:B------:R0:W-:Y:S04]  /*17260*/  STL [R1+0xf0], R41 ;  /* 0x0000f02901007387 */ /* 0x0001e80000100800 */
[----:B------:R1:W2:Y:S01]  /*17270*/  @P4 LDG.E.U8 R5, desc[UR18][R40.64] ;  /* 0x0000001228054981 */ /* 0x0002a2000c1e1100 */
[----:B------:R-:W-:-:S03]  /*17280*/  IMAD.X R66, R37, 0x1, R66, P5 ;  /* 0x0000000125427824 */ /* 0x000fc600028e0642 */
[----:B------:R3:W-:Y:S01]  /*17290*/  STL [R1+0x528], R68 ;  /* 0x0005284401007387 */ /* 0x0007e20000100800 */
[----:B------:R-:W-:Y:S02]  /*172a0*/  PRMT R11, RZ, 0x7610, R11 ;  /* 0x00007610ff0b7816 */ /* 0x000fe4000000000b */
[----:B------:R-:W-:Y:S01]  /*172b0*/  IADD3 R69, P6, PT, R35, R69, RZ ;  /* 0x0000004523457210 */ /* 0x000fe20007fde0ff */
[----:B-1----:R-:W-:Y:S02]  /*172c0*/  @P2 IMAD.MOV.U32 R40, RZ, RZ, R29 ;  /* 0x000000ffff282224 */ /* 0x002fe400078e001d */
[----:B0-----:R-:W-:Y:S02]  /*172d0*/  @P2 IMAD.MOV.U32 R41, RZ, RZ, R68 ;  /* 0x000000ffff292224 */ /* 0x001fe400078e0044 */
[----:B---3--:R-:W3:Y:S04]  /*172e0*/  LDL.LU R68, [R1+0x540] ;  /* 0x0005400001447983 */ /* 0x008ee80000300800 */
[----:B------:R-:W2:Y:S04]  /*172f0*/  LDL.LU R29, [R1+0x54c] ;  /* 0x00054c00011d7983 */ /* 0x000ea80000300800 */
[----:B------:R0:W-:Y:S04]  /*17300*/  STL [R1+0x534], R30 ;  /* 0x0005341e01007387 */ /* 0x0001e80000100800 */
[----:B------:R1:W2:Y:S04]  /*17310*/  @P2 LDG.E.U8 R22, desc[UR18][R40.64] ;  /* 0x0000001228162981 */ /* 0x0002a8000c1e1100 */
[----:B------:R4:W-:Y:S01]  /*17320*/  STL [R1+0x530], R66 ;  /* 0x0005304201007387 */ /* 0x0009e20000100800 */
[----:B-1----:R-:W-:-:S02]  /*17330*/  @P3 IMAD.MOV.U32 R40, RZ, RZ, R30 ;  /* 0x000000ffff283224 */ /* 0x002fc400078e001e */
[----:B------:R-:W-:Y:S01]  /*17340*/  @P3 IMAD.MOV.U32 R41, RZ, RZ, R66 ;  /* 0x000000ffff293224 */ /* 0x000fe200078e0042 */
[----:B0-----:R-:W2:Y:S04]  /*17350*/  LDL.LU R30, [R1+0x548] ;  /* 0x00054800011e7983 */ /* 0x001ea80000300800 */
[----:B------:R-:W-:Y:S04]  /*17360*/  STL [R1+0x53c], R69 ;  /* 0x00053c4501007387 */ /* 0x000fe80000100800 */
[----:B------:R-:W2:Y:S04]  /*17370*/  LDL.LU R70, [R1+0x554] ;  /* 0x0005540001467983 */ /* 0x000ea80000300800 */
[----:B------:R0:W2:Y:S01]  /*17380*/  @P3 LDG.E.U8 R11, desc[UR18][R40.64] ;  /* 0x00000012280b3981 */ /* 0x0000a2000c1e1100 */
[----:B----4-:R-:W-:-:S05]  /*17390*/  IADD3 R16, P5, PT, R35, R16, RZ ;  /* 0x0000001023107210 */ /* 0x010fca0007fbe0ff */
[----:B------:R-:W-:Y:S04]  /*173a0*/  STL [R1+0x544], R16 ;  /* 0x0005441001007387 */ /* 0x000fe80000100800 */
[----:B------:R-:W4:Y:S04]  /*173b0*/  LDL.LU R66, [R1+0x55c] ;  /* 0x00055c0001427983 */ /* 0x000f280000300800 */
[----:B------:R-:W4:Y:S01]  /*173c0*/  LDL.LU R41, [R1+0x538] ;  /* 0x0005380001297983 */ /* 0x000f220000300800 */
[C---:B------:R-:W-:Y:S02]  /*173d0*/  ISETP.GT.AND P4, PT, R65.reuse, 0x28, PT ;  /* 0x000000284100780c */ /* 0x040fe40003f84270 */
[----:B------:R-:W-:-:S02]  /*173e0*/  ISETP.GT.AND P2, PT, R65, 0x29, PT ;  /* 0x000000294100780c */ /* 0x000fc40003f44270 */
[----:B------:R-:W-:Y:S02]  /*173f0*/  PRMT R60, RZ, 0x7610, R60 ;  /* 0x00007610ff3c7816 */ /* 0x000fe4000000003c */
[----:B------:R-:W-:Y:S02]  /*17400*/  ISETP.GT.AND P3, PT, R65, 0x2a, PT ;  /* 0x0000002a4100780c */ /* 0x000fe40003f64270 */
[----:B------:R-:W-:-:S05]  /*17410*/  PRMT R44, RZ, 0x7610, R44 ;  /* 0x00007610ff2c7816 */ /* 0x000fca000000002c */
[----:B0-----:R-:W-:Y:S01]  /*17420*/  @P4 IMAD.MOV.U32 R40, RZ, RZ, R69 ;  /* 0x000000ffff284224 */ /* 0x001fe200078e0045 */
[----:B------:R-:W-:Y:S01]  /*17430*/  PRMT R105, RZ, 0x7610, R105 ;  /* 0x00007610ff697816 */ /* 0x000fe20000000069 */
[----:B---3--:R-:W-:Y:S01]  /*17440*/  IMAD.X R68, R37, 0x1, R68, P5 ;  /* 0x0000000125447824 */ /* 0x008fe200028e0644 */
[----:B--2---:R-:W-:-:S05]  /*17450*/  IADD3 R29, P5, PT, R35, R29, RZ ;  /* 0x0000001d231d7210 */ /* 0x004fca0007fbe0ff */
[C---:B------:R-:W-:Y:S02]  /*17460*/  IMAD.X R30, R37.reuse, 0x1, R30, P5 ;  /* 0x00000001251e7824 */ /* 0x040fe400028e061e */
[----:B----4-:R-:W-:-:S05]  /*17470*/  IMAD.X R41, R37, 0x1, R41, P6 ;  /* 0x0000000125297824 */ /* 0x010fca00030e0629 */
[----:B------:R0:W-:Y:S04]  /*17480*/  STL [R1+0x538], R41 ;  /* 0x0005382901007387 */ /* 0x0001e80000100800 */
[----:B------:R1:W2:Y:S01]  /*17490*/  @P4 LDG.E.U8 R60, desc[UR18][R40.64] ;  /* 0x00000012283c4981 */ /* 0x0002a2000c1e1100 */
[----:B------:R-:W-:-:S03]  /*174a0*/  IADD3 R70, P6, PT, R35, R70, RZ ;  /* 0x0000004623467210 */ /* 0x000fc60007fde0ff */
[----:B------:R3:W-:Y:S01]  /*174b0*/  STL [R1+0x540], R68 ;  /* 0x0005404401007387 */ /* 0x0007e20000100800 */
[----:B-1----:R-:W-:Y:S02]  /*174c0*/  @P2 IMAD.MOV.U32 R40, RZ, RZ, R16 ;  /* 0x000000ffff282224 */ /* 0x002fe400078e0010 */
[----:B0-----:R-:W-:Y:S02]  /*174d0*/  @P2 IMAD.MOV.U32 R41, RZ, RZ, R68 ;  /* 0x000000ffff292224 */ /* 0x001fe400078e0044 */
[----:B---3--:R-:W3:Y:S01]  /*174e0*/  LDL.LU R68, [R1+0x558] ;  /* 0x0005580001447983 */ /* 0x008ee20000300800 */
[----:B------:R-:W-:-:S03]  /*174f0*/  IADD3 R66, P5, PT, R35, R66, RZ ;  /* 0x0000004223427210 */ /* 0x000fc60007fbe0ff */
        /* <DEDUP_REMOVED lines=16> */
[----:B------:R-:W-:Y:S02]  /*17600*/  ISETP.GT.AND P2, PT, R65, 0x2c, PT ;  /* 0x0000002c4100780c */ /* 0x000fe40003f44270 */
[----:B------:R-:W-:Y:S02]  /*17610*/  PRMT R147, RZ, 0x7610, R147 ;  /* 0x00007610ff937816 */ /* 0x000fe40000000093 */
[----:B------:R-:W-:Y:S01]  /*17620*/  PRMT R28, RZ, 0x7610, R28 ;  /* 0x00007610ff1c7816 */ /* 0x000fe2000000001c */
[C---:B---3--:R-:W-:Y:S02]  /*17630*/  IMAD.X R68, R37.reuse, 0x1, R68, P5 ;  /* 0x0000000125447824 */ /* 0x048fe400028e0644 */
[----:B--2---:R-:W-:-:S05]  /*17640*/  IMAD.X R40, R37, 0x1, R40, P6 ;  /* 0x0000000125287824 */ /* 0x004fca00030e0628 */
[-C--:B------:R-:W-:Y:S01]  /*17650*/  @P4 LOP3.LUT R41, R41, R40.reuse, RZ, 0x3c, !PT ;  /* 0x0000002829294212 */ /* 0x080fe200078e3cff */
[----:B------:R0:W-:Y:S03]  /*17660*/  STL [R1+0x550], R40 ;  /* 0x0005502801007387 */ /* 0x0001e60000100800 */
[----:B0-----:R-:W-:-:S04]  /*17670*/  @P4 LOP3.LUT R40, R41, R40, RZ, 0x3c, !PT ;  /* 0x0000002829284212 */ /* 0x001fc800078e3cff */
[----:B------:R-:W-:-:S05]  /*17680*/  @P4 LOP3.LUT R41, R41, R40, RZ, 0x3c, !PT ;  /* 0x0000002829294212 */ /* 0x000fca00078e3cff */
[----:B------:R0:W2:Y:S02]  /*17690*/  @P4 LDG.E.U8 R147, desc[UR18][R40.64] ;  /* 0x0000001228934981 */ /* 0x0000a4000c1e1100 */
[----:B0-----:R-:W-:Y:S02]  /*176a0*/  @P2 IMAD.MOV.U32 R40, RZ, RZ, R66 ;  /* 0x000000ffff282224 */ /* 0x001fe400078e0042 */
[----:B------:R-:W-:-:S05]  /*176b0*/  @P2 IMAD.MOV.U32 R41, RZ, RZ, R68 ;  /* 0x000000ffff292224 */ /* 0x000fca00078e0044 */
[----:B------:R0:W3:Y:S01]  /*176c0*/  @P2 LDG.E.U8 R28, desc[UR18][R40.64] ;  /* 0x00000012281c2981 */ /* 0x0000e2000c1e1100 */
[----:B------:R-:W-:Y:S02]  /*176d0*/  ISETP.GT.AND P3, PT, R65, 0x2d, PT ;  /* 0x0000002d4100780c */ /* 0x000fe40003f64270 */
[C---:B----4-:R-:W-:Y:S01]  /*176e0*/  IADD3 R16, P5, PT, R35.reuse, R16, RZ ;  /* 0x0000001023107210 */ /* 0x050fe20007fbe0ff */
[----:B------:R-:W-:Y:S01]  /*176f0*/  STL [R1+0x558], R68 ;  /* 0x0005584401007387 */ /* 0x000fe20000100800 */
[----:B------:R-:W-:-:S03]  /*17700*/  IADD3 R69, P6, PT, R35, R69, RZ ;  /* 0x0000004523457210 */ /* 0x000fc60007fde0ff */
[----:B------:R-:W-:Y:S01]  /*17710*/  IMAD.X R30, R37, 0x1, R30, P5 ;  /* 0x00000001251e7824 */ /* 0x000fe200028e061e */
[----:B------:R-:W4:Y:S01]  /*17720*/  LDL.LU R66, [R1+0x570] ;  /* 0x0005700001427983 */ /* 0x000f220000300800 */
[----:B------:R-:W-:-:S03]  /*17730*/  PRMT R19, RZ, 0x7610, R19 ;  /* 0x00007610ff137816 */ /* 0x000fc60000000013 */
[----:B------:R-:W-:Y:S01]  /*17740*/  STL [R1+0x564], R16 ;  /* 0x0005641001007387 */ /* 0x000fe20000100800 */
[----:B------:R-:W-:Y:S01]  /*17750*/  IADD3 R29, P5, PT, R35, R29, RZ ;  /* 0x0000001d231d7210 */ /* 0x000fe20007fbe0ff */
[----:B0-----:R-:W-:Y:S02]  /*17760*/  @P3 IMAD.MOV.U32 R40, RZ, RZ, R16 ;  /* 0x000000ffff283224 */ /* 0x001fe400078e0010 */
[----:B------:R-:W-:-:S05]  /*17770*/  @P3 IMAD.MOV.U32 R41, RZ, RZ, R30 ;  /* 0x000000ffff293224 */ /* 0x000fca00078e001e */
[----:B------:R0:W2:Y:S04]  /*17780*/  @P3 LDG.E.U8 R19, desc[UR18][R40.64] ;  /* 0x0000001228133981 */ /* 0x0000a8000c1e1100 */
[----:B---3--:R1:W-:Y:S04]  /*17790*/  STL [R1+0x40], R28 ;  /* 0x0000401c01007387 */ /* 0x0083e80000100800 */
[----:B-1----:R-:W3:Y:S04]  /*177a0*/  LDL.LU R28, [R1+0x57c] ;  /* 0x00057c00011c7983 */ /* 0x002ee80000300800 */
[----:B------:R1:W-:Y:S04]  /*177b0*/  STL [R1+0x560], R30 ;  /* 0x0005601e01007387 */ /* 0x0003e80000100800 */
[----:B-1----:R-:W2:Y:S04]  /*177c0*/  LDL.LU R30, [R1+0x578] ;  /* 0x00057800011e7983 */ /* 0x002ea80000300800 */
        /* <DEDUP_REMOVED lines=8> */
[----:B------:R-:W-:Y:S01]  /*17850*/  ISETP.GT.AND P3, PT, R65, 0x30, PT ;  /* 0x000000304100780c */ /* 0x000fe20003f64270 */
[----:B----4-:R-:W-:Y:S01]  /*17860*/  IMAD.X R66, R37, 0x1, R66, P5 ;  /* 0x0000000125427824 */ /* 0x010fe200028e0642 */
[----:B------:R-:W-:-:S05]  /*17870*/  PRMT R8, RZ, 0x7610, R8 ;  /* 0x00007610ff087816 */ /* 0x000fca0000000008 */
[----:B0-----:R-:W-:Y:S01]  /*17880*/  @P4 IMAD.MOV.U32 R40, RZ, RZ, R69 ;  /* 0x000000ffff284224 */ /* 0x001fe200078e0045 */
[----:B------:R-:W-:Y:S02]  /*17890*/  PRMT R59, RZ, 0x7610, R59 ;  /* 0x00007610ff3b7816 */ /* 0x000fe4000000003b */
[----:B---3--:R-:W-:-:S05]  /*178a0*/  IADD3 R28, P5, PT, R35, R28, RZ ;  /* 0x0000001c231c7210 */ /* 0x008fca0007fbe0ff */
[C---:B--2---:R-:W-:Y:S02]  /*178b0*/  IMAD.X R30, R37.reuse, 0x1, R30, P5 ;  /* 0x00000001251e7824 */ /* 0x044fe400028e061e */
[----:B------:R-:W-:Y:S01]  /*178c0*/  IMAD.X R41, R37, 0x1, R41, P6 ;  /* 0x0000000125297824 */ /* 0x000fe200030e0629 */
        /* <DEDUP_REMOVED lines=56> */
[----:B------:R-:W-:Y:S01]  /*17c50*/  PRMT R67, RZ, 0x7610, R67 ;  /* 0x00007610ff437816 */ /* 0x000fe20000000043 */
[----:B--2---:R-:W-:-:S10]  /*17c60*/  IMAD.X R40, R37, 0x1, R40, P6 ;  /* 0x0000000125287824 */ /* 0x004fd400030e0628 */
[-C--:B------:R-:W-:Y:S01]  /*17c70*/  @P4 LOP3.LUT R41, R41, R40.reuse, RZ, 0x3c, !PT ;  /* 0x0000002829294212 */ /* 0x080fe200078e3cff */
[----:B------:R0:W-:Y:S03]  /*17c80*/  STL [R1+0x598], R40 ;  /* 0x0005982801007387 */ /* 0x0001e60000100800 */
[----:B0-----:R-:W-:-:S04]  /*17c90*/  @P4 LOP3.LUT R40, R41, R40, RZ, 0x3c, !PT ;  /* 0x0000002829284212 */ /* 0x001fc800078e3cff */
[----:B------:R-:W-:-:S05]  /*17ca0*/  @P4 LOP3.LUT R41, R41, R40, RZ, 0x3c, !PT ;  /* 0x0000002829294212 */ /* 0x000fca00078e3cff */
[----:B------:R0:W2:Y:S01]  /*17cb0*/  @P4 LDG.E.U8 R67, desc[UR18][R40.64] ;  /* 0x0000001228434981 */ /* 0x0000a2000c1e1100 */
[C---:B------:R-:W-:Y:S02]  /*17cc0*/  ISETP.GT.AND P2, PT, R65.reuse, 0x35, PT ;  /* 0x000000354100780c */ /* 0x040fe40003f44270 */
[----:B------:R-:W-:Y:S01]  /*17cd0*/  ISETP.GT.AND P3, PT, R65, 0x36, PT ;  /* 0x000000364100780c */ /* 0x000fe20003f64270 */
[----:B---3--:R-:W-:Y:S01]  /*17ce0*/  IMAD.X R66, R37, 0x1, R66, P5 ;  /* 0x0000000125427824 */ /* 0x008fe200028e0642 */
[----:B----4-:R-:W-:Y:S02]  /*17cf0*/  IADD3 R16, P5, PT, R35, R16, RZ ;  /* 0x0000001023107210 */ /* 0x010fe40007fbe0ff */
[----:B------:R-:W-:Y:S02]  /*17d00*/  PRMT R26, RZ, 0x7610, R26 ;  /* 0x00007610ff1a7816 */ /* 0x000fe4000000001a */
[----:B------:R1:W-:Y:S01]  /*17d10*/  STL [R1+0x5a0], R66 ;  /* 0x0005a04201007387 */ /* 0x0003e20000100800 */
[----:B------:R-:W-:Y:S01]  /*17d20*/  IMAD.X R30, R37, 0x1, R30, P5 ;  /* 0x00000001251e7824 */ /* 0x000fe200028e061e */
[----:B------:R-:W-:-:S03]  /*17d30*/  IADD3 R68, P6, PT, R35, R68, RZ ;  /* 0x0000004423447210 */ /* 0x000fc60007fde0ff */
[----:B0-----:R-:W-:Y:S02]  /*17d40*/  @P2 IMAD.MOV.U32 R40, RZ, RZ, R28 ;  /* 0x000000ffff282224 */ /* 0x001fe400078e001c */
[----:B------:R-:W-:Y:S02]  /*17d50*/  @P2 IMAD.MOV.U32 R41, RZ, RZ, R66 ;  /* 0x000000ffff292224 */ /* 0x000fe400078e0042 */
[----:B-1----:R-:W3:Y:S01]  /*17d60*/  LDL.LU R66, [R1+0x5b8] ;  /* 0x0005b80001427983 */ /* 0x002ee20000300800 */
[----:B------:R-:W-:-:S03]  /*17d70*/  PRMT R18, RZ, 0x7610, R18 ;  /* 0x00007610ff127816 */ /* 0x000fc60000000012 */
[----:B------:R-:W4:Y:S01]  /*17d80*/  LDL.LU R28, [R1+0x5c4] ;  /* 0x0005c400011c7983 */ /* 0x000f220000300800 */
[----:B------:R-:W-:-:S03]  /*17d90*/  IADD3 R29, P5, PT, R35, R29, RZ ;  /* 0x0000001d231d7210 */ /* 0x000fc60007fbe0ff */
[----:B------:R-:W-:Y:S04]  /*17da0*/  STL [R1+0x5ac], R16 ;  /* 0x0005ac1001007387 */ /* 0x000fe80000100800 */
[----:B------:R0:W3:Y:S04]  /*17db0*/  @P2 LDG.E.U8 R26, desc[UR18][R40.64] ;  /* 0x00000012281a2981 */ /* 0x0000e8000c1e1100 */
[----:B------:R1:W-:Y:S01]  /*17dc0*/  STL [R1+0x5a8], R30 ;  /* 0x0005a81e01007387 */ /* 0x0003e20000100800 */
[----:B0-----:R-:W-:Y:S02]  /*17dd0*/  @P3 IMAD.MOV.U32 R41, RZ, RZ, R30 ;  /* 0x000000ffff293224 */ /* 0x001fe400078e001e */
[----:B------:R-:W-:Y:S01]  /*17de0*/  @P3 IMAD.MOV.U32 R40, RZ, RZ, R16 ;  /* 0x000000ffff283224 */ /* 0x000fe200078e0010 */
[----:B-1----:R-:W4:Y:S04]  /*17df0*/  LDL.LU R30, [R1+0x5c0] ;  /* 0x0005c000011e7983 */ /* 0x002f280000300800 */
[----:B------:R-:W-:Y:S04]  /*17e00*/  STL [R1+0x5b4], R68 ;  /* 0x0005b44401007387 */ /* 0x000fe80000100800 */
[----:B------:R0:W4:Y:S04]  /*17e10*/  @P3 LDG.E.U8 R18, desc[UR18][R40.64] ;  /* 0x0000001228123981 */ /* 0x000128000c1e1100 */
[----:B--2---:R1:W-:Y:S04]  /*17e20*/  STL [R1+0x28], R67 ;  /* 0x0000284301007387 */ /* 0x0043e80000100800 */
[----:B-1----:R-:W2:Y:S04]  /*17e30*/  LDL.LU R67, [R1+0x5cc] ;  /* 0x0005cc0001437983 */ /* 0x002ea80000300800 */
[----:B------:R-:W-:Y:S04]  /*17e40*/  STL [R1+0x5bc], R29 ;  /* 0x0005bc1d01007387 */ /* 0x000fe80000100800 */
[----:B------:R-:W2:Y:S04]  /*17e50*/  LDL.LU R16, [R1+0x5d4] ;  /* 0x0005d40001107983 */ /* 0x000ea80000300800 */
[----:B------:R-:W2:Y:S01]  /*17e60*/  LDL.LU R41, [R1+0x5b0] ;  /* 0x0005b00001297983 */ /* 0x000ea20000300800 */
[----:B------:R-:W-:-:S02]  /*17e70*/  ISETP.GT.AND P4, PT, R65, 0x37, PT ;  /* 0x000000374100780c */ /* 0x000fc40003f84270 */
[C---:B------:R-:W-:Y:S02]  /*17e80*/  ISETP.GT.AND P2, PT, R65.reuse, 0x38, PT ;  /* 0x000000384100780c */ /* 0x040fe40003f44270 */
[----:B------:R-:W-:Y:S02]  /*17e90*/  PRMT R9, RZ, 0x7610, R9 ;  /* 0x00007610ff097816 */ /* 0x000fe40000000009 */
[----:B------:R-:W-:Y:S01]  /*17ea0*/  ISETP.GT.AND P3, PT, R65, 0x39, PT ;  /* 0x000000394100780c */ /* 0x000fe20003f64270 */
[----:B---3--:R-:W-:Y:S01]  /*17eb0*/  IMAD.X R66, R37, 0x1, R66, P5 ;  /* 0x0000000125427824 */ /* 0x008fe200028e0642 */
[----:B----4-:R-:W-:-:S05]  /*17ec0*/  IADD3 R28, P5, PT, R35, R28, RZ ;  /* 0x0000001c231c7210 */ /* 0x010fca0007fbe0ff */
[----:B0-----:R-:W-:Y:S01]  /*17ed0*/  @P4 IMAD.MOV.U32 R40, RZ, RZ, R68 ;  /* 0x000000ffff284224 */ /* 0x001fe200078e0044 */
[----:B------:R-:W-:Y:S02]  /*17ee0*/  PRMT R58, RZ, 0x7610, R58 ;  /* 0x00007610ff3a7816 */ /* 0x000fe4000000003a */
[----:B------:R-:W-:Y:S01]  /*17ef0*/  PRMT R42, RZ, 0x7610, R42 ;  /* 0x00007610ff2a7816 */ /* 0x000fe2000000002a */
[C---:B------:R-:W-:Y:S02]  /*17f00*/  IMAD.X R30, R37.reuse, 0x1, R30, P5 ;  /* 0x00000001251e7824 */ /* 0x040fe400028e061e */
        /* <DEDUP_REMOVED lines=208> */
[----:B------:R0:W-:Y:S04]  /*18c10*/  STL [R1+0x65c], R67 ;  /* 0x00065c4301007387 */ /* 0x0001e80000100800 */
        /* <DEDUP_REMOVED lines=12> */
[----:B---3--:R-:W-:Y:S01]  /*18ce0*/  IMAD.X R66, R37, 0x1, R66, P5 ;  /* 0x0000000125427824 */ /* 0x008fe200028e0642 */
[----:B----4-:R-:W-:-:S05]  /*18cf0*/  IADD3 R29, P5, PT, R35, R29, RZ ;  /* 0x0000001d231d7210 */ /* 0x010fca0007fbe0ff */
[----:B--2---:R-:W-:Y:S01]  /*18d00*/  IMAD.X R30, R37, 0x1, R30, P5 ;  /* 0x00000001251e7824 */ /* 0x004fe200028e061e */
[----:B------:R-:W-:Y:S01]  /*18d10*/  IADD3 R28, P5, PT, R35, R28, RZ ;  /* 0x0000001c231c7210 */ /* 0x000fe20007fbe0ff */
[----:B------:R-:W-:-:S05]  /*18d20*/  IMAD.X R41, R37, 0x1, R41, P6 ;  /* 0x0000000125297824 */ /* 0x000fca00030e0629 */
[----:B------:R1:W-:Y:S04]  /*18d30*/  STL [R1+0x658], R41 ;  /* 0x0006582901007387 */ /* 0x0003e80000100800 */
[----:B------:R2:W3:Y:S01]  /*18d40*/  @P4 LDG.E.U8 R155, desc[UR18][R40.64] ;  /* 0x00000012289b4981 */ /* 0x0004e2000c1e1100 */
[----:B------:R-:W-:-:S03]  /*18d50*/  IADD3 R68, P6, PT, R35, R68, RZ ;  /* 0x0000004423447210 */ /* 0x000fc60007fde0ff */
[----:B------:R-:W-:Y:S04]  /*18d60*/  STL [R1+0x660], R66 ;  /* 0x0006604201007387 */ /* 0x000fe80000100800 */
[----:B0-----:R-:W4:Y:S01]  /*18d70*/  LDL.LU R67, [R1+0x678] ;  /* 0x0006780001437983 */ /* 0x001f220000300800 */
[----:B--2---:R-:W-:Y:S02]  /*18d80*/  @P2 IMAD.MOV.U32 R40, RZ, RZ, R16 ;  /* 0x000000ffff282224 */ /* 0x004fe400078e0010 */
[----:B-1----:R-:W-:Y:S01]  /*18d90*/  @P2 IMAD.MOV.U32 R41, RZ, RZ, R66 ;  /* 0x000000ffff292224 */ /* 0x002fe200078e0042 */
[----:B------:R-:W2:Y:S04]  /*18da0*/  LDL.LU R16, [R1+0x684] ;  /* 0x0006840001107983 */ /* 0x000ea80000300800 */
[----:B------:R0:W3:Y:S04]  /*18db0*/  @P2 LDG.E.U8 R154, desc[UR18][R40.64] ;  /* 0x00000012289a2981 */ /* 0x0000e8000c1e1100 */
[----:B------:R-:W-:Y:S04]  /*18dc0*/  STL [R1+0x66c], R29 ;  /* 0x00066c1d01007387 */ /* 0x000fe80000100800 */
[----:B------:R1:W-:Y:S01]  /*18dd0*/  STL [R1+0x668], R30 ;  /* 0x0006681e01007387 */ /* 0x0003e20000100800 */
[----:B0-----:R-:W-:-:S02]  /*18de0*/  @P3 IMAD.MOV.U32 R40, RZ, RZ, R29 ;  /* 0x000000ffff283224 */ /* 0x001fc400078e001d */
[----:B------:R-:W-:-:S05]  /*18df0*/  @P3 IMAD.MOV.U32 R41, RZ, RZ, R30 ;  /* 0x000000ffff293224 */ /* 0x000fca00078e001e */
[----:B------:R0:W3:Y:S04]  /*18e00*/  @P3 LDG.E.U8 R152, desc[UR18][R40.64] ;  /* 0x0000001228983981 */ /* 0x0000e8000c1e1100 */
[----:B-1----:R-:W3:Y:S04]  /*18e10*/  LDL.LU R30, [R1+0x680] ;  /* 0x00068000011e7983 */ /* 0x002ee80000300800 */
[----:B------:R1:W-:Y:S01]  /*18e20*/  STL [R1+0x674], R68 ;  /* 0x0006744401007387 */ /* 0x0003e20000100800 */
[----:B0-----:R-:W-:-:S03]  /*18e30*/  IMAD.MOV.U32 R41, RZ, RZ, R68 ;  /* 0x000000ffff297224 */ /* 0x001fc600078e0044 */
[----:B------:R-:W3:Y:S04]  /*18e40*/  LDL.LU R66, [R1+0x68c] ;  /* 0x00068c0001427983 */ /* 0x000ee80000300800 */
[----:B------:R-:W-:Y:S04]  /*18e50*/  STL [R1+0x67c], R28 ;  /* 0x00067c1c01007387 */ /* 0x000fe80000100800 */
[----:B------:R-:W3:Y:S04]  /*18e60*/  LDL.LU R29, [R1+0x694] ;  /* 0x00069400011d7983 */ /* 0x000ee80000300800 */
[----:B-1----:R-:W3:Y:S04]  /*18e70*/  LDL.LU R68, [R1+0xa40] ;  /* 0x000a400001447983 */ /* 0x002ee80000300800 */
[----:B------:R-:W3:Y:S01]  /*18e80*/  LDL.LU R40, [R1+0x670] ;  /* 0x0006700001287983 */ /* 0x000ee20000300800 */
[----:B------:R-:W-:-:S02]  /*18e90*/  ISETP.GT.AND P4, PT, R65, 0x4f, PT ;  /* 0x0000004f4100780c */ /* 0x000fc40003f84270 */
[C---:B------:R-:W-:Y:S02]  /*18ea0*/  ISETP.GT.AND P2, PT, R65.reuse, 0x50, PT ;  /* 0x000000504100780c */ /* 0x040fe40003f44270 */
[----:B------:R-:W-:Y:S02]  /*18eb0*/  PRMT R148, RZ, 0x7610, R148 ;  /* 0x00007610ff947816 */ /* 0x000fe40000000094 */
[----:B------:R-:W-:Y:S02]  /*18ec0*/  ISETP.GT.AND P3, PT, R65, 0x51, PT ;  /* 0x000000514100780c */ /* 0x000fe40003f64270 */
[----:B------:R-:W-:Y:S02]  /*18ed0*/  PRMT R55, RZ, 0x7610, R55 ;  /* 0x00007610ff377816 */ /* 0x000fe40000000037 */
[----:B------:R-:W-:Y:S01]  /*18ee0*/  PRMT R85, RZ, 0x7610, R85 ;  /* 0x00007610ff557816 */ /* 0x000fe20000000055 */
[----:B----4-:R-:W-:Y:S01]  /*18ef0*/  IMAD.X R67, R37, 0x1, R67, P5 ;  /* 0x0000000125437824 */ /* 0x010fe200028e0643 */
[----:B--2---:R-:W-:-:S05]  /*18f00*/  IADD3 R16, P5, PT, R35, R16, RZ ;  /* 0x0000001023107210 */ /* 0x004fca0007fbe0ff */
[C---:B---3--:R-:W-:Y:S02]  /*18f10*/  IMAD.X R30, R37.reuse, 0x1, R30, P5 ;  /* 0x00000001251e7824 */ /* 0x048fe400028e061e */
[----:B------:R-:W-:-:S05]  /*18f20*/  IMAD.X R40, R37, 0x1, R40, P6 ;  /* 0x0000000125287824 */ /* 0x000fca00030e0628 */
[-C--:B------:R-:W-:Y:S01]  /*18f30*/  @P4 LOP3.LUT R41, R41, R40.reuse, RZ, 0x3c, !PT ;  /* 0x0000002829294212 */ /* 0x080fe200078e3cff */
[----:B------:R0:W-:Y:S03]  /*18f40*/  STL [R1+0x670], R40 ;  /* 0x0006702801007387 */ /* 0x0001e60000100800 */
[----:B0-----:R-:W-:-:S04]  /*18f50*/  @P4 LOP3.LUT R40, R41, R40, RZ, 0x3c, !PT ;  /* 0x0000002829284212 */ /* 0x001fc800078e3cff */
[----:B------:R-:W-:Y:S01]  /*18f60*/  @P4 LOP3.LUT R41, R41, R40, RZ, 0x3c, !PT ;  /* 0x0000002829294212 */ /* 0x000fe200078e3cff */
[----:B------:R0:W-:Y:S04]  /*18f70*/  STL [R1+0x678], R67 ;  /* 0x0006784301007387 */ /* 0x0001e80000100800 */
[----:B------:R1:W2:Y:S01]  /*18f80*/  @P4 LDG.E.U8 R148, desc[UR18][R40.64] ;  /* 0x0000001228944981 */ /* 0x0002a2000c1e1100 */
[C---:B------:R-:W-:Y:S02]  /*18f90*/  IADD3 R66, P6, PT, R35.reuse, R66, RZ ;  /* 0x0000004223427210 */ /* 0x040fe40007fde0ff */
[----:B------:R-:W-:Y:S01]  /*18fa0*/  IADD3 R29, P5, PT, R35, R29, RZ ;  /* 0x0000001d231d7210 */ /* 0x000fe20007fbe0ff */
[----:B-1----:R-:W-:Y:S02]  /*18fb0*/  @P2 IMAD.MOV.U32 R40, RZ, RZ, R28 ;  /* 0x000000ffff282224 */ /* 0x002fe400078e001c */
[----:B------:R-:W-:-:S02]  /*18fc0*/  @P2 IMAD.MOV.U32 R41, RZ, RZ, R67 ;  /* 0x000000ffff292224 */ /* 0x000fc400078e0043 */
[----:B0-----:R-:W3:Y:S04]  /*18fd0*/  LDL.LU R67, [R1+0x690] ;  /* 0x0006900001437983 */ /* 0x001ee80000300800 */
[----:B------:R-:W4:Y:S04]  /*18fe0*/  LDL.LU R28, [R1+0x69c] ;  /* 0x00069c00011c7983 */ /* 0x000f280000300800 */
[----:B------:R0:W2:Y:S04]  /*18ff0*/  @P2 LDG.E.U8 R55, desc[UR18][R40.64] ;  /* 0x0000001228372981 */ /* 0x0000a8000c1e1100 */
[----:B------:R1:W-:Y:S04]  /*19000*/  STL [R1+0x684], R16 ;  /* 0x0006841001007387 */ /* 0x0003e80000100800 */
[----:B------:R1:W-:Y:S01]  /*19010*/  STL [R1+0x680], R30 ;  /* 0x0006801e01007387 */ /* 0x0003e20000100800 */
[----:B0-----:R-:W-:-:S02]  /*19020*/  @P3 IMAD.MOV.U32 R40, RZ, RZ, R16 ;  /* 0x000000ffff283224 */ /* 0x001fc400078e0010 */
[----:B------:R-:W-:Y:S01]  /*19030*/  @P3 IMAD.MOV.U32 R41, RZ, RZ, R30 ;  /* 0x000000ffff293224 */ /* 0x000fe200078e001e */
[----:B-1----:R-:W2:Y:S04]  /*19040*/  LDL.LU R16, [R1+0x6a4] ;  /* 0x0006a40001107983 */ /* 0x002ea80000300800 */
[----:B------:R0:W-:Y:S04]  /*19050*/  STL [R1+0x68c], R66 ;  /* 0x00068c4201007387 */ /* 0x0001e80000100800 */
[----:B------:R-:W2:Y:S04]  /*19060*/  LDL.LU R30, [R1+0x6ac] ;  /* 0x0006ac00011e7983 */ /* 0x000ea80000300800 */
[----:B------:R-:W-:Y:S04]  /*19070*/  STL [R1+0x694], R29 ;  /* 0x0006941d01007387 */ /* 0x000fe80000100800 */
[----:B------:R1:W2:Y:S04]  /*19080*/  @P3 LDG.E.U8 R85, desc[UR18][R40.64] ;  /* 0x0000001228553981 */ /* 0x0002a8000c1e1100 */
[----:B------:R-:W2:Y:S01]  /*19090*/  LDL.LU R41, [R1+0x688] ;  /* 0x0006880001297983 */ /* 0x000ea20000300800 */
[----:B------:R-:W-:-:S02]  /*190a0*/  ISETP.GT.AND P4, PT, R65, 0x52, PT ;  /* 0x000000524100780c */ /* 0x000fc40003f84270 */
[----:B------:R-:W-:Y:S02]  /*190b0*/  ISETP.GT.AND P2, PT, R65, 0x53, PT ;  /* 0x000000534100780c */ /* 0x000fe40003f44270 */
[----:B------:R-:W-:Y:S02]  /*190c0*/  PRMT R100, RZ, 0x7610, R100 ;  /* 0x00007610ff647816 */ /* 0x000fe40000000064 */
[----:B------:R-:W-:-:S07]  /*190d0*/  PRMT R137, RZ, 0x7610, R137 ;  /* 0x00007610ff897816 */ /* 0x000fce0000000089 */
[----:B-1----:R-:W-:Y:S02]  /*190e0*/  @P4 IMAD.MOV.U32 R40, RZ, RZ, R66 ;  /* 0x000000ffff284224 */ /* 0x002fe400078e0042 */
[C---:B---3--:R-:W-:Y:S02]  /*190f0*/  IMAD.X R67, R37.reuse, 0x1, R67, P5 ;  /* 0x0000000125437824 */ /* 0x048fe400028e0643 */
[----:B--2---:R-:W-:-:S05]  /*19100*/  IMAD.X R41, R37, 0x1, R41, P6 ;  /* 0x0000000125297824 */ /* 0x004fca00030e0629 */
[----:B------:R1:W-:Y:S04]  /*19110*/  STL [R1+0x688], R41 ;  /* 0x0006882901007387 */ /* 0x0003e80000100800 */
[----:B------:R1:W2:Y:S04]  /*19120*/  @P4 LDG.E.U8 R100, desc[UR18][R40.64] ;  /* 0x0000001228644981 */ /* 0x0002a8000c1e1100 */
[----:B------:R3:W-:Y:S04]  /*19130*/  STL [R1+0x690], R67 ;  /* 0x0006904301007387 */ /* 0x0007e80000100800 */
[----:B0-----:R-:W2:Y:S01]  /*19140*/  LDL.LU R66, [R1+0x6a8] ;  /* 0x0006a80001427983 */ /* 0x001ea20000300800 */
[----:B-1----:R-:W-:-:S02]  /*19150*/  IMAD.MOV.U32 R41, RZ, RZ, R67 ;  /* 0x000000ffff297224 */ /* 0x002fc400078e0043 */
[----:B------:R-:W-:Y:S01]  /*19160*/  @P2 IMAD.MOV.U32 R40, RZ, RZ, R29 ;  /* 0x000000ffff282224 */ /* 0x000fe200078e001d */
[----:B---3--:R-:W3:Y:S04]  /*19170*/  LDL.LU R67, [R1+0xa3c] ;  /* 0x000a3c0001437983 */ /* 0x008ee80000300800 */
[----:B------:R-:W2:Y:S04]  /*19180*/  LDL.LU R29, [R1+0xf8] ;  /* 0x0000f800011d7983 */ /* 0x000ea80000300800 */
[----:B------:R0:W2:Y:S04]  /*19190*/  @P2 LDG.E.U8 R137, desc[UR18][R40.64] ;  /* 0x0000001228892981 */ /* 0x0000a8000c1e1100 */
[----:B------:R-:W2:Y:S01]  /*191a0*/  LDL.LU R41, [R1+0x698] ;  /* 0x0006980001297983 */ /* 0x000ea20000300800 */
[----:B------:R-:W-:-:S02]  /*191b0*/  ISETP.GT.AND P3, PT, R65, 0x54, PT ;  /* 0x000000544100780c */ /* 0x000fc40003f64270 */
[C---:B----4-:R-:W-:Y:S02]  /*191c0*/  IADD3 R28, P5, PT, R35.reuse, R28, RZ ;  /* 0x0000001c231c7210 */ /* 0x050fe40007fbe0ff */
[----:B------:R-:W-:Y:S02]  /*191d0*/  PRMT R143, RZ, 0x7610, R143 ;  /* 0x00007610ff8f7816 */ /* 0x000fe4000000008f */
[----:B------:R-:W-:Y:S01]  /*191e0*/  IADD3 R16, P6, PT, R35, R16, RZ ;  /* 0x0000001023107210 */ /* 0x000fe20007fde0ff */
[----:B------:R1:W-:Y:S06]  /*191f0*/  STL [R1+0x69c], R28 ;  /* 0x00069c1c01007387 */ /* 0x0003ec0000100800 */
[----:B0-----:R-:W-:-:S02]  /*19200*/  @P3 IMAD.MOV.U32 R40, RZ, RZ, R28 ;  /* 0x000000ffff283224 */ /* 0x001fc400078e001c */
[----:B--2---:R-:W-:-:S05]  /*19210*/  IMAD.X R41, R37, 0x1, R41, P5 ;  /* 0x0000000125297824 */ /* 0x004fca00028e0629 */
[----:B------:R0:W-:Y:S04]  /*19220*/  STL [R1+0x698], R41 ;  /* 0x0006982901007387 */ /* 0x0001e80000100800 */
[----:B-1----:R-:W2:Y:S04]  /*19230*/  LDL.LU R28, [R1+0x6b4] ;  /* 0x0006b400011c7983 */ /* 0x002ea80000300800 */
[----:B------:R-:W-:Y:S04]  /*19240*/  STL [R1+0x6a4], R16 ;  /* 0x0006a41001007387 */ /* 0x000fe80000100800 */
[----:B------:R1:W4:Y:S04]  /*19250*/  @P3 LDG.E.U8 R143, desc[UR18][R40.64] ;  /* 0x00000012288f3981 */ /* 0x000328000c1e1100 */
[----:B0-----:R-:W2:Y:S01]  /*19260*/  LDL.LU R41, [R1+0x6a0] ;  /* 0x0006a00001297983 */ /* 0x001ea20000300800 */
[----:B------:R-:W-:-:S02]  /*19270*/  ISETP.GT.AND P4, PT, R65, 0x55, PT ;  /* 0x000000554100780c */ /* 0x000fc40003f84270 */
[----:B------:R-:W-:Y:S02]  /*19280*/  IADD3 R30, P5, PT, R35, R30, RZ ;  /* 0x0000001e231e7210 */ /* 0x000fe40007fbe0ff */
[----:B------:R-:W-:Y:S02]  /*19290*/  ISETP.GT.AND P2, PT, R65, 0x56, PT ;  /* 0x000000564100780c */ /* 0x000fe40003f44270 */
[----:B------:R-:W-:Y:S01]  /*192a0*/  PRMT R141, RZ, 0x7610, R141 ;  /* 0x00007610ff8d7816 */ /* 0x000fe2000000008d */
[C---:B------:R-:W-:Y:S01]  /*192b0*/  IMAD.X R66, R37.reuse, 0x1, R66, P5 ;  /* 0x0000000125427824 */ /* 0x040fe200028e0642 */
[----:B------:R-:W-:Y:S05]  /*192c0*/  STL [R1+0x6ac], R30 ;  /* 0x0006ac1e01007387 */ /* 0x000fea0000100800 */
[----:B-1----:R-:W-:Y:S01]  /*192d0*/  @P4 IMAD.MOV.U32 R40, RZ, RZ, R16 ;  /* 0x000000ffff284224 */ /* 0x002fe200078e0010 */
[----:B------:R-:W-:Y:S01]  /*192e0*/  PRMT R140, RZ, 0x7610, R140 ;  /* 0x00007610ff8c7816 */ /* 0x000fe2000000008c */
[----:B--2---:R-:W-:-:S05]  /*192f0*/  IMAD.X R41, R37, 0x1, R41, P6 ;  /* 0x0000000125297824 */ /* 0x004fca00030e0629 */
[----:B------:R0:W-:Y:S04]  /*19300*/  STL [R1+0x6a0], R41 ;  /* 0x0006a02901007387 */ /* 0x0001e80000100800 */
[----:B------:R1:W2:Y:S02]  /*19310*/  @P4 LDG.E.U8 R141, desc[UR18][R40.64] ;  /* 0x00000012288d4981 */ /* 0x0002a4000c1e1100 */
[----:B-1----:R-:W-:Y:S02]  /*19320*/  IMAD.MOV.U32 R40, RZ, RZ, R66 ;  /* 0x000000ffff287224 */ /* 0x002fe400078e0042 */
[----:B0-----:R-:W-:-:S05]  /*19330*/  IMAD.MOV.U32 R41, RZ, RZ, R30 ;  /* 0x000000ffff297224 */ /* 0x001fca00078e001e */
[----:B------:R-:W-:-:S04]  /*19340*/  @P2 LOP3.LUT R41, R41, R40, RZ, 0x3c, !PT ;  /* 0x0000002829292212 */ /* 0x000fc800078e3cff */
[----:B------:R-:W-:Y:S02]  /*19350*/  @P2 LOP3.LUT R40, R41, R40, RZ, 0x3c, !PT ;  /* 0x0000002829282212 */ /* 0x000fe400078e3cff */
[----:B------:R-:W-:Y:S02]  /*19360*/  IADD3 R29, P4, PT, R35, R29, RZ ;  /* 0x0000001d231d7210 */ /* 0x000fe40007f9e0ff */
[----:B------:R-:W-:Y:S01]  /*19370*/  @P2 LOP3.LUT R41, R41, R40, RZ, 0x3c, !PT ;  /* 0x0000002829292212 */ /* 0x000fe200078e3cff */
[----:B------:R0:W-:Y:S04]  /*19380*/  STL [R1+0x6a8], R66 ;  /* 0x0006a84201007387 */ /* 0x0001e80000100800 */
[----:B------:R-:W2:Y:S04]  /*19390*/  LDL.LU R16, [R1+0x6bc] ;  /* 0x0006bc0001107983 */ /* 0x000ea80000300800 */
[----:B------:R1:W2:Y:S04]  /*193a0*/  @P2 LDG.E.U8 R140, desc[UR18][R40.64] ;  /* 0x00000012288c2981 */ /* 0x0002a8000c1e1100 */
[----:B0-----:R-:W2:Y:S04]  /*193b0*/  LDL.LU R66, [R1+0xa38] ;  /* 0x000a380001427983 */ /* 0x001ea80000300800 */
[----:B------:R-:W-:Y:S04]  /*193c0*/  STL [R1+0xf8], R29 ;  /* 0x0000f81d01007387 */ /* 0x000fe80000100800 */
[----:B------:R-:W2:Y:S01]  /*193d0*/  LDL.LU R40, [R1+0xf4] ;  /* 0x0000f40001287983 */ /* 0x000ea20000300800 */
[----:B------:R-:W-:Y:S01]  /*193e0*/  ISETP.GT.AND P3, PT, R65, 0x57, PT ;  /* 0x000000574100780c */ /* 0x000fe20003f64270 */
[----:B-1----:R-:W-:Y:S01]  /*193f0*/  IMAD.MOV.U32 R41, RZ, RZ, R29 ;  /* 0x000000ffff297224 */ /* 0x002fe200078e001d */
[----:B------:R-:W-:Y:S01]  /*19400*/  PRMT R136, RZ, 0x7610, R136 ;  /* 0x00007610ff887816 */ /* 0x000fe20000000088 */
[----:B--2---:R-:W-:-:S10]  /*19410*/  IMAD.X R40, R37, 0x1, R40, P4 ;  /* 0x0000000125287824 */ /* 0x004fd400020e0628 */
[-C--:B------:R-:W-:Y:S01]  /*19420*/  @P3 LOP3.LUT R41, R41, R40.reuse, RZ, 0x3c, !PT ;  /* 0x0000002829293212 */ /* 0x080fe200078e3cff */
[----:B------:R0:W-:Y:S03]  /*19430*/  STL [R1+0xf4], R40 ;  /* 0x0000f42801007387 */ /* 0x0001e60000100800 */
[----:B0-----:R-:W-:-:S04]  /*19440*/  @P3 LOP3.LUT R40, R41, R40, RZ, 0x3c, !PT ;  /* 0x0000002829283212 */ /* 0x001fc800078e3cff */
[----:B------:R-:W-:-:S05]  /*19450*/  @P3 LOP3.LUT R41, R41, R40, RZ, 0x3c, !PT ;  /* 0x0000002829293212 */ /* 0x000fca00078e3cff */
[----:B------:R0:W2:Y:S04]  /*19460*/  @P3 LDG.E.U8 R136, desc[UR18][R40.64] ;  /* 0x0000001228883981 */ /* 0x0000a8000c1e1100 */
[----:B------:R-:W2:Y:S01]  /*19470*/  LDL.LU R41, [R1+0x6b0] ;  /* 0x0006b00001297983 */ /* 0x000ea20000300800 */
[----:B------:R-:W-:Y:S02]  /*19480*/  ISETP.GT.AND P5, PT, R65, 0x58, PT ;  /* 0x000000584100780c */ /* 0x000fe40003fa4270 */
[----:B------:R-:W-:Y:S02]  /*19490*/  IADD3 R28, P2, PT, R35, R28, RZ ;  /* 0x0000001c231c7210 */ /* 0x000fe40007f5e0ff */
[----:B------:R-:W-:-:S03]  /*194a0*/  PRMT R54, RZ, 0x7610, R54 ;  /* 0x00007610ff367816 */ /* 0x000fc60000000036 */
[----:B------:R1:W-:Y:S06]  /*194b0*/  STL [R1+0x6b4], R28 ;  /* 0x0006b41c01007387 */ /* 0x0003ec0000100800 */
[----:B0-----:R-:W-:Y:S02]  /*194c0*/  @P5 IMAD.MOV.U32 R40, RZ, RZ, R28 ;  /* 0x000000ffff285224 */ /* 0x001fe400078e001c */
[----:B--2---:R-:W-:-:S05]  /*194d0*/  IMAD.X R41, R37, 0x1, R41, P2 ;  /* 0x0000000125297824 */ /* 0x004fca00010e0629 */
[----:B------:R0:W-:Y:S04]  /*194e0*/  STL [R1+0x6b0], R41 ;  /* 0x0006b02901007387 */ /* 0x0001e80000100800 */
[----:B-1----:R-:W2:Y:S04]  /*194f0*/  LDL.LU R28, [R1+0x6cc] ;  /* 0x0006cc00011c7983 */ /* 0x002ea80000300800 */
[----:B------:R1:W2:Y:S04]  /*19500*/  @P5 LDG.E.U8 R54, desc[UR18][R40.64] ;  /* 0x0000001228365981 */ /* 0x0002a8000c1e1100 */
[----:B0-----:R-:W2:Y:S01]  /*19510*/  LDL.LU R41, [R1+0x6b8] ;  /* 0x0006b80001297983 */ /* 0x001ea20000300800 */
[----:B------:R-:W-:-:S02]  /*19520*/  ISETP.GT.AND P3, PT, R65, 0x59, PT ;  /* 0x000000594100780c */ /* 0x000fc40003f64270 */
[----:B------:R-:W-:Y:S02]  /*19530*/  IADD3 R16, P2, PT, R35, R16, RZ ;  /* 0x0000001023107210 */ /* 0x000fe40007f5e0ff */
[----:B------:R-:W-:-:S03]  /*19540*/  PRMT R86, RZ, 0x7610, R86 ;  /* 0x00007610ff567816 */ /* 0x000fc60000000056 */
[----:B------:R0:W-:Y:S06]  /*19550*/  STL [R1+0x6bc], R16 ;  /* 0x0006bc1001007387 */ /* 0x0001ec0000100800 */
[----:B-1----:R-:W-:Y:S02]  /*19560*/  @P3 IMAD.MOV.U32 R40, RZ, RZ, R16 ;  /* 0x000000ffff283224 */ /* 0x002fe400078e0010 */
[----:B--2---:R-:W-:-:S05]  /*19570*/  IMAD.X R41, R37, 0x1, R41, P2 ;  /* 0x0000000125297824 */ /* 0x004fca00010e0629 */
[----:B------:R1:W-:Y:S04]  /*19580*/  STL [R1+0x6b8], R41 ;  /* 0x0006b82901007387 */ /* 0x0003e80000100800 */
[----:B0-----:R-:W2:Y:S04]  /*19590*/  LDL.LU R16, [R1+0x6d4] ;  /* 0x0006d40001107983 */ /* 0x001ea80000300800 */
[----:B------:R0:W2:Y:S04]  /*195a0*/  @P3 LDG.E.U8 R86, desc[UR18][R40.64] ;  /* 0x0000001228563981 */ /* 0x0000a8000c1e1100 */
[----:B------:R-:W2:Y:S04]  /*195b0*/  LDL.LU R40, [R1+0x6c0] ;  /* 0x0006c00001287983 */ /* 0x000ea80000300800 */
[----:B-1----:R-:W0:Y:S01]  /*195c0*/  LDL.LU R41, [R1+0x6c4] ;  /* 0x0006c40001297983 */ /* 0x002e220000300800 */
[----:B------:R-:W-:-:S02]  /*195d0*/  ISETP.GT.AND P3, PT, R65, 0x5a, PT ;  /* 0x0000005a4100780c */ /* 0x000fc40003f64270 */
[----:B------:R-:W-:Y:S02]  /*195e0*/  PRMT R99, RZ, 0x7610, R99 ;  /* 0x00007610ff637816 */ /* 0x000fe40000000063 */
[----:B0-----:R-:W-:-:S05]  /*195f0*/  IADD3 R41, P2, PT, R35, R41, RZ ;  /* 0x0000002923297210 */ /* 0x001fca0007f5e0ff */
[----:B--2---:R-:W-:Y:S01]  /*19600*/  IMAD.X R40, R37, 0x1, R40, P2 ;  /* 0x0000000125287824 */ /* 0x004fe200010e0628 */
[----:B------:R0:W-:Y:S04]  /*19610*/  STL [R1+0x6c4], R41 ;  /* 0x0006c42901007387 */ /* 0x0001e80000100800 */
[----:B------:R1:W-:Y:S01]  /*19620*/  STL [R1+0x6c0], R40 ;  /* 0x0006c02801007387 */ /* 0x0003e20000100800 */
[----:B0-----:R-:W-:-:S04]  /*19630*/  @P3 LOP3.LUT R41, R41, R40, RZ, 0x3c, !PT ;  /* 0x0000002829293212 */ /* 0x001fc800078e3cff */
[----:B-1----:R-:W-:-:S04]  /*19640*/  @P3 LOP3.LUT R40, R41, R40, RZ, 0x3c, !PT ;  /* 0x0000002829283212 */ /* 0x002fc800078e3cff */
        /* <DEDUP_REMOVED lines=246> */
[----:B-1----:R-:W2:Y:S01]  /*1a5b0*/  LDL.LU R41, [R1+0x768] ;  /* 0x0007680001297983 */ /* 0x002ea20000300800 */
[----:B------:R-:W-:-:S02]  /*1a5c0*/  ISETP.GT.AND P3, PT, R65, RZ, PT ;  /* 0x000000ff4100720c */ /* 0x000fc40003f64270 */
[----:B------:R-:W-:Y:S02]  /*1a5d0*/  IADD3 R2, P2, PT, R35, R2, RZ ;  /* 0x0000000223027210 */ /* 0x000fe40007f5e0ff */
[----:B------:R-:W-:-:S03]  /*1a5e0*/  PRMT R83, RZ, 0x7610, R83 ;  /* 0x00007610ff537816 */ /* 0x000fc60000000053 */
[----:B------:R-:W-:-:S06]  /*1a5f0*/  IMAD.X R3, R37, 0x1, R3, P2 ;  /* 0x0000000125037824 */ /* 0x000fcc00010e0603 */
[----:B------:R-:W3:Y:S01]  /*1a600*/  @P3 LDG.E.U8 R83, desc[UR18][R2.64] ;  /* 0x0000001202533981 */ /* 0x000ee2000c1e1100 */
        /* <DEDUP_REMOVED lines=131> */
[----:B------:R-:W-:Y:S06]  /*1ae40*/  STL [R1+0x7c4], R28 ;  /* 0x0007c41c01007387 */ /* 0x000fec0000100800 */
[----:B0-----:R-:W-:Y:S02]  /*1ae50*/  @P3 IMAD.MOV.U32 R40, RZ, RZ, R28 ;  /* 0x000000ffff283224 */ /* 0x001fe400078e001c */
[----:B--2---:R-:W-:-:S05]  /*1ae60*/  IMAD.X R41, R37, 0x1, R41, P2 ;  /* 0x0000000125297824 */ /* 0x004fca00010e0629 */
[----:B------:R0:W-:Y:S04]  /*1ae70*/  STL [R1+0x7c0], R41 ;  /* 0x0007c02901007387 */ /* 0x0001e80000100800 */
[----:B------:R1:W2:Y:S04]  /*1ae80*/  @P3 LDG.E.U8 R76, desc[UR18][R40.64] ;  /* 0x00000012284c3981 */ /* 0x0002a8000c1e1100 */
[----:B0-----:R-:W2:Y:S01]  /*1ae90*/  LDL.LU R41, [R1+0x11c] ;  /* 0x00011c0001297983 */ /* 0x001ea20000300800 */
[----:B------:R-:W-:Y:S02]  /*1aea0*/  ISETP.GT.AND P4, PT, R65, 0x7f, PT ;  /* 0x0000007f4100780c */ /* 0x000fe40003f84270 */
[----:B------:R-:W-:-:S02]  /*1aeb0*/  IADD3 R16, P3, PT, R35, R16, RZ ;  /* 0x0000001023107210 */ /* 0x000fc40007f7e0ff */
[----:B------:R-:W-:-:S03]  /*1aec0*/  PRMT R74, RZ, 0x7610, R74 ;  /* 0x00007610ff4a7816 */ /* 0x000fc6000000004a */
[----:B------:R0:W-:Y:S06]  /*1aed0*/  STL [R1+0x120], R16 ;  /* 0x0001201001007387 */ /* 0x0001ec0000100800 */
[----:B-1----:R-:W-:Y:S01]  /*1aee0*/  @P4 IMAD.MOV.U32 R40, RZ, RZ, R16 ;  /* 0x000000ffff284224 */ /* 0x002fe200078e0010 */
[----:B------:R-:W1:Y:S01]  /*1aef0*/  S2R R28, SR_TID.X ;  /* 0x00000000001c7919 */ /* 0x000e620000002100 */
[----:B--2---:R-:W-:-:S05]  /*1af00*/  IMAD.X R41, R37, 0x1, R41, P3 ;  /* 0x0000000125297824 */ /* 0x004fca00018e0629 */
[----:B------:R2:W-:Y:S04]  /*1af10*/  STL [R1+0x11c], R41 ;  /* 0x00011c2901007387 */ /* 0x0005e80000100800 */
[----:B0-----:R-:W3:Y:S04]  /*1af20*/  LDL.LU R16, [R1+0x1e8] ;  /* 0x0001e80001107983 */ /* 0x001ee80000300800 */
[----:B------:R0:W3:Y:S04]  /*1af30*/  @P4 LDG.E.U8 R74, desc[UR18][R40.64] ;  /* 0x00000012284a4981 */ /* 0x0000e8000c1e1100 */
[----:B------:R-:W3:Y:S04]  /*1af40*/  LDL.LU R40, [R1+0x124] ;  /* 0x0001240001287983 */ /* 0x000ee80000300800 */
[----:B--2---:R-:W0:Y:S01]  /*1af50*/  LDL.LU R41, [R1+0x128] ;  /* 0x0001280001297983 */ /* 0x004e220000300800 */
[----:B-1----:R-:W-:Y:S01]  /*1af60*/  LOP3.LUT R28, R28, 0x7f, RZ, 0xc0, !PT ;  /* 0x0000007f1c1c7812 */ /* 0x002fe200078ec0ff */
[----:B------:R-:W-:Y:S03]  /*1af70*/  BAR.SYNC.DEFER_BLOCKING 0x0 ;  /* 0x0000000000007b1d */ /* 0x000fe60000010000 */
[----:B------:R-:W-:-:S02]  /*1af80*/  ISETP.GE.AND P2, PT, R28, R65, PT ;  /* 0x000000411c00720c */ /* 0x000fc40003f46270 */
[----:B------:R-:W-:Y:S02]  /*1af90*/  PRMT R73, RZ, 0x7610, R73 ;  /* 0x00007610ff497816 */ /* 0x000fe40000000049 */
[----:B0-----:R-:W-:-:S05]  /*1afa0*/  IADD3 R41, P3, PT, R36, R41, RZ ;  /* 0x0000002924297210 */ /* 0x001fca0007f7e0ff */
[----:B---3--:R-:W-:Y:S01]  /*1afb0*/  IMAD.X R40, R38, 0x1, R40, P3 ;  /* 0x0000000126287824 */ /* 0x008fe200018e0628 */
[----:B------:R0:W-:Y:S04]  /*1afc0*/  STL [R1+0x128], R41 ;  /* 0x0001282901007387 */ /* 0x0001e80000100800 */
[----:B------:R1:W-:Y:S01]  /*1afd0*/  STL [R1+0x124], R40 ;  /* 0x0001242801007387 */ /* 0x0003e20000100800 */
[----:B0-----:R-:W-:-:S04]  /*1afe0*/  @!P2 LOP3.LUT R41, R41, R40, RZ, 0x3c, !PT ;  /* 0x000000282929a212 */ /* 0x001fc800078e3cff */
[----:B-1----:R-:W-:-:S04]  /*1aff0*/  @!P2 LOP3.LUT R40, R41, R40, RZ, 0x3c, !PT ;  /* 0x000000282928a212 */ /* 0x002fc800078e3cff */
[----:B------:R-:W-:-:S05]  /*1b000*/  @!P2 LOP3.LUT R41, R41, R40, RZ, 0x3c, !PT ;  /* 0x000000282929a212 */ /* 0x000fca00078e3cff */
[----:B------:R0:W2:Y:S04]  /*1b010*/  @!P2 LDG.E.U8 R73, desc[UR18][R40.64] ;  /* 0x000000122849a981 */ /* 0x0000a8000c1e1100 */
[----:B------:R-:W3:Y:S04]  /*1b020*/  LDL.LU R40, [R1+0x164] ;  /* 0x0001640001287983 */ /* 0x000ee80000300800 */
[----:B------:R-:W0:Y:S01]  /*1b030*/  LDL.LU R41, [R1+0x168] ;  /* 0x0001680001297983 */ /* 0x000e220000300800 */
        /* <DEDUP_REMOVED lines=8> */
[----:B------:R0:W3:Y:S04]  /*1b0c0*/  @!P2 LDG.E.U8 R72, desc[UR18][R40.64] ;  /* 0x000000122848a981 */ /* 0x0000e8000c1e1100 */
[----:B------:R-:W2:Y:S04]  /*1b0d0*/  LDL.LU R40, [R1+0x1a4] ;  /* 0x0001a40001287983 */ /* 0x000ea80000300800 */
[----:B------:R-:W0:Y:S01]  /*1b0e0*/  LDL.LU R41, [R1+0x1a8] ;  /* 0x0001a80001297983 */ /* 0x000e220000300800 */
[----:B------:R-:W-:Y:S02]  /*1b0f0*/  PRMT R71, RZ, 0x7610, R71 ;  /* 0x00007610ff477816 */ /* 0x000fe40000000047 */
[----:B0-----:R-:W-:-:S05]  /*1b100*/  IADD3 R41, P3, PT, R36, R41, RZ ;  /* 0x0000002924297210 */ /* 0x001fca0007f7e0ff */
[----:B--2---:R-:W-:Y:S01]  /*1b110*/  IMAD.X R40, R38, 0x1, R40, P3 ;  /* 0x0000000126287824 */ /* 0x004fe200018e0628 */
[----:B------:R0:W-:Y:S04]  /*1b120*/  STL [R1+0x1a8], R41 ;  /* 0x0001a82901007387 */ /* 0x0001e80000100800 */
[----:B------:R1:W-:Y:S01]  /*1b130*/  STL [R1+0x1a4], R40 ;  /* 0x0001a42801007387 */ /* 0x0003e20000100800 */
[----:B0-----:R-:W-:-:S04]  /*1b140*/  @!P2 LOP3.LUT R41, R41, R40, RZ, 0x3c, !PT ;  /* 0x000000282929a212 */ /* 0x001fc800078e3cff */
[----:B-1----:R-:W-:-:S04]  /*1b150*/  @!P2 LOP3.LUT R40, R41, R40, RZ, 0x3c, !PT ;  /* 0x000000282928a212 */ /* 0x002fc800078e3cff */
[----:B------:R-:W-:-:S05]  /*1b160*/  @!P2 LOP3.LUT R41, R41, R40, RZ, 0x3c, !PT ;  /* 0x000000282929a212 */ /* 0x000fca00078e3cff */
[----:B------:R0:W2:Y:S04]  /*1b170*/  @!P2 LDG.E.U8 R71, desc[UR18][R40.64] ;  /* 0x000000122847a981 */ /* 0x0000a8000c1e1100 */
[----:B------:R-:W2:Y:S01]  /*1b180*/  LDL.LU R41, [R1+0x1e4] ;  /* 0x0001e40001297983 */ /* 0x000ea20000300800 */
[----:B------:R-:W-:Y:S02]  /*1b190*/  IADD3 R16, P3, PT, R36, R16, RZ ;  /* 0x0000001024107210 */ /* 0x000fe40007f7e0ff */
[----:B------:R-:W-:-:S03]  /*1b1a0*/  PRMT R70, RZ, 0x7610, R70 ;  /* 0x00007610ff467816 */ /* 0x000fc60000000046 */
[----:B0-----:R-:W-:Y:S01]  /*1b1b0*/  @!P2 IMAD.MOV.U32 R40, RZ, RZ, R16 ;  /* 0x000000ffff28a224 */ /* 0x001fe200078e0010 */
[----:B------:R0:W-:Y:S01]  /*1b1c0*/  STL [R1+0x1e8], R16 ;  /* 0x0001e81001007387 */ /* 0x0001e20000100800 */
[----:B--2---:R-:W-:-:S05]  /*1b1d0*/  IMAD.X R41, R38, 0x1, R41, P3 ;  /* 0x0000000126297824 */ /* 0x004fca00018e0629 */
[----:B------:R1:W-:Y:S04]  /*1b1e0*/  STL [R1+0x1e4], R41 ;  /* 0x0001e42901007387 */ /* 0x0003e80000100800 */
[----:B0-----:R-:W2:Y:S04]  /*1b1f0*/  LDL.LU R16, [R1+0x308] ;  /* 0x0003080001107983 */ /* 0x001ea80000300800 */
[----:B------:R0:W2:Y:S04]  /*1b200*/  @!P2 LDG.E.U8 R70, desc[UR18][R40.64] ;  /* 0x000000122846a981 */ /* 0x0000a8000c1e1100 */
[----:B------:R-:W2:Y:S04]  /*1b210*/  LDL.LU R40, [R1+0x224] ;  /* 0x0002240001287983 */ /* 0x000ea80000300800 */
[----:B-1----:R-:W0:Y:S01]  /*1b220*/  LDL.LU R41, [R1+0x240] ;  /* 0x0002400001297983 */ /* 0x002e220000300800 */
[----:B------:R-:W-:-:S02]  /*1b230*/  PRMT R69, RZ, 0x7610, R69 ;  /* 0x00007610ff457816 */ /* 0x000fc40000000045 */
        /* <DEDUP_REMOVED lines=41> */
[----:B------:R-:W-:-:S03]  /*1b4d0*/  PRMT R65, RZ, 0x7610, R65 ;  /* 0x00007610ff417816 */ /* 0x000fc60000000041 */
[----:B------:R1:W-:Y:S01]  /*1b4e0*/  STS.U8 [R28+UR9+0x8000], R83 ;  /* 0x008000531c007988 */ /* 0x0003e20008000009 */
[----:B0-----:R-:W-:-:S05]  /*1b4f0*/  IADD3 R41, P3, PT, R36, R41, RZ ;  /* 0x0000002924297210 */ /* 0x001fca0007f7e0ff */
[----:B--2---:R-:W-:Y:S01]  /*1b500*/  IMAD.X R40, R38, 0x1, R40, P3 ;  /* 0x0000000126287824 */ /* 0x004fe200018e0628 */
[----:B------:R0:W-:Y:S04]  /*1b510*/  STL [R1+0x348], R41 ;  /* 0x0003482901007387 */ /* 0x0001e80000100800 */
[----:B------:R2:W-:Y:S04]  /*1b520*/  STL [R1+0x344], R40 ;  /* 0x0003442801007387 */ /* 0x0005e80000100800 */
[----:B-1----:R-:W3:Y:S01]  /*1b530*/  LDL.LU R83, [R1+0x448] ;  /* 0x0004480001537983 */ /* 0x002ee20000300800 */
[----:B0-----:R-:W-:-:S04]  /*1b540*/  @!P2 LOP3.LUT R41, R41, R40, RZ, 0x3c, !PT ;  /* 0x000000282929a212 */ /* 0x001fc800078e3cff */
[----:B--2---:R-:W-:-:S04]  /*1b550*/  @!P2 LOP3.LUT R40, R41, R40, RZ, 0x3c, !PT ;  /* 0x000000282928a212 */ /* 0x004fc800078e3cff */
[----:B------:R-:W-:-:S05]  /*1b560*/  @!P2 LOP3.LUT R41, R41, R40, RZ, 0x3c, !PT ;  /* 0x000000282929a212 */ /* 0x000fca00078e3cff */
[----:B------:R0:W2:Y:S04]  /*1b570*/  @!P2 LDG.E.U8 R65, desc[UR18][R40.64] ;  /* 0x000000122841a981 */ /* 0x0000a8000c1e1100 */
[----:B------:R-:W2:Y:S04]  /*1b580*/  LDL.LU R40, [R1+0x384] ;  /* 0x0003840001287983 */ /* 0x000ea80000300800 */
[----:B------:R-:W0:Y:S04]  /*1b590*/  LDL.LU R41, [R1+0x388] ;  /* 0x0003880001297983 */ /* 0x000e280000300800 */
[----:B------:R1:W-:Y:S02]  /*1b5a0*/  STS.U8 [R28+UR9+0x8400], R64 ;  /* 0x008400401c007988 */ /* 0x0003e40008000009 */
[----:B-1----:R-:W-:-:S02]  /*1b5b0*/  PRMT R64, RZ, 0x7610, R64 ;  /* 0x00007610ff407816 */ /* 0x002fc40000000040 */
        /* <DEDUP_REMOVED lines=21> */
[----:B------:R-:W-:-:S03]  /*1b710*/  IADD3 R16, P3, PT, R36, R16, RZ ;  /* 0x0000001024107210 */ /* 0x000fc60007f7e0ff */
[----:B------:R1:W-:Y:S02]  /*1b720*/  STS.U8 [R28+UR9+0x8c00], R62 ;  /* 0x008c003e1c007988 */ /* 0x0003e40008000009 */
[----:B0-----:R-:W-:Y:S02]  /*1b730*/  @!P2 IMAD.MOV.U32 R40, RZ, RZ, R16 ;  /* 0x000000ffff28a224 */ /* 0x001fe400078e0010 */
[----:B------:R0:W-:Y:S01]  /*1b740*/  STL [R1+0x408], R16 ;  /* 0x0004081001007387 */ /* 0x0001e20000100800 */
[----:B-1----:R-:W-:Y:S01]  /*1b750*/  PRMT R62, RZ, 0x7610, R62 ;  /* 0x00007610ff3e7816 */ /* 0x002fe2000000003e */
[----:B--2---:R-:W-:-:S05]  /*1b760*/  IMAD.X R41, R38, 0x1, R41, P3 ;  /* 0x0000000126297824 */ /* 0x004fca00018e0629 */
[----:B------:R1:W-:Y:S04]  /*1b770*/  STL [R1+0x404], R41 ;  /* 0x0004042901007387 */ /* 0x0003e80000100800 */
[----:B0-----:R-:W2:Y:S04]  /*1b780*/  LDL.LU R16, [R1+0x500] ;  /* 0x0005000001107983 */ /* 0x001ea80000300800 */
[----:B------:R0:W2:Y:S04]  /*1b790*/  @!P2 LDG.E.U8 R62, desc[UR18][R40.64] ;  /* 0x00000012283ea981 */ /* 0x0000a8000c1e1100 */
[----:B-1----:R-:W2:Y:S01]  /*1b7a0*/  LDL.LU R41, [R1+0x444] ;  /* 0x0004440001297983 */ /* 0x002ea20000300800 */
[----:B---3--:R-:W-:-:S03]  /*1b7b0*/  IADD3 R83, P3, PT, R36, R83, RZ ;  /* 0x0000005324537210 */ /* 0x008fc60007f7e0ff */
[----:B------:R1:W-:Y:S02]  /*1b7c0*/  STS.U8 [R28+UR9+0x9000], R61 ;  /* 0x0090003d1c007988 */ /* 0x0003e40008000009 */
[----:B0-----:R-:W-:Y:S02]  /*1b7d0*/  @!P2 IMAD.MOV.U32 R40, RZ, RZ, R83 ;  /* 0x000000ffff28a224 */ /* 0x001fe400078e0053 */
[----:B------:R0:W-:Y:S01]  /*1b7e0*/  STL [R1+0x448], R83 ;  /* 0x0004485301007387 */ /* 0x0001e20000100800 */
[----:B-1----:R-:W-:Y:S01]  /*1b7f0*/  PRMT R61, RZ, 0x7610, R61 ;  /* 0x00007610ff3d7816 */ /* 0x002fe2000000003d */
[----:B--2---:R-:W-:-:S05]  /*1b800*/  IMAD.X R41, R38, 0x1, R41, P3 ;  /* 0x0000000126297824 */ /* 0x004fca00018e0629 */
[----:B------:R1:W-:Y:S04]  /*1b810*/  STL [R1+0x444], R41 ;  /* 0x0004442901007387 */ /* 0x0003e80000100800 */
[----:B0-----:R-:W2:Y:S04]  /*1b820*/  LDL.LU R83, [R1+0x130] ;  /* 0x0001300001537983 */ /* 0x001ea80000300800 */
[----:B------:R0:W3:Y:S04]  /*1b830*/  @!P2 LDG.E.U8 R61, desc[UR18][R40.64] ;  /* 0x00000012283da981 */ /* 0x0000e8000c1e1100 */
[----:B------:R-:W2:Y:S04]  /*1b840*/  LDL.LU R40, [R1+0x484] ;  /* 0x0004840001287983 */ /* 0x000ea80000300800 */
[----:B-1----:R-:W0:Y:S04]  /*1b850*/  LDL.LU R41, [R1+0x488] ;  /* 0x0004880001297983 */ /* 0x002e280000300800 */
        /* <DEDUP_REMOVED lines=111> */
[----:B0-----:R-:W0:Y:S01]  /*1bf50*/  S2R R40, SR_TID.X ;  /* 0x0000000000287919 */ /* 0x001e220000002100 */
[----:B------:R-:W-:-:S05]  /*1bf60*/  IADD3 R16, P3, PT, R36, R16, RZ ;  /* 0x0000001024107210 */ /* 0x000fca0007f7e0ff */
[----:B------:R-:W-:Y:S01]  /*1bf70*/  STL [R1+0x310], R16 ;  /* 0x0003101001007387 */ /* 0x000fe20000100800 */
[----:B0-----:R-:W-:-:S05]  /*1bf80*/  LOP3.LUT R40, R40, 0x7f, RZ, 0xc0, !PT ;  /* 0x0000007f28287812 */ /* 0x001fca00078ec0ff */
[----:B------:R0:W-:Y:S02]  /*1bf90*/  STS.U8 [R40+UR9+0xbc00], R50 ;  /* 0x00bc003228007988 */ /* 0x0001e40008000009 */
[----:B0-----:R-:W-:Y:S01]  /*1bfa0*/  PRMT R50, RZ, 0x7610, R50 ;  /* 0x00007610ff327816 */ /* 0x001fe20000000032 */
[----:B------:R-:W-:Y:S02]  /*1bfb0*/  @!P2 IMAD.MOV.U32 R40, RZ, RZ, R16 ;  /* 0x000000ffff28a224 */ /* 0x000fe400078e0010 */
[----:B--2---:R-:W-:-:S05]  /*1bfc0*/  IMAD.X R41, R38, 0x1, R41, P3 ;  /* 0x0000000126297824 */ /* 0x004fca00018e0629 */
[----:B------:R0:W-:Y:S04]  /*1bfd0*/  STL [R1+0x30c], R41 ;  /* 0x00030c2901007387 */ /* 0x0001e80000100800 */
[----:B------:R-:W2:Y:S04]  /*1bfe0*/  LDL.LU R16, [R1+0x410] ;  /* 0x0004100001107983 */ /* 0x000ea80000300800 */
[----:B------:R1:W2:Y:S04]  /*1bff0*/  @!P2 LDG.E.U8 R50, desc[UR18][R40.64] ;  /* 0x000000122832a981 */ /* 0x0002a8000c1e1100 */
[----:B0-----:R-:W2:Y:S01]  /*1c000*/  LDL.LU R41, [R1+0x34c] ;  /* 0x00034c0001297983 */ /* 0x001ea20000300800 */
[----:B------:R-:W0:Y:S01]  /*1c010*/  S2R R28, SR_TID.X ;  /* 0x00000000001c7919 */ /* 0x000e220000002100 */
[----:B------:R-:W-:-:S05]  /*1c020*/  IADD3 R83, P3, PT, R36, R83, RZ ;  /* 0x0000005324537210 */ /* 0x000fca0007f7e0ff */
[----:B-1----:R-:W-:Y:S01]  /*1c030*/  @!P2 IMAD.MOV.U32 R40, RZ, RZ, R83 ;  /* 0x000000ffff28a224 */ /* 0x002fe200078e0053 */
[----:B------:R-:W-:Y:S01]  /*1c040*/  STL [R1+0x350], R83 ;  /* 0x0003505301007387 */ /* 0x000fe20000100800 */
[----:B0-----:R-:W-:-:S04]  /*1c050*/  LOP3.LUT R28, R28, 0x7f, RZ, 0xc0, !PT ;  /* 0x0000007f1c1c7812 */ /* 0x001fc800078ec0ff */
[----:B------:R-:W-:-:S05]  /*1c060*/  LOP3.LUT R28, R28, 0x10, RZ, 0x3c, !PT ;  /* 0x000000101c1c7812 */ /* 0x000fca00078e3cff */
[----:B------:R0:W-:Y:S02]  /*1c070*/  STS.U8 [R28+UR9+0x8080], R49 ;  /* 0x008080311c007988 */ /* 0x0001e40008000009 */
[----:B0-----:R-:W-:Y:S01]  /*1c080*/  PRMT R49, RZ, 0x7610, R49 ;  /* 0x00007610ff317816 */ /* 0x001fe20000000031 */
[----:B--2---:R-:W-:-:S05]  /*1c090*/  IMAD.X R41, R38, 0x1, R41, P3 ;  /* 0x0000000126297824 */ /* 0x004fca00018e0629 */
[----:B------:R0:W-:Y:S04]  /*1c0a0*/  STL [R1+0x34c], R41 ;  /* 0x00034c2901007387 */ /* 0x0001e80000100800 */
[----:B------:R-:W2:Y:S04]  /*1c0b0*/  LDL.LU R83, [R1+0x450] ;  /* 0x0004500001537983 */ /* 0x000ea80000300800 */
[----:B------:R1:W2:Y:S04]  /*1c0c0*/  @!P2 LDG.E.U8 R49, desc[UR18][R40.64] ;  /* 0x000000122831a981 */ /* 0x0002a8000c1e1100 */
[----:B------:R-:W2:Y:S04]  /*1c0d0*/  LDL.LU R40, [R1+0x38c] ;  /* 0x00038c0001287983 */ /* 0x000ea80000300800 */
[----:B0-----:R-:W1:Y:S04]  /*1c0e0*/  LDL.LU R41, [R1+0x390] ;  /* 0x0003900001297983 */ /* 0x001e680000300800 */
[----:B------:R0:W-:Y:S02]  /*1c0f0*/  STS.U8 [R28+UR9+0x8480], R48 ;  /* 0x008480301c007988 */ /* 0x0001e40008000009 */
[----:B0-----:R-:W-:-:S02]  /*1c100*/  PRMT R48, RZ, 0x7610, R48 ;  /* 0x00007610ff307816 */ /* 0x001fc40000000030 */
[----:B-1----:R-:W-:-:S05]  /*1c110*/  IADD3 R41, P3, PT, R36, R41, RZ ;  /* 0x0000002924297210 */ /* 0x002fca0007f7e0ff */
        /* <DEDUP_REMOVED lines=65> */
[----:B------:R-:W-:Y:S02]  /*1c530*/  STS.U8 [R28+UR9+0xa080], R82 ;  /* 0x00a080521c007988 */ /* 0x000fe40008000009 */
[----:B0-----:R-:W-:Y:S02]  /*1c540*/  @!P2 IMAD.MOV.U32 R40, RZ, RZ, R16 ;  /* 0x000000ffff28a224 */ /* 0x001fe400078e0010 */
[----:B------:R0:W-:Y:S01]  /*1c550*/  STL [R1+0x508], R16 ;  /* 0x0005081001007387 */ /* 0x0001e20000100800 */
[----:B--2---:R-:W-:-:S05]  /*1c560*/  IMAD.X R41, R38, 0x1, R41, P3 ;  /* 0x0000000126297824 */ /* 0x004fca00018e0629 */
[----:B------:R-:W-:Y:S04]  /*1c570*/  STL [R1+0x504], R41 ;  /* 0x0005042901007387 */ /* 0x000fe80000100800 */
[----:B0-----:R-:W2:Y:S04]  /*1c580*/  LDL.LU R16, [R1+0x1f8] ;  /* 0x0001f80001107983 */ /* 0x001ea80000300800 */
[----:B------:R-:W2:Y:S01]  /*1c590*/  LDL.LU R82, [R1+0x134] ;  /* 0x0001340001527983 */ /* 0x000ea20000300800 */
[----:B------:R-:W-:-:S03]  /*1c5a0*/  IADD3 R83, P3, PT, R36, R83, RZ ;  /* 0x0000005324537210 */ /* 0x000fc60007f7e0ff */
[----:B------:R0:W-:Y:S04]  /*1c5b0*/  STS.U8 [R28+UR9+0x9c80], R42 ;  /* 0x009c802a1c007988 */ /* 0x0001e80008000009 */
[----:B------:R1:W-:Y:S01]  /*1c5c0*/  STL [R1+0x138], R83 ;  /* 0x0001385301007387 */ /* 0x0003e20000100800 */
[----:B0-----:R-:W-:-:S06]  /*1c5d0*/  PRMT R42, RZ, 0x7610, R42 ;  /* 0x00007610ff2a7816 */ /* 0x001fcc000000002a */
[----:B------:R0:W3:Y:S02]  /*1c5e0*/  @!P2 LDG.E.U8 R42, desc[UR18][R40.64] ;  /* 0x00000012282aa981 */ /* 0x0000e4000c1e1100 */
[----:B0-----:R-:W-:Y:S01]  /*1c5f0*/  PRMT R41, RZ, 0x7610, R41 ;  /* 0x00007610ff297816 */ /* 0x001fe20000000029 */
[----:B--2---:R-:W-:-:S05]  /*1c600*/  IMAD.X R82, R38, 0x1, R82, P3 ;  /* 0x0000000126527824 */ /* 0x004fca00018e0652 */
[-C--:B-1----:R-:W-:Y:S01]  /*1c610*/  @!P2 LOP3.LUT R83, R83, R82.reuse, RZ, 0x3c, !PT ;  /* 0x000000525353a212 */ /* 0x082fe200078e3cff */
[----:B------:R0:W-:Y:S03]  /*1c620*/  STL [R1+0x134], R82 ;  /* 0x0001345201007387 */ /* 0x0001e60000100800 */
[----:B0-----:R-:W-:-:S04]  /*1c630*/  @!P2 LOP3.LUT R82, R83, R82, RZ, 0x3c, !PT ;  /* 0x000000525352a212 */ /* 0x001fc800078e3cff */
        /* <DEDUP_REMOVED lines=75> */
[----:B------:R0:W-:Y:S01]  /*1caf0*/  STS.U8 [R28+UR9+0xa480], R109 ;  /* 0x00a4806d1c007988 */ /* 0x0001e20008000009 */
[----:B-1----:R-:W-:-:S03]  /*1cb00*/  PRMT R90, RZ, 0x7610, R90 ;  /* 0x00007610ff5a7816 */ /* 0x002fc6000000005a */
[----:B0-----:R-:W3:Y:S04]  /*1cb10*/  LDL.LU R28, [R1+0x398] ;  /* 0x00039800011c7983 */ /* 0x001ee80000300800 */
[----:B------:R0:W-:Y:S01]  /*1cb20*/  STL [R1+0x318], R16 ;  /* 0x0003181001007387 */ /* 0x0001e20000100800 */
[----:B--2---:R-:W-:-:S05]  /*1cb30*/  IMAD.X R83, R38, 0x1, R83, P3 ;  /* 0x0000000126537824 */ /* 0x004fca00018e0653 */
[----:B------:R1:W-:Y:S04]  /*1cb40*/  STL [R1+0x314], R83 ;  /* 0x0003145301007387 */ /* 0x0003e80000100800 */
[----:B0-----:R-:W2:Y:S04]  /*1cb50*/  LDL.LU R16, [R1+0x418] ;  /* 0x0004180001107983 */ /* 0x001ea80000300800 */
[----:B------:R0:W2:Y:S04]  /*1cb60*/  @!P2 LDG.E.U8 R90, desc[UR18][R82.64] ;  /* 0x00000012525aa981 */ /* 0x0000a8000c1e1100 */
[----:B------:R-:W2:Y:S04]  /*1cb70*/  LDL.LU R82, [R1+0x354] ;  /* 0x0003540001527983 */ /* 0x000ea80000300800 */
[----:B-1----:R-:W0:Y:S01]  /*1cb80*/  LDL.LU R83, [R1+0x358] ;  /* 0x0003580001537983 */ /* 0x002e220000300800 */
[----:B------:R-:W1:Y:S02]  /*1cb90*/  S2R R29, SR_TID.X ;  /* 0x00000000001d7919 */ /* 0x000e640000002100 */
[----:B-1----:R-:W-:-:S04]  /*1cba0*/  LOP3.LUT R29, R29, 0x7f, RZ, 0xc0, !PT ;  /* 0x0000007f1d1d7812 */ /* 0x002fc800078ec0ff */
[----:B------:R-:W-:-:S05]  /*1cbb0*/  LOP3.LUT R29, R29, 0x20, RZ, 0x3c, !PT ;  /* 0x000000201d1d7812 */ /* 0x000fca00078e3cff */
[----:B------:R1:W-:Y:S02]  /*1cbc0*/  STS.U8 [R29+UR9+0x8100], R91 ;  /* 0x0081005b1d007988 */ /* 0x0003e40008000009 */
[----:B-1----:R-:W-:Y:S02]  /*1cbd0*/  PRMT R91, RZ, 0x7610, R91 ;  /* 0x00007610ff5b7816 */ /* 0x002fe4000000005b */
        /* <DEDUP_REMOVED lines=165> */
[----:B0-----:R-:W-:Y:S01]  /*1d630*/  @!P2 IMAD.MOV.U32 R82, RZ, RZ, R16 ;  /* 0x000000ffff52a224 */ /* 0x001fe200078e0010 */
[----:B-1----:R-:W-:Y:S01]  /*1d640*/  PRMT R95, RZ, 0x7610, R95 ;  /* 0x00007610ff5f7816 */ /* 0x002fe2000000005f */
[----:B------:R-:W3:Y:S04]  /*1d650*/  LDL.LU R29, [R1+0x3a0] ;  /* 0x0003a000011d7983 */ /* 0x000ee80000300800 */
[----:B------:R0:W-:Y:S01]  /*1d660*/  STL [R1+0x320], R16 ;  /* 0x0003201001007387 */ /* 0x0001e20000100800 */
[----:B------:R-:W1:Y:S01]  /*1d670*/  S2R R30, SR_TID.X ;  /* 0x00000000001e7919 */ /* 0x000e620000002100 */
[----:B--2---:R-:W-:-:S05]  /*1d680*/  IMAD.X R83, R38, 0x1, R83, P3 ;  /* 0x0000000126537824 */ /* 0x004fca00018e0653 */
[----:B------:R2:W-:Y:S04]  /*1d690*/  STL [R1+0x31c], R83 ;  /* 0x00031c5301007387 */ /* 0x0005e80000100800 */
[----:B0-----:R-:W3:Y:S04]  /*1d6a0*/  LDL.LU R16, [R1+0x3e0] ;  /* 0x0003e00001107983 */ /* 0x001ee80000300800 */
[----:B------:R0:W3:Y:S04]  /*1d6b0*/  @!P2 LDG.E.U8 R95, desc[UR18][R82.64] ;  /* 0x00000012525fa981 */ /* 0x0000e8000c1e1100 */
[----:B--2---:R-:W2:Y:S01]  /*1d6c0*/  LDL.LU R83, [R1+0x35c] ;  /* 0x00035c0001537983 */ /* 0x004ea20000300800 */
[----:B-1----:R-:W-:-:S02]  /*1d6d0*/  LOP3.LUT R30, R30, 0x7f, RZ, 0xc0, !PT ;  /* 0x0000007f1e1e7812 */ /* 0x002fc400078ec0ff */
[----:B------:R-:W-:Y:S02]  /*1d6e0*/  IADD3 R28, P3, PT, R36, R28, RZ ;  /* 0x0000001c241c7210 */ /* 0x000fe40007f7e0ff */
[----:B------:R-:W-:-:S03]  /*1d6f0*/  LOP3.LUT R30, R30, 0x30, RZ, 0x3c, !PT ;  /* 0x000000301e1e7812 */ /* 0x000fc600078e3cff */
[----:B0-----:R-:W-:Y:S02]  /*1d700*/  @!P2 IMAD.MOV.U32 R82, RZ, RZ, R28 ;  /* 0x000000ffff52a224 */ /* 0x001fe400078e001c */
[----:B------:R0:W-:Y:S04]  /*1d710*/  STS.U8 [R30+UR9+0x8180], R94 ;  /* 0x0081805e1e007988 */ /* 0x0001e80008000009 */
[----:B------:R1:W-:Y:S01]  /*1d720*/  STL [R1+0x360], R28 ;  /* 0x0003601c01007387 */ /* 0x0003e20000100800 */
[----:B0-----:R-:W-:Y:S01]  /*1d730*/  PRMT R94, RZ, 0x7610, R94 ;  /* 0x00007610ff5e7816 */ /* 0x001fe2000000005e */
[----:B--2---:R-:W-:-:S05]  /*1d740*/  IMAD.X R83, R38, 0x1, R83, P3 ;  /* 0x0000000126537824 */ /* 0x004fca00018e0653 */
[----:B------:R0:W-:Y:S04]  /*1d750*/  STL [R1+0x35c], R83 ;  /* 0x00035c5301007387 */ /* 0x0001e80000100800 */
[----:B-1----:R-:W2:Y:S04]  /*1d760*/  LDL.LU R28, [R1+0x420] ;  /* 0x00042000011c7983 */ /* 0x002ea80000300800 */
[----:B------:R1:W2:Y:S04]  /*1d770*/  @!P2 LDG.E.U8 R94, desc[UR18][R82.64] ;  /* 0x00000012525ea981 */ /* 0x0002a8000c1e1100 */
[----:B0-----:R-:W2:Y:S01]  /*1d780*/  LDL.LU R83, [R1+0x39c] ;  /* 0x00039c0001537983 */ /* 0x001ea20000300800 */
[----:B---3--:R-:W-:-:S03]  /*1d790*/  IADD3 R29, P3, PT, R36, R29, RZ ;  /* 0x0000001d241d7210 */ /* 0x008fc60007f7e0ff */
[----:B------:R0:W-:Y:S02]  /*1d7a0*/  STS.U8 [R30+UR9+0x8580], R93 ;  /* 0x0085805d1e007988 */ /* 0x0001e40008000009 */
[----:B-1----:R-:W-:Y:S02]  /*1d7b0*/  @!P2 IMAD.MOV.U32 R82, RZ, RZ, R29 ;  /* 0x000000ffff52a224 */ /* 0x002fe400078e001d */
[----:B------:R1:W-:Y:S01]  /*1d7c0*/  STL [R1+0x3a0], R29 ;  /* 0x0003a01d01007387 */ /* 0x0003e20000100800 */
[----:B0-----:R-:W-:Y:S01]  /*1d7d0*/  PRMT R93, RZ, 0x7610, R93 ;  /* 0x00007610ff5d7816 */ /* 0x001fe2000000005d */
[----:B--2---:R-:W-:-:S05]  /*1d7e0*/  IMAD.X R83, R38, 0x1, R83, P3 ;  /* 0x0000000126537824 */ /* 0x004fca00018e0653 */
[----:B------:R0:W-:Y:S04]  /*1d7f0*/  STL [R1+0x39c], R83 ;  /* 0x00039c5301007387 */ /* 0x0001e80000100800 */
[----:B-1----:R-:W2:Y:S04]  /*1d800*/  LDL.LU R29, [R1+0x460] ;  /* 0x00046000011d7983 */ /* 0x002ea80000300800 */
[----:B------:R1:W3:Y:S04]  /*1d810*/  @!P2 LDG.E.U8 R93, desc[UR18][R82.64] ;  /* 0x00000012525da981 */ /* 0x0002e8000c1e1100 */
[----:B0-----:R-:W2:Y:S01]  /*1d820*/  LDL.LU R83, [R1+0x3dc] ;  /* 0x0003dc0001537983 */ /* 0x001ea20000300800 */
[----:B------:R-:W-:-:S02]  /*1d830*/  IADD3 R16, P3, PT, R36, R16, RZ ;  /* 0x0000001024107210 */ /* 0x000fc40007f7e0ff */
[----:B------:R-:W-:-:S03]  /*1d840*/  PRMT R109, RZ, 0x7610, R109 ;  /* 0x00007610ff6d7816 */ /* 0x000fc6000000006d */
[----:B-1----:R-:W-:Y:S01]  /*1d850*/  @!P2 IMAD.MOV.U32 R82, RZ, RZ, R16 ;  /* 0x000000ffff52a224 */ /* 0x002fe200078e0010 */
[----:B------:R0:W-:Y:S01]  /*1d860*/  STL [R1+0x3e0], R16 ;  /* 0x0003e01001007387 */ /* 0x0001e20000100800 */
        /* <DEDUP_REMOVED lines=26> */
[----:B------:R1:W-:Y:S04]  /*1da10*/  STS.U8 [R30+UR9+0x9580], R147 ;  /* 0x009580931e007988 */ /* 0x0003e80008000009 */
[----:B------:R3:W-:Y:S01]  /*1da20*/  STS.U8 [R30+UR9+0x9980], R149 ;  /* 0x009980951e007988 */ /* 0x0007e20008000009 */
[----:B-1----:R-:W-:-:S02]  /*1da30*/  PRMT R147, RZ, 0x7610, R147 ;  /* 0x00007610ff937816 */ /* 0x002fc40000000093 */
[----:B---3--:R-:W-:Y:S02]  /*1da40*/  PRMT R149, RZ, 0x7610, R149 ;  /* 0x00007610ff957816 */ /* 0x008fe40000000095 */
[----:B0-----:R-:W-:-:S05]  /*1da50*/  IADD3 R83, P3, PT, R36, R83, RZ ;  /* 0x0000005324537210 */ /* 0x001fca0007f7e0ff */
[----:B--2---:R-:W-:Y:S01]  /*1da60*/  IMAD.X R82, R38, 0x1, R82, P3 ;  /* 0x0000000126527824 */ /* 0x004fe200018e0652 */
[----:B------:R0:W-:Y:S01]  /*1da70*/  STL [R1+0x4a0], R83 ;  /* 0x0004a05301007387 */ /* 0x0001e20000100800 */
[----:B------:R-:W-:-:S03]  /*1da80*/  IADD3 R16, P3, PT, R36, R16, RZ ;  /* 0x0000001024107210 */ /* 0x000fc60007f7e0ff */
[----:B------:R1:W-:Y:S01]  /*1da90*/  STL [R1+0x49c], R82 ;  /* 0x00049c5201007387 */ /* 0x0003e20000100800 */
[----:B0-----:R-:W-:-:S04]  /*1daa0*/  @!P2 LOP3.LUT R83, R83, R82, RZ, 0x3c, !PT ;  /* 0x000000525353a212 */ /* 0x001fc800078e3cff */
[----:B-1----:R-:W-:Y:S01]  /*1dab0*/  @!P2 LOP3.LUT R82, R83, R82, RZ, 0x3c, !PT ;  /* 0x000000525352a212 */ /* 0x002fe200078e3cff */
[----:B------:R-:W-:-:S03]  /*1dac0*/  IMAD.X R28, R38, 0x1, R28, P3 ;  /* 0x00000001261c7824 */ /* 0x000fc600018e061c */
[----:B------:R-:W-:Y:S01]  /*1dad0*/  @!P2 LOP3.LUT R83, R83, R82, RZ, 0x3c, !PT ;  /* 0x000000525353a212 */ /* 0x000fe200078e3cff */
[----:B------:R0:W-:Y:S04]  /*1dae0*/  STL [R1+0x4e0], R16 ;  /* 0x0004e01001007387 */ /* 0x0001e80000100800 */
[----:B------:R1:W2:Y:S04]  /*1daf0*/  @!P2 LDG.E.U8 R147, desc[UR18][R82.64] ;  /* 0x000000125293a981 */ /* 0x0002a8000c1e1100 */
[----:B------:R3:W-:Y:S01]  /*1db00*/  STL [R1+0x4dc], R28 ;  /* 0x0004dc1c01007387 */ /* 0x0007e20000100800 */
[----:B-1----:R-:W-:-:S02]  /*1db10*/  @!P2 IMAD.MOV.U32 R82, RZ, RZ, R16 ;  /* 0x000000ffff52a224 */ /* 0x002fc400078e0010 */
[----:B------:R-:W-:Y:S01]  /*1db20*/  @!P2 IMAD.MOV.U32 R83, RZ, RZ, R28 ;  /* 0x000000ffff53a224 */ /* 0x000fe200078e001c */
[----:B0-----:R-:W2:Y:S04]  /*1db30*/  LDL.LU R16, [R1+0x188] ;  /* 0x0001880001107983 */ /* 0x001ea80000300800 */
[----:B---3--:R-:W3:Y:S04]  /*1db40*/  LDL.LU R28, [R1+0x1c8] ;  /* 0x0001c800011c7983 */ /* 0x008ee80000300800 */
        /* <DEDUP_REMOVED lines=27> */
[----:B------:R-:W-:Y:S01]  /*1dd00*/  STL [R1+0x188], R16 ;  /* 0x0001881001007387 */ /* 0x000fe20000100800 */
[----:B-1----:R-:W-:-:S03]  /*1dd10*/  PRMT R144, RZ, 0x7610, R144 ;  /* 0x00007610ff907816 */ /* 0x002fc60000000090 */
[----:B------:R0:W-:Y:S02]  /*1dd20*/  STS.U8 [R30+UR9+0xa980], R137 ;  /* 0x00a980891e007988 */ /* 0x0001e40008000009 */
[----:B0-----:R-:W-:Y:S01]  /*1dd30*/  PRMT R137, RZ, 0x7610, R137 ;  /* 0x00007610ff897816 */ /* 0x001fe20000000089 */
[----:B--2---:R-:W-:Y:S01]  /*1dd40*/  IMAD.X R83, R38, 0x1, R83, P3 ;  /* 0x0000000126537824 */ /* 0x004fe200018e0653 */
[----:B---3--:R-:W-:-:S04]  /*1dd50*/  IADD3 R28, P3, PT, R36, R28, RZ ;  /* 0x0000001c241c7210 */ /* 0x008fc80007f7e0ff */
[----:B------:R0:W2:Y:S01]  /*1dd60*/  @!P2 LDG.E.U8 R144, desc[UR18][R82.64] ;  /* 0x000000125290a981 */ /* 0x0000a2000c1e1100 */
[----:B------:R-:W-:-:S03]  /*1dd70*/  IMAD.X R29, R38, 0x1, R29, P3 ;  /* 0x00000001261d7824 */ /* 0x000fc600018e061d */
[----:B------:R1:W-:Y:S04]  /*1dd80*/  STL [R1+0x184], R83 ;  /* 0x0001845301007387 */ /* 0x0003e80000100800 */
[----:B------:R-:W3:Y:S01]  /*1dd90*/  LDL.LU R16, [R1+0x90] ;  /* 0x0000900001107983 */ /* 0x000ee20000300800 */
[----:B0-----:R-:W-:-:S03]  /*1dda0*/  @!P2 IMAD.MOV.U32 R82, RZ, RZ, R28 ;  /* 0x000000ffff52a224 */ /* 0x001fc600078e001c */
[----:B------:R-:W-:Y:S01]  /*1ddb0*/  STL [R1+0x1c8], R28 ;  /* 0x0001c81c01007387 */ /* 0x000fe20000100800 */
[----:B-1----:R-:W-:-:S03]  /*1ddc0*/  @!P2 IMAD.MOV.U32 R83, RZ, RZ, R29 ;  /* 0x000000ffff53a224 */ /* 0x002fc600078e001d */
[----:B------:R0:W-:Y:S04]  /*1ddd0*/  STL [R1+0x1c4], R29 ;  /* 0x0001c41d01007387 */ /* 0x0001e80000100800 */
[----:B------:R1:W2:Y:S04]  /*1dde0*/  @!P2 LDG.E.U8 R137, desc[UR18][R82.64] ;  /* 0x000000125289a981 */ /* 0x0002a8000c1e1100 */
[----:B0-----:R-:W2:Y:S04]  /*1ddf0*/  LDL.LU R29, [R1+0x40] ;  /* 0x00004000011d7983 */ /* 0x001ea80000300800 */
[----:B------:R-:W2:Y:S04]  /*1de00*/  LDL.LU R28, [R1+0x28] ;  /* 0x00002800011c7983 */ /* 0x000ea80000300800 */
[----:B------:R-:W2:Y:S04]  /*1de10*/  LDL.LU R82, [R1+0x204] ;  /* 0x0002040001527983 */ /* 0x000ea80000300800 */
[----:B------:R-:W1:Y:S04]  /*1de20*/  LDL.LU R83, [R1+0x208] ;  /* 0x0002080001537983 */ /* 0x000e680000300800 */
        /* <DEDUP_REMOVED lines=36> */
[----:B------:R1:W-:Y:S04]  /*1e070*/  STS.U8 [R30+UR9+0x9180], R31 ;  /* 0x0091801f1e007988 */ /* 0x0003e80008000009 */
[----:B------:R-:W-:Y:S04]  /*1e080*/  STS.U8 [R30+UR9+0xb980], R84 ;  /* 0x00b980541e007988 */ /* 0x000fe80008000009 */
[----:B------:R0:W-:Y:S01]  /*1e090*/  STS.U8 [R30+UR9+0xbd80], R39 ;  /* 0x00bd80271e007988 */ /* 0x0001e20008000009 */
[----:B-1----:R-:W1:Y:S01]  /*1e0a0*/  S2R R31, SR_TID.X ;  /* 0x00000000001f7919 */ /* 0x002e620000002100 */
[----:B0-----:R-:W-:-:S05]  /*1e0b0*/  IADD3 R83, P3, PT, R36, R83, RZ ;  /* 0x0000005324537210 */ /* 0x001fca0007f7e0ff */
[----:B--2---:R-:W-:Y:S01]  /*1e0c0*/  IMAD.X R82, R38, 0x1, R82, P3 ;  /* 0x0000000126527824 */ /* 0x004fe200018e0652 */
[----:B------:R-:W-:Y:S04]  /*1e0d0*/  STL [R1+0x2e8], R83 ;  /* 0x0002e85301007387 */ /* 0x000fe80000100800 */
[----:B------:R-:W-:Y:S04]  /*1e0e0*/  STL [R1+0x2e4], R82 ;  /* 0x0002e45201007387 */ /* 0x000fe80000100800 */
[----:B------:R-:W2:Y:S01]  /*1e0f0*/  LDL.LU R30, [R1+0x50] ;  /* 0x00005000011e7983 */ /* 0x000ea20000300800 */
[----:B-1----:R-:W-:-:S04]  /*1e100*/  LOP3.LUT R31, R31, 0x7f, RZ, 0xc0, !PT ;  /* 0x0000007f1f1f7812 */ /* 0x002fc800078ec0ff */
[----:B------:R-:W-:-:S05]  /*1e110*/  LOP3.LUT R31, R31, 0x40, RZ, 0x3c, !PT ;  /* 0x000000401f1f7812 */ /* 0x000fca00078e3cff */
[----:B---3--:R0:W-:Y:S04]  /*1e120*/  STS.U8 [R31+UR9+0x8200], R16 ;  /* 0x008200101f007988 */ /* 0x0081e80008000009 */
[----:B------:R1:W-:Y:S04]  /*1e130*/  STS.U8 [R31+UR9+0x8600], R17 ;  /* 0x008600111f007988 */ /* 0x0003e80008000009 */
[----:B------:R3:W-:Y:S04]  /*1e140*/  STS.U8 [R31+UR9+0x8a00], R12 ;  /* 0x008a000c1f007988 */ /* 0x0007e80008000009 */
[----:B0-----:R-:W5:Y:S04]  /*1e150*/  LDL.LU R16, [R1+0xa34] ;  /* 0x000a340001107983 */ /* 0x001f680000300800 */
[----:B-1----:R-:W5:Y:S04]  /*1e160*/  LDL.LU R17, [R1+0xa30] ;  /* 0x000a300001117983 */ /* 0x002f680000300800 */
[----:B------:R0:W-:Y:S04]  /*1e170*/  STS.U8 [R31+UR9+0x9e00], R32 ;  /* 0x009e00201f007988 */ /* 0x0001e80008000009 */
[----:B---3--:R-:W5:Y:S04]  /*1e180*/  LDL.LU R12, [R1+0xa2c] ;  /* 0x000a2c00010c7983 */ /* 0x008f680000300800 */
[----:B------:R1:W-:Y:S01]  /*1e190*/  STS.U8 [R31+UR9+0x8e00], R13 ;  /* 0x008e000d1f007988 */ /* 0x0003e20008000009 */
[----:B0-----:R-:W0:Y:S03]  /*1e1a0*/  S2R R32, SR_TID.X ;  /* 0x0000000000207919 */ /* 0x001e260000002100 */
[----:B------:R3:W-:Y:S04]  /*1e1b0*/  STS.U8 [R31+UR9+0xa200], R162 ;  /* 0x00a200a21f007988 */ /* 0x0007e80008000009 */
[----:B-1----:R-:W5:Y:S04]  /*1e1c0*/  LDL.LU R13, [R1+0xa28] ;  /* 0x000a2800010d7983 */ /* 0x002f680000300800 */
[----:B------:R1:W-:Y:S04]  /*1e1d0*/  STS.U8 [R31+UR9+0xa600], R155 ;  /* 0x00a6009b1f007988 */ /* 0x0003e80008000009 */
[----:B---3--:R-:W3:Y:S04]  /*1e1e0*/  LDL.LU R162, [R1+0x88] ;  /* 0x0000880001a27983 */ /* 0x008ee80000300800 */
[----:B-1----:R-:W3:Y:S01]  /*1e1f0*/  LDL.LU R155, [R1+0x8c] ;  /* 0x00008c00019b7983 */ /* 0x002ee20000300800 */
[----:B0-----:R-:W-:-:S04]  /*1e200*/  LOP3.LUT R32, R32, 0x7f, RZ, 0xc0, !PT ;  /* 0x0000007f20207812 */ /* 0x001fc800078ec0ff */
[----:B------:R-:W-:Y:S01]  /*1e210*/  LOP3.LUT R32, R32, 0x50, RZ, 0x3c, !PT ;  /* 0x0000005020207812 */ /* 0x000fe200078e3cff */
[----:B------:R-:W-:Y:S04]  /*1e220*/  STS.U8 [R31+UR9+0x9600], R29 ;  /* 0x0096001d1f007988 */ /* 0x000fe80008000009 */
[----:B------:R-:W-:Y:S04]  /*1e230*/  STS.U8 [R31+UR9+0x9a00], R28 ;  /* 0x009a001c1f007988 */ /* 0x000fe80008000009 */
[----:B----4-:R-:W-:Y:S04]  /*1e240*/  STS.U8 [R31+UR9+0xaa00], R143 ;  /* 0x00aa008f1f007988 */ /* 0x010fe80008000009 */
[----:B------:R-:W-:Y:S04]  /*1e250*/  STS.U8 [R31+UR9+0xae00], R134 ;  /* 0x00ae00861f007988 */ /* 0x000fe80008000009 */
[----:B------:R-:W-:Y:S04]  /*1e260*/  STS.U8 [R31+UR9+0xb200], R127 ;  /* 0x00b2007f1f007988 */ /* 0x000fe80008000009 */
[----:B------:R-:W-:Y:S04]  /*1e270*/  STS.U8 [R31+UR9+0xb600], R117 ;  /* 0x00b600751f007988 */ /* 0x000fe80008000009 */
[----:B------:R-:W-:Y:S04]  /*1e280*/  STS.U8 [R31+UR9+0xba00], R81 ;  /* 0x00ba00511f007988 */ /* 0x000fe80008000009 */
[----:B------:R-:W-:Y:S04]  /*1e290*/  STS.U8 [R31+UR9+0xbe00], R80 ;  /* 0x00be00501f007988 */ /* 0x000fe80008000009 */
[----:B--2---:R-:W-:Y:S04]  /*1e2a0*/  STS.U8 [R31+UR9+0x9200], R30 ;  /* 0x0092001e1f007988 */ /* 0x004fe80008000009 */
[----:B------:R0:W-:Y:S04]  /*1e2b0*/  STS.U8 [R32+UR9+0x8680], R6 ;  /* 0x0086800620007988 */ /* 0x0001e80008000009 */
[----:B------:R1:W-:Y:S04]  /*1e2c0*/  STS.U8 [R32+UR9+0x8a80], R7 ;  /* 0x008a800720007988 */ /* 0x0003e80008000009 */
[----:B------:R2:W-:Y:S04]  /*1e2d0*/  STS.U8 [R32+UR9+0x8e80], R4 ;  /* 0x008e800420007988 */ /* 0x0005e80008000009 */
[----:B0-----:R-:W5:Y:S04]  /*1e2e0*/  LDL.LU R6, [R1+0xa24] ;  /* 0x000a240001067983 */ /* 0x001f680000300800 */
[----:B-1----:R-:W5:Y:S04]  /*1e2f0*/  LDL.LU R7, [R1+0xa20] ;  /* 0x000a200001077983 */ /* 0x002f680000300800 */
[----:B--2---:R-:W5:Y:S04]  /*1e300*/  LDL.LU R4, [R1+0xa1c] ;  /* 0x000a1c0001047983 */ /* 0x004f680000300800 */
[----:B------:R0:W-:Y:S04]  /*1e310*/  STS.U8 [R32+UR9+0x9280], R5 ;  /* 0x0092800520007988 */ /* 0x0001e80008000009 */
[----:B------:R1:W-:Y:S04]  /*1e320*/  STS.U8 [R32+UR9+0x9680], R19 ;  /* 0x0096801320007988 */ /* 0x0003e80008000009 */
[----:B0-----:R-:W5:Y:S04]  /*1e330*/  LDL.LU R5, [R1+0xa18] ;  /* 0x000a180001057983 */ /* 0x001f680000300800 */
[----:B-1----:R-:W2:Y:S04]  /*1e340*/  LDL.LU R19, [R1+0xa14] ;  /* 0x000a140001137983 */ /* 0x002ea80000300800 */
[----:B------:R0:W-:Y:S02]  /*1e350*/  STS.U8 [R32+UR9+0x9e80], R33 ;  /* 0x009e802120007988 */ /* 0x0001e40008000009 */
[----:B0-----:R-:W0:Y:S02]  /*1e360*/  S2R R33, SR_TID.X ;  /* 0x0000000000217919 */ /* 0x001e240000002100 */
[----:B------:R1:W-:Y:S04]  /*1e370*/  STS.U8 [R32+UR9+0x9a80], R26 ;  /* 0x009a801a20007988 */ /* 0x0003e80008000009 */
[----:B---3--:R-:W-:Y:S04]  /*1e380*/  STS.U8 [R32+UR9+0x8280], R155 ;  /* 0x0082809b20007988 */ /* 0x008fe80008000009 */
[----:B------:R-:W-:Y:S04]  /*1e390*/  STS.U8 [R32+UR9+0xa280], R161 ;  /* 0x00a280a120007988 */ /* 0x000fe80008000009 */
[----:B------:R-:W-:Y:S04]  /*1e3a0*/  STS.U8 [R32+UR9+0xa680], R154 ;  /* 0x00a6809a20007988 */ /* 0x000fe80008000009 */
[----:B------:R-:W-:Y:S04]  /*1e3b0*/  STS.U8 [R32+UR9+0xaa80], R141 ;  /* 0x00aa808d20007988 */ /* 0x000fe80008000009 */
[----:B------:R-:W-:Y:S04]  /*1e3c0*/  STS.U8 [R32+UR9+0xae80], R133 ;  /* 0x00ae808520007988 */ /* 0x000fe80008000009 */
[----:B------:R-:W-:Y:S01]  /*1e3d0*/  STS.U8 [R32+UR9+0xb280], R124 ;  /* 0x00b2807c20007988 */ /* 0x000fe20008000009 */
[----:B0-----:R-:W-:-:S03]  /*1e3e0*/  LOP3.LUT R33, R33, 0x7f, RZ, 0xc0, !PT ;  /* 0x0000007f21217812 */ /* 0x001fc600078ec0ff */
[----:B------:R-:W-:Y:S01]  /*1e3f0*/  STS.U8 [R32+UR9+0xb680], R115 ;  /* 0x00b6807320007988 */ /* 0x000fe20008000009 */
[----:B------:R-:W-:-:S03]  /*1e400*/  LOP3.LUT R33, R33, 0x60, RZ, 0x3c, !PT ;  /* 0x0000006021217812 */ /* 0x000fc600078e3cff */
[----:B------:R-:W-:Y:S04]  /*1e410*/  STS.U8 [R32+UR9+0xba80], R79 ;  /* 0x00ba804f20007988 */ /* 0x000fe80008000009 */
[----:B------:R-:W-:Y:S04]  /*1e420*/  STS.U8 [R32+UR9+0xbe80], R78 ;  /* 0x00be804e20007988 */ /* 0x000fe80008000009 */
[----:B------:R0:W-:Y:S04]  /*1e430*/  STS.U8 [R33+UR9+0x9f00], R34 ;  /* 0x009f002221007988 */ /* 0x0001e80008000009 */
[----:B------:R3:W-:Y:S04]  /*1e440*/  STS.U8 [R33+UR9+0x8300], R162 ;  /* 0x008300a221007988 */ /* 0x0007e80008000009 */
[----:B-1----:R-:W5:Y:S01]  /*1e450*/  LDL.LU R26, [R1+0xa10] ;  /* 0x000a1000011a7983 */ /* 0x002f620000300800 */
[----:B0-----:R-:W0:Y:S01]  /*1e460*/  S2R R34, SR_TID.X ;  /* 0x0000000000227919 */ /* 0x001e220000002100 */
[----:B---3--:R-:W1:Y:S02]  /*1e470*/  S2R R162, SR_TID.X ;  /* 0x0000000000a27919 */ /* 0x008e640000002100 */
[----:B------:R3:W-:Y:S04]  /*1e480*/  STS.U8 [R33+UR9+0x8700], R27 ;  /* 0x0087001b21007988 */ /* 0x0007e80008000009 */
[----:B------:R4:W-:Y:S04]  /*1e490*/  STS.U8 [R33+UR9+0x8b00], R24 ;  /* 0x008b001821007988 */ /* 0x0009e80008000009 */
[----:B------:R4:W-:Y:S04]  /*1e4a0*/  STS.U8 [R33+UR9+0x8f00], R25 ;  /* 0x008f001921007988 */ /* 0x0009e80008000009 */
[----:B---3--:R-:W5:Y:S04]  /*1e4b0*/  LDL.LU R27, [R1+0xa0c] ;  /* 0x000a0c00011b7983 */ /* 0x008f680000300800 */
[----:B----4-:R-:W5:Y:S04]  /*1e4c0*/  LDL.LU R24, [R1+0xa08] ;  /* 0x000a080001187983 */ /* 0x010f680000300800 */
[----:B------:R-:W5:Y:S01]  /*1e4d0*/  LDL.LU R25, [R1+0xa04] ;  /* 0x000a040001197983 */ /* 0x000f620000300800 */
[----:B0-----:R-:W-:-:S04]  /*1e4e0*/  LOP3.LUT R34, R34, 0x7f, RZ, 0xc0, !PT ;  /* 0x0000007f22227812 */ /* 0x001fc800078ec0ff */
[----:B------:R-:W-:Y:S02]  /*1e4f0*/  LOP3.LUT R34, R34, 0x70, RZ, 0x3c, !PT ;  /* 0x0000007022227812 */ /* 0x000fe400078e3cff */
[----:B-1----:R-:W-:Y:S01]  /*1e500*/  LOP3.LUT R162, R162, 0x7f, RZ, 0xc0, !PT ;  /* 0x0000007fa2a27812 */ /* 0x002fe200078ec0ff */
[----:B------:R0:W-:Y:S04]  /*1e510*/  STS.U8 [R33+UR9+0x9300], R22 ;  /* 0x0093001621007988 */ /* 0x0001e80008000009 */
[----:B------:R1:W-:Y:S04]  /*1e520*/  STS.U8 [R33+UR9+0x9700], R23 ;  /* 0x0097001721007988 */ /* 0x0003e80008000009 */
[----:B------:R3:W-:Y:S04]  /*1e530*/  STS.U8 [R33+UR9+0x9b00], R18 ;  /* 0x009b001221007988 */ /* 0x0007e80008000009 */
        /* <DEDUP_REMOVED lines=8> */
[----:B0-----:R-:W5:Y:S04]  /*1e5c0*/  LDL.LU R22, [R1+0xa00] ;  /* 0x000a000001167983 */ /* 0x001f680000300800 */
        /* <DEDUP_REMOVED lines=15> */
[----:B-1----:R-:W5:Y:S04]  /*1e6c0*/  LDL.LU R23, [R1+0x9fc] ;  /* 0x0009fc0001177983 */ /* 0x002f680000300800 */
[----:B---3--:R-:W5:Y:S04]  /*1e6d0*/  LDL.LU R18, [R1+0x9f8] ;  /* 0x0009f80001127983 */ /* 0x008f680000300800 */
[----:B--2---:R0:W-:Y:S04]  /*1e6e0*/  STS.U8 [R34+UR9+0x8380], R19 ;  /* 0x0083801322007988 */ /* 0x0041e80008000009 */
[----:B------:R-:W-:Y:S04]  /*1e6f0*/  STS.U8 [R162+UR9+0xc000], R73 ;  /* 0x00c00049a2007988 */ /* 0x000fe80008000009 */
[----:B------:R-:W-:Y:S04]  /*1e700*/  STS.U8 [R162+UR9+0xc400], R72 ;  /* 0x00c40048a2007988 */ /* 0x000fe80008000009 */
[----:B0-----:R-:W5:Y:S04]  /*1e710*/  LDL.LU R19, [R1+0x9f4] ;  /* 0x0009f40001137983 */ /* 0x001f680000300800 */
[----:B------:R-:W-:Y:S04]  /*1e720*/  STS.U8 [R162+UR9+0xc800], R71 ;  /* 0x00c80047a2007988 */ /* 0x000fe80008000009 */
[----:B------:R-:W5:Y:S04]  /*1e730*/  LDL.LU R14, [R1+0x9f0] ;  /* 0x0009f000010e7983 */ /* 0x000f680000300800 */
        /* <DEDUP_REMOVED lines=13> */
[----:B------:R-:W-:Y:S04]  /*1e810*/  STS.U8 [R162+UR9+0xe800], R63 ;  /* 0x00e8003fa2007988 */ /* 0x000fe80008000009 */
[----:B------:R-:W2:Y:S04]  /*1e820*/  LDL.LU R134, [R1+0x14c] ;  /* 0x00014c0001867983 */ /* 0x000ea80000300800 */
[----:B------:R-:W-:Y:S04]  /*1e830*/  STS.U8 [R162+UR9+0xec00], R62 ;  /* 0x00ec003ea2007988 */ /* 0x000fe80008000009 */
[----:B------:R-:W3:Y:S04]  /*1e840*/  LDL.LU R133, [R1+0x150] ;  /* 0x0001500001857983 */ /* 0x000ee80000300800 */
[----:B------:R-:W-:Y:S04]  /*1e850*/  STS.U8 [R162+UR9+0xf000], R61 ;  /* 0x00f0003da2007988 */ /* 0x000fe80008000009 */
[----:B------:R-:W4:Y:S04]  /*1e860*/  LDL.LU R131, [R1+0x154] ;  /* 0x0001540001837983 */ /* 0x000f280000300800 */
[----:B------:R-:W-:Y:S04]  /*1e870*/  STS.U8 [R162+UR9+0xf400], R60 ;  /* 0x00f4003ca2007988 */ /* 0x000fe80008000009 */
[----:B------:R-:W4:Y:S04]  /*1e880*/  LDL.LU R128, [R1+0x158] ;  /* 0x0001580001807983 */ /* 0x000f280000300800 */
[----:B------:R0:W-:Y:S04]  /*1e890*/  STS.U8 [R162+UR9+0xf800], R59 ;  /* 0x00f8003ba2007988 */ /* 0x0001e80008000009 */
[----:B------:R-:W4:Y:S04]  /*1e8a0*/  LDL.LU R127, [R1+0x15c] ;  /* 0x00015c00017f7983 */ /* 0x000f280000300800 */
[----:B0-----:R-:W4:Y:S01]  /*1e8b0*/  LDL.LU R59, [R1+0x160] ;  /* 0x00016000013b7983 */ /* 0x001f220000300800 */
[----:B------:R-:W0:Y:S01]  /*1e8c0*/  S2R R28, SR_TID.X ;  /* 0x00000000001c7919 */ /* 0x000e220000002100 */
[----:B------:R-:W1:Y:S01]  /*1e8d0*/  S2R R29, SR_TID.X ;  /* 0x00000000001d7919 */ /* 0x000e620000002100 */
[----:B------:R-:W1:Y:S01]  /*1e8e0*/  S2R R30, SR_TID.X ;  /* 0x00000000001e7919 */ /* 0x000e620000002100 */
        /* <DEDUP_REMOVED lines=8> */
[----:B------:R-:W-:Y:S02]  /*1e970*/  LOP3.LUT R28, R28, 0x10, RZ, 0x3c, !PT ;  /* 0x000000101c1c7812 */ /* 0x000fe400078e3cff */
[----:B-1----:R-:W-:Y:S01]  /*1e980*/  LOP3.LUT R29, R29, 0x7f, RZ, 0xc0, !PT ;  /* 0x0000007f1d1d7812 */ /* 0x002fe200078ec0ff */
[----:B------:R-:W-:Y:S01]  /*1e990*/  STS.U8 [R162+UR9+0xfc00], R58 ;  /* 0x00fc003aa2007988 */ /* 0x000fe20008000009 */
[----:B------:R-:W-:Y:S02]  /*1e9a0*/  LOP3.LUT R30, R30, 0x7f, RZ, 0xc0, !PT ;  /* 0x0000007f1e1e7812 */ /* 0x000fe400078ec0ff */
[----:B------:R-:W-:Y:S01]  /*1e9b0*/  LOP3.LUT R29, R29, 0x20, RZ, 0x3c, !PT ;  /* 0x000000201d1d7812 */ /* 0x000fe200078e3cff */
[----:B------:R0:W-:Y:S01]  /*1e9c0*/  STS.U8 [R28+UR9+0xe480], R48 ;  /* 0x00e480301c007988 */ /* 0x0001e20008000009 */
[----:B------:R-:W-:-:S03]  /*1e9d0*/  LOP3.LUT R30, R30, 0x30, RZ, 0x3c, !PT ;  /* 0x000000301e1e7812 */ /* 0x000fc600078e3cff */
        /* <DEDUP_REMOVED lines=31> */
[----:B------:R0:W-:Y:S01]  /*1ebd0*/  STS.U8 [R30+UR9+0xc980], R100 ;  /* 0x00c980641e007988 */ /* 0x0001e20008000009 */
[----:B---3--:R-:W-:-:S05]  /*1ebe0*/  IADD3 R133, P5, PT, R36, R133, RZ ;  /* 0x0000008524857210 */ /* 0x008fca0007fbe0ff */
[----:B--2---:R-:W-:Y:S01]  /*1ebf0*/  IMAD.X R134, R38, 0x1, R134, P5 ;  /* 0x0000000126867824 */ /* 0x004fe200028e0686 */
[----:B------:R-:W-:Y:S01]  /*1ec00*/  STL [R1+0x150], R133 ;  /* 0x0001508501007387 */ /* 0x000fe20000100800 */
[----:B----4-:R-:W-:-:S05]  /*1ec10*/  IADD3 R128, P4, PT, R36, R128, RZ ;  /* 0x0000008024807210 */ /* 0x010fca0007f9e0ff */
[----:B------:R-:W-:Y:S01]  /*1ec20*/  IMAD.X R131, R38, 0x1, R131, P4 ;  /* 0x0000000126837824 */ /* 0x000fe200020e0683 */
[----:B------:R-:W-:-:S05]  /*1ec30*/  IADD3 R59, P3, PT, R36, R59, RZ ;  /* 0x0000003b243b7210 */ /* 0x000fca0007f7e0ff */
[----:B------:R2:W-:Y:S01]  /*1ec40*/  STL [R1+0x160], R59 ;  /* 0x0001603b01007387 */ /* 0x0005e20000100800 */
[----:B------:R-:W-:-:S03]  /*1ec50*/  IMAD.X R127, R38, 0x1, R127, P3 ;  /* 0x00000001267f7824 */ /* 0x000fc600018e067f */
[----:B------:R-:W-:Y:S04]  /*1ec60*/  STL [R1+0x158], R128 ;  /* 0x0001588001007387 */ /* 0x000fe80000100800 */
[----:B------:R-:W-:Y:S04]  /*1ec70*/  STL [R1+0x14c], R134 ;  /* 0x00014c8601007387 */ /* 0x000fe80000100800 */
[----:B------:R-:W-:Y:S04]  /*1ec80*/  STL [R1+0x154], R131 ;  /* 0x0001548301007387 */ /* 0x000fe80000100800 */
[----:B0-----:R-:W3:Y:S04]  /*1ec90*/  LDL.LU R48, [R1+0x1d0] ;  /* 0x0001d00001307983 */ /* 0x001ee80000300800 */
[----:B------:R-:W4:Y:S04]  /*1eca0*/  LDL.LU R58, [R1+0x1d8] ;  /* 0x0001d800013a7983 */ /* 0x000f280000300800 */
[----:B------:R-:W-:Y:S04]  /*1ecb0*/  STL [R1+0x15c], R127 ;  /* 0x00015c7f01007387 */ /* 0x000fe80000100800 */
[----:B-1----:R-:W4:Y:S04]  /*1ecc0*/  LDL.LU R49, [R1+0x1cc] ;  /* 0x0001cc0001317983 */ /* 0x002f280000300800 */
[----:B------:R-:W4:Y:S04]  /*1ecd0*/  LDL.LU R100, [R1+0x1d4] ;  /* 0x0001d40001647983 */ /* 0x000f280000300800 */
[----:B------:R-:W4:Y:S01]  /*1ece0*/  LDL.LU R55, [R1+0x1dc] ;  /* 0x0001dc0001377983 */ /* 0x000f220000300800 */
[----:B------:R-:W-:Y:S01]  /*1ecf0*/  PRMT R39, RZ, 0x7610, R39 ;  /* 0x00007610ff277816 */ /* 0x000fe20000000027 */
[----:B------:R-:W-:-:S02]  /*1ed00*/  @!P2 IMAD.MOV.U32 R42, RZ, RZ, R133 ;  /* 0x000000ffff2aa224 */ /* 0x000fc400078e0085 */
[----:B------:R-:W-:Y:S01]  /*1ed10*/  @!P2 IMAD.MOV.U32 R43, RZ, RZ, R134 ;  /* 0x000000ffff2ba224 */ /* 0x000fe200078e0086 */
[----:B------:R-:W-:Y:S02]  /*1ed20*/  PRMT R40, RZ, 0x7610, R40 ;  /* 0x00007610ff287816 */ /* 0x000fe40000000028 */
[C---:B------:R-:W-:Y:S02]  /*1ed30*/  IADD3 R121, P5, PT, R36.reuse, R121, RZ ;  /* 0x0000007924797210 */ /* 0x040fe40007fbe0ff */
[----:B------:R0:W4:Y:S01]  /*1ed40*/  @!P2 LDG.E.U8 R39, desc[UR18][R42.64] ;  /* 0x000000122a27a981 */ /* 0x000122000c1e1100 */
[C---:B------:R-:W-:Y:S02]  /*1ed50*/  IADD3 R117, P4, PT, R36.reuse, R117, RZ ;  /* 0x0000007524757210 */ /* 0x040fe40007f9e0ff */
[----:B------:R-:W-:Y:S01]  /*1ed60*/  IADD3 R114, P3, PT, R36, R114, RZ ;  /* 0x0000007224727210 */ /* 0x000fe20007f7e0ff */
[----:B------:R-:W-:Y:S02]  /*1ed70*/  IMAD.X R124, R38, 0x1, R124, P5 ;  /* 0x00000001267c7824 */ /* 0x000fe400028e067c */
[----:B0-----:R-:W-:-:S02]  /*1ed80*/  @!P2 IMAD.MOV.U32 R42, RZ, RZ, R128 ;  /* 0x000000ffff2aa224 */ /* 0x001fc400078e0080 */
[----:B------:R-:W-:Y:S02]  /*1ed90*/  @!P2 IMAD.MOV.U32 R43, RZ, RZ, R131 ;  /* 0x000000ffff2ba224 */ /* 0x000fe400078e0083 */
[----:B------:R-:W-:-:S03]  /*1eda0*/  IMAD.X R120, R38, 0x1, R120, P4 ;  /* 0x0000000126787824 */ /* 0x000fc600020e0678 */
[----:B------:R0:W4:Y:S01]  /*1edb0*/  @!P2 LDG.E.U8 R40, desc[UR18][R42.64] ;  /* 0x000000122a28a981 */ /* 0x000122000c1e1100 */
[----:B------:R-:W-:Y:S01]  /*1edc0*/  IMAD.X R115, R38, 0x1, R115, P3 ;  /* 0x0000000126737824 */ /* 0x000fe200018e0673 */
[----:B------:R-:W-:Y:S01]  /*1edd0*/  PRMT R41, RZ, 0x7610, R41 ;  /* 0x00007610ff297816 */ /* 0x000fe20000000029 */
[----:B0-----:R-:W-:Y:S02]  /*1ede0*/  @!P2 IMAD.MOV.U32 R42, RZ, RZ, R59 ;  /* 0x000000ffff2aa224 */ /* 0x001fe400078e003b */
[----:B--2---:R-:W2:Y:S04]  /*1edf0*/  LDL.LU R59, [R1+0x220] ;  /* 0x00022000013b7983 */ /* 0x004ea80000300800 */
[----:B------:R-:W-:Y:S04]  /*1ee00*/  STL [R1+0x190], R121 ;  /* 0x0001907901007387 */ /* 0x000fe80000100800 */
[----:B------:R-:W-:Y:S04]  /*1ee10*/  STL [R1+0x1a0], R114 ;  /* 0x0001a07201007387 */ /* 0x000fe80000100800 */
[----:B------:R-:W-:Y:S04]  /*1ee20*/  STL [R1+0x198], R117 ;  /* 0x0001987501007387 */ /* 0x000fe80000100800 */
[----:B------:R-:W-:Y:S01]  /*1ee30*/  STL [R1+0x18c], R124 ;  /* 0x00018c7c01007387 */ /* 0x000fe20000100800 */
[----:B------:R-:W-:-:S03]  /*1ee40*/  @!P2 IMAD.MOV.U32 R43, RZ, RZ, R127 ;  /* 0x000000ffff2ba224 */ /* 0x000fc600078e007f */
[----:B------:R-:W-:Y:S04]  /*1ee50*/  STL [R1+0x194], R120 ;  /* 0x0001947801007387 */ /* 0x000fe80000100800 */
[----:B------:R-:W2:Y:S04]  /*1ee60*/  LDL.LU R52, [R1+0x210] ;  /* 0x0002100001347983 */ /* 0x000ea80000300800 */
[----:B------:R0:W-:Y:S01]  /*1ee70*/  STS.U8 [R30+UR9+0xc180], R102 ;  /* 0x00c180661e007988 */ /* 0x0001e20008000009 */
[----:B------:R-:W-:-:S03]  /*1ee80*/  @!P2 IMAD.MOV.U32 R46, RZ, RZ, R121 ;  /* 0x000000ffff2ea224 */ /* 0x000fc600078e0079 */
[----:B------:R1:W2:Y:S04]  /*1ee90*/  @!P2 LDG.E.U8 R41, desc[UR18][R42.64] ;  /* 0x000000122a29a981 */ /* 0x0002a8000c1e1100 */
[----:B0-----:R-:W2:Y:S04]  /*1eea0*/  LDL.LU R102, [R1+0x218] ;  /* 0x0002180001667983 */ /* 0x001ea80000300800 */
[----:B------:R-:W-:Y:S01]  /*1eeb0*/  STL [R1+0x19c], R115 ;  /* 0x00019c7301007387 */ /* 0x000fe20000100800 */
[----:B-1----:R-:W-:-:S03]  /*1eec0*/  PRMT R42, RZ, 0x7610, R42 ;  /* 0x00007610ff2a7816 */ /* 0x002fc6000000002a */
[----:B------:R-:W2:Y:S01]  /*1eed0*/  LDL.LU R53, [R1+0x20c] ;  /* 0x00020c0001357983 */ /* 0x000ea20000300800 */
[----:B------:R-:W-:-:S03]  /*1eee0*/  @!P2 IMAD.MOV.U32 R47, RZ, RZ, R124 ;  /* 0x000000ffff2fa224 */ /* 0x000fc600078e007c */
[----:B------:R-:W2:Y:S01]  /*1eef0*/  LDL.LU R103, [R1+0x214] ;  /* 0x0002140001677983 */ /* 0x000ea20000300800 */
[----:B------:R-:W-:-:S03]  /*1ef00*/  PRMT R43, RZ, 0x7610, R43 ;  /* 0x00007610ff2b7816 */ /* 0x000fc6000000002b */
[----:B------:R0:W-:Y:S04]  /*1ef10*/  STS.U8 [R30+UR9+0xcd80], R99 ;  /* 0x00cd80631e007988 */ /* 0x0001e80008000009 */
[----:B------:R1:W2:Y:S04]  /*1ef20*/  @!P2 LDG.E.U8 R42, desc[UR18][R46.64] ;  /* 0x000000122e2aa981 */ /* 0x0002a8000c1e1100 */
[----:B0-----:R-:W2:Y:S01]  /*1ef30*/  LDL.LU R99, [R1+0x21c] ;  /* 0x00021c0001637983 */ /* 0x001ea20000300800 */
[----:B-1----:R-:W-:Y:S02]  /*1ef40*/  @!P2 IMAD.MOV.U32 R46, RZ, RZ, R117 ;  /* 0x000000ffff2ea224 */ /* 0x002fe400078e0075 */
[----:B------:R-:W-:Y:S01]  /*1ef50*/  @!P2 IMAD.MOV.U32 R47, RZ, RZ, R120 ;  /* 0x000000ffff2fa224 */ /* 0x000fe200078e0078 */
[----:B------:R-:W-:-:S02]  /*1ef60*/  PRMT R44, RZ, 0x7610, R44 ;  /* 0x00007610ff2c7816 */ /* 0x000fc4000000002c */
[----:B------:R-:W-:Y:S02]  /*1ef70*/  IADD3 R113, P3, PT, R36, R113, RZ ;  /* 0x0000007124717210 */ /* 0x000fe40007f7e0ff */
[----:B------:R0:W2:Y:S01]  /*1ef80*/  @!P2 LDG.E.U8 R43, desc[UR18][R46.64] ;  /* 0x000000122e2ba981 */ /* 0x0000a2000c1e1100 */
[----:B------:R-:W-:-:S03]  /*1ef90*/  PRMT R45, RZ, 0x7610, R45 ;  /* 0x00007610ff2d7816 */ /* 0x000fc6000000002d */
[----:B------:R1:W-:Y:S01]  /*1efa0*/  STS.U8 [R30+UR9+0xd180], R98 ;  /* 0x00d180621e007988 */ /* 0x0003e20008000009 */
[----:B0-----:R-:W-:Y:S02]  /*1efb0*/  @!P2 IMAD.MOV.U32 R46, RZ, RZ, R114 ;  /* 0x000000ffff2ea224 */ /* 0x001fe400078e0072 */
[----:B------:R-:W-:Y:S01]  /*1efc0*/  @!P2 IMAD.MOV.U32 R47, RZ, RZ, R115 ;  /* 0x000000ffff2fa224 */ /* 0x000fe200078e0073 */
[----:B-1----:R-:W2:Y:S04]  /*1efd0*/  LDL.LU R98, [R1+0x280] ;  /* 0x0002800001627983 */ /* 0x002ea80000300800 */
[----:B------:R0:W2:Y:S02]  /*1efe0*/  @!P2 LDG.E.U8 R44, desc[UR18][R46.64] ;  /* 0x000000122e2ca981 */ /* 0x0000a4000c1e1100 */
[----:B0-----:R-:W-:-:S02]  /*1eff0*/  PRMT R46, RZ, 0x7610, R46 ;  /* 0x00007610ff2e7816 */ /* 0x001fc4000000002e */
[C---:B---3--:R-:W-:Y:S02]  /*1f000*/  IADD3 R48, P5, PT, R36.reuse, R48, RZ ;  /* 0x0000003024307210 */ /* 0x048fe40007fbe0ff */
[----:B----4-:R-:W-:-:S03]  /*1f010*/  IADD3 R58, P4, PT, R36, R58, RZ ;  /* 0x0000003a243a7210 */ /* 0x010fc60007f9e0ff */
[----:B------:R0:W-:Y:S04]  /*1f020*/  STL [R1+0x1d0], R48 ;  /* 0x0001d03001007387 */ /* 0x0001e80000100800 */
[----:B------:R-:W-:Y:S01]  /*1f030*/  STL [R1+0x1e0], R113 ;  /* 0x0001e07101007387 */ /* 0x000fe20000100800 */
[----:B------:R-:W-:-:S03]  /*1f040*/  IMAD.X R49, R38, 0x1, R49, P5 ;  /* 0x0000000126317824 */ /* 0x000fc600028e0631 */
[----:B------:R-:W-:Y:S01]  /*1f050*/  STL [R1+0x1d8], R58 ;  /* 0x0001d83a01007387 */ /* 0x000fe20000100800 */
[----:B------:R-:W-:-:S03]  /*1f060*/  IMAD.X R100, R38, 0x1, R100, P4 ;  /* 0x0000000126647824 */ /* 0x000fc600020e0664 */
[----:B------:R1:W-:Y:S04]  /*1f070*/  STL [R1+0x1cc], R49 ;  /* 0x0001cc3101007387 */ /* 0x0003e80000100800 */
[----:B------:R0:W3:Y:S01]  /*1f080*/  @!P2 LDG.E.U8 R45, desc[UR18][R48.64] ;  /* 0x00000012302da981 */ /* 0x0000e2000c1e1100 */
[----:B------:R-:W-:-:S03]  /*1f090*/  IMAD.X R55, R38, 0x1, R55, P3 ;  /* 0x0000000126377824 */ /* 0x000fc600018e0637 */
[----:B------:R-:W-:Y:S04]  /*1f0a0*/  STL [R1+0x1d4], R100 ;  /* 0x0001d46401007387 */ /* 0x000fe80000100800 */
[----:B------:R-:W4:Y:S01]  /*1f0b0*/  LDL.LU R54, [R1+0x270] ;  /* 0x0002700001367983 */ /* 0x000f220000300800 */
[----:B0-----:R-:W-:Y:S02]  /*1f0c0*/  @!P2 IMAD.MOV.U32 R48, RZ, RZ, R58 ;  /* 0x000000ffff30a224 */ /* 0x001fe400078e003a */
[----:B-1----:R-:W-:Y:S01]  /*1f0d0*/  @!P2 IMAD.MOV.U32 R49, RZ, RZ, R100 ;  /* 0x000000ffff31a224 */ /* 0x002fe200078e0064 */
[----:B------:R-:W3:Y:S04]  /*1f0e0*/  LDL.LU R105, [R1+0x278] ;  /* 0x0002780001697983 */ /* 0x000ee80000300800 */
[----:B------:R0:W3:Y:S04]  /*1f0f0*/  @!P2 LDG.E.U8 R46, desc[UR18][R48.64] ;  /* 0x00000012302ea981 */ /* 0x0000e8000c1e1100 */
[----:B------:R1:W-:Y:S01]  /*1f100*/  STL [R1+0x1dc], R55 ;  /* 0x0001dc3701007387 */ /* 0x0003e20000100800 */
[----:B0-----:R-:W-:-:S03]  /*1f110*/  @!P2 IMAD.MOV.U32 R49, RZ, RZ, R55 ;  /* 0x000000ffff31a224 */ /* 0x001fc600078e0037 */
[----:B-1----:R-:W3:Y:S04]  /*1f120*/  LDL.LU R55, [R1+0x26c] ;  /* 0x00026c0001377983 */ /* 0x002ee80000300800 */
[----:B------:R-:W3:Y:S04]  /*1f130*/  LDL.LU R106, [R1+0x274] ;  /* 0x00027400016a7983 */ /* 0x000ee80000300800 */
[----:B------:R-:W3:Y:S01]  /*1f140*/  LDL.LU R100, [R1+0x27c] ;  /* 0x00027c0001647983 */ /* 0x000ee20000300800 */
[----:B------:R-:W-:Y:S01]  /*1f150*/  PRMT R47, RZ, 0x7610, R47 ;  /* 0x00007610ff2f7816 */ /* 0x000fe2000000002f */
[----:B------:R-:W-:Y:S01]  /*1f160*/  @!P2 IMAD.MOV.U32 R48, RZ, RZ, R113 ;  /* 0x000000ffff30a224 */ /* 0x000fe200078e0071 */
[----:B--2---:R-:W-:Y:S01]  /*1f170*/  IADD3 R59, P3, PT, R36, R59, RZ ;  /* 0x0000003b243b7210 */ /* 0x004fe20007f7e0ff */
[----:B------:R0:W-:Y:S04]  /*1f180*/  STS.U8 [R30+UR9+0xc580], R101 ;  /* 0x00c580651e007988 */ /* 0x0001e80008000009 */
[----:B------:R1:W2:Y:S04]  /*1f190*/  @!P2 LDG.E.U8 R47, desc[UR18][R48.64] ;  /* 0x00000012302fa981 */ /* 0x0002a8000c1e1100 */
[----:B0-----:R-:W2:Y:S01]  /*1f1a0*/  LDL.LU R101, [R1+0x2c0] ;  /* 0x0002c00001657983 */ /* 0x001ea20000300800 */
[----:B-1----:R-:W-:-:S02]  /*1f1b0*/  PRMT R48, RZ, 0x7610, R48 ;  /* 0x00007610ff307816 */ /* 0x002fc40000000030 */
[----:B------:R-:W-:Y:S02]  /*1f1c0*/  IADD3 R52, P5, PT, R36, R52, RZ ;  /* 0x0000003424347210 */ /* 0x000fe40007fbe0ff */
[----:B------:R-:W-:-:S03]  /*1f1d0*/  PRMT R49, RZ, 0x7610, R49 ;  /* 0x00007610ff317816 */ /* 0x000fc60000000031 */
[----:B------:R0:W-:Y:S01]  /*1f1e0*/  STL [R1+0x210], R52 ;  /* 0x0002103401007387 */ /* 0x0001e20000100800 */
[----:B------:R-:W-:-:S03]  /*1f1f0*/  IADD3 R102, P4, PT, R36, R102, RZ ;  /* 0x0000006624667210 */ /* 0x000fc60007f9e0ff */
[----:B------:R-:W-:Y:S01]  /*1f200*/  STL [R1+0x220], R59 ;  /* 0x0002203b01007387 */ /* 0x000fe20000100800 */
[----:B------:R-:W-:-:S03]  /*1f210*/  IMAD.X R53, R38, 0x1, R53, P5 ;  /* 0x0000000126357824 */ /* 0x000fc600028e0635 */
[----:B------:R-:W-:Y:S01]  /*1f220*/  STL [R1+0x218], R102 ;  /* 0x0002186601007387 */ /* 0x000fe20000100800 */
[----:B------:R-:W-:-:S03]  /*1f230*/  IMAD.X R103, R38, 0x1, R103, P4 ;  /* 0x0000000126677824 */ /* 0x000fc600020e0667 */
[----:B------:R1:W-:Y:S04]  /*1f240*/  STL [R1+0x20c], R53 ;  /* 0x00020c3501007387 */ /* 0x0003e80000100800 */
[----:B------:R0:W2:Y:S04]  /*1f250*/  @!P2 LDG.E.U8 R48, desc[UR18][R52.64] ;  /* 0x000000123430a981 */ /* 0x0000a8000c1e1100 */
[----:B------:R1:W-:Y:S04]  /*1f260*/  STL [R1+0x214], R103 ;  /* 0x0002146701007387 */ /* 0x0003e80000100800 */
[----:B------:R-:W2:Y:S01]  /*1f270*/  LDL.LU R58, [R1+0x2b0] ;  /* 0x0002b000013a7983 */ /* 0x000ea20000300800 */
[----:B------:R-:W-:-:S02]  /*1f280*/  IMAD.X R99, R38, 0x1, R99, P3 ;  /* 0x0000000126637824 */ /* 0x000fc400018e0663 */
[----:B0-----:R-:W-:Y:S01]  /*1f290*/  @!P2 IMAD.MOV.U32 R52, RZ, RZ, R102 ;  /* 0x000000ffff34a224 */ /* 0x001fe200078e0066 */
[----:B------:R-:W2:Y:S01]  /*1f2a0*/  LDL.LU R104, [R1+0x2b8] ;  /* 0x0002b80001687983 */ /* 0x000ea20000300800 */
[----:B-1----:R-:W-:-:S03]  /*1f2b0*/  @!P2 IMAD.MOV.U32 R53, RZ, RZ, R103 ;  /* 0x000000ffff35a224 */ /* 0x002fc600078e0067 */
[----:B------:R0:W-:Y:S04]  /*1f2c0*/  STL [R1+0x21c], R99 ;  /* 0x00021c6301007387 */ /* 0x0001e80000100800 */
[----:B------:R1:W2:Y:S02]  /*1f2d0*/  @!P2 LDG.E.U8 R49, desc[UR18][R52.64] ;  /* 0x000000123431a981 */ /* 0x0002a4000c1e1100 */
[----:B-1----:R-:W-:Y:S02]  /*1f2e0*/  @!P2 IMAD.MOV.U32 R52, RZ, RZ, R59 ;  /* 0x000000ffff34a224 */ /* 0x002fe400078e003b */
[----:B------:R-:W2:Y:S04]  /*1f2f0*/  LDL.LU R59, [R1+0x2ac] ;  /* 0x0002ac00013b7983 */ /* 0x000ea80000300800 */
[----:B------:R-:W2:Y:S04]  /*1f300*/  LDL.LU R107, [R1+0x2b4] ;  /* 0x0002b400016b7983 */ /* 0x000ea80000300800 */
[----:B------:R-:W2:Y:S01]  /*1f310*/  LDL.LU R103, [R1+0x2bc] ;  /* 0x0002bc0001677983 */ /* 0x000ea20000300800 */
[----:B------:R-:W-:-:S03]  /*1f320*/  IADD3 R98, P3, PT, R36, R98, RZ ;  /* 0x0000006224627210 */ /* 0x000fc60007f7e0ff */
[----:B------:R-:W2:Y:S01]  /*1f330*/  LDL.LU R102, [R1+0x300] ;  /* 0x0003000001667983 */ /* 0x000ea20000300800 */
[----:B------:R-:W-:Y:S01]  /*1f340*/  @!P2 IMAD.MOV.U32 R53, RZ, RZ, R99 ;  /* 0x000000ffff35a224 */ /* 0x000fe200078e0063 */
[----:B------:R-:W-:Y:S02]  /*1f350*/  PRMT R51, RZ, 0x7610, R51 ;  /* 0x00007610ff337816 */ /* 0x000fe40000000033 */
[----:B------:R1:W-:Y:S01]  /*1f360*/  STS.U8 [R30+UR9+0xe980], R109 ;  /* 0x00e9806d1e007988 */ /* 0x0003e20008000009 */
[C---:B----4-:R-:W-:Y:S02]  /*1f370*/  IADD3 R54, P5, PT, R36.reuse, R54, RZ ;  /* 0x0000003624367210 */ /* 0x050fe40007fbe0ff */
[----:B---3--:R-:W-:-:S03]  /*1f380*/  IADD3 R105, P4, PT, R36, R105, RZ ;  /* 0x0000006924697210 */ /* 0x008fc60007f9e0ff */
[----:B------:R-:W-:Y:S04]  /*1f390*/  STL [R1+0x270], R54 ;  /* 0x0002703601007387 */ /* 0x000fe80000100800 */
[----:B------:R-:W-:Y:S04]  /*1f3a0*/  STL [R1+0x280], R98 ;  /* 0x0002806201007387 */ /* 0x000fe80000100800 */
[----:B------:R-:W-:Y:S01]  /*1f3b0*/  STL [R1+0x278], R105 ;  /* 0x0002786901007387 */ /* 0x000fe20000100800 */
[C---:B------:R-:W-:Y:S02]  /*1f3c0*/  IMAD.X R55, R38.reuse, 0x1, R55, P5 ;  /* 0x0000000126377824 */ /* 0x040fe400028e0637 */
[----:B------:R-:W-:-:S03]  /*1f3d0*/  IMAD.X R106, R38, 0x1, R106, P4 ;  /* 0x00000001266a7824 */ /* 0x000fc600020e066a */
[----:B------:R3:W-:Y:S01]  /*1f3e0*/  STL [R1+0x26c], R55 ;  /* 0x00026c3701007387 */ /* 0x0007e20000100800 */
[----:B------:R-:W-:-:S03]  /*1f3f0*/  IMAD.X R100, R38, 0x1, R100, P3 ;  /* 0x0000000126647824 */ /* 0x000fc600018e0664 */
[----:B------:R4:W-:Y:S04]  /*1f400*/  STL [R1+0x274], R106 ;  /* 0x0002746a01007387 */ /* 0x0009e80000100800 */
[----:B0-----:R-:W2:Y:S04]  /*1f410*/  LDL.LU R99, [R1+0x2f0] ;  /* 0x0002f00001637983 */ /* 0x001ea80000300800 */
[----:B------:R-:W2:Y:S04]  /*1f420*/  LDL.LU R108, [R1+0x2f8] ;  /* 0x0002f800016c7983 */ /* 0x000ea80000300800 */
[----:B------:R0:W-:Y:S04]  /*1f430*/  STL [R1+0x27c], R100 ;  /* 0x00027c6401007387 */ /* 0x0001e80000100800 */
[----:B-1----:R-:W2:Y:S04]  /*1f440*/  LDL.LU R109, [R1+0x2ec] ;  /* 0x0002ec00016d7983 */ /* 0x002ea80000300800 */
[----:B------:R-:W2:Y:S04]  /*1f450*/  LDL.LU R113, [R1+0x2f4] ;  /* 0x0002f40001717983 */ /* 0x000ea80000300800 */
[----:B------:R3:W2:Y:S02]  /*1f460*/  @!P2 LDG.E.U8 R51, desc[UR18][R54.64] ;  /* 0x000000123633a981 */ /* 0x0006a4000c1e1100 */
[----:B---3--:R-:W-:-:S02]  /*1f470*/  @!P2 IMAD.MOV.U32 R55, RZ, RZ, R106 ;  /* 0x000000ffff37a224 */ /* 0x008fc400078e006a */
[----:B----4-:R-:W3:Y:S01]  /*1f480*/  LDL.LU R106, [R1+0x2fc] ;  /* 0x0002fc00016a7983 */ /* 0x010ee20000300800 */
[----:B------:R-:W-:Y:S01]  /*1f490*/  PRMT R50, RZ, 0x7610, R50 ;  /* 0x00007610ff327816 */ /* 0x000fe20000000032 */
[----:B------:R-:W-:-:S05]  /*1f4a0*/  @!P2 IMAD.MOV.U32 R54, RZ, RZ, R105 ;  /* 0x000000ffff36a224 */ /* 0x000fca00078e0069 */
[----:B------:R1:W4:Y:S01]  /*1f4b0*/  @!P2 LDG.E.U8 R50, desc[UR18][R52.64] ;  /* 0x000000123432a981 */ /* 0x000322000c1e1100 */
[----:B--2---:R-:W-:Y:S02]  /*1f4c0*/  IADD3 R101, P3, PT, R36, R101, RZ ;  /* 0x0000006524657210 */ /* 0x004fe40007f7e0ff */
[----:B-1----:R-:W-:Y:S02]  /*1f4d0*/  PRMT R52, RZ, 0x7610, R52 ;  /* 0x00007610ff347816 */ /* 0x002fe40000000034 */
[----:B------:R-:W-:-:S04]  /*1f4e0*/  PRMT R53, RZ, 0x7610, R53 ;  /* 0x00007610ff357816 */ /* 0x000fc80000000035 */
[----:B------:R1:W2:Y:S01]  /*1f4f0*/  @!P2 LDG.E.U8 R52, desc[UR18][R54.64] ;  /* 0x000000123634a981 */ /* 0x0002a2000c1e1100 */
[C---:B------:R-:W-:Y:S02]  /*1f500*/  IADD3 R58, P5, PT, R36.reuse, R58, RZ ;  /* 0x0000003a243a7210 */ /* 0x040fe40007fbe0ff */
[----:B------:R-:W-:Y:S01]  /*1f510*/  IADD3 R104, P4, PT, R36, R104, RZ ;  /* 0x0000006824687210 */ /* 0x000fe20007f9e0ff */
[----:B-1----:R-:W-:Y:S02]  /*1f520*/  @!P2 IMAD.MOV.U32 R54, RZ, RZ, R98 ;  /* 0x000000ffff36a224 */ /* 0x002fe400078e0062 */
[----:B------:R-:W-:Y:S02]  /*1f530*/  @!P2 IMAD.MOV.U32 R55, RZ, RZ, R100 ;  /* 0x000000ffff37a224 */ /* 0x000fe400078e0064 */
[----:B0-----:R-:W2:Y:S04]  /*1f540*/  LDL.LU R100, [R1+0x338] ;  /* 0x0003380001647983 */ /* 0x001ea80000300800 */
[----:B------:R0:W-:Y:S04]  /*1f550*/  STL [R1+0x2b0], R58 ;  /* 0x0002b03a01007387 */ /* 0x0001e80000100800 */
[----:B------:R1:W4:Y:S01]  /*1f560*/  @!P2 LDG.E.U8 R53, desc[UR18][R54.64] ;  /* 0x000000123635a981 */ /* 0x000322000c1e1100 */
[----:B------:R-:W-:-:S03]  /*1f570*/  IMAD.X R59, R38, 0x1, R59, P5 ;  /* 0x00000001263b7824 */ /* 0x000fc600028e063b */
[----:B------:R-:W-:Y:S01]  /*1f580*/  STL [R1+0x2c0], R101 ;  /* 0x0002c06501007387 */ /* 0x000fe20000100800 */
[----:B------:R-:W-:-:S03]  /*1f590*/  IMAD.X R107, R38, 0x1, R107, P4 ;  /* 0x00000001266b7824 */ /* 0x000fc600020e066b */
[----:B------:R-:W-:Y:S01]  /*1f5a0*/  STL [R1+0x2b8], R104 ;  /* 0x0002b86801007387 */ /* 0x000fe20000100800 */
[----:B-1----:R-:W-:Y:S01]  /*1f5b0*/  PRMT R54, RZ, 0x7610, R54 ;  /* 0x00007610ff367816 */ /* 0x002fe20000000036 */
[----:B------:R-:W-:Y:S02]  /*1f5c0*/  IMAD.X R103, R38, 0x1, R103, P3 ;  /* 0x0000000126677824 */ /* 0x000fe400018e0667 */
[----:B------:R1:W-:Y:S04]  /*1f5d0*/  STL [R1+0x2ac], R59 ;  /* 0x0002ac3b01007387 */ /* 0x0003e80000100800 */
[----:B------:R0:W-:Y:S01]  /*1f5e0*/  STL [R1+0x2b4], R107 ;  /* 0x0002b46b01007387 */ /* 0x0001e20000100800 */
[----:B------:R-:W-:-:S03]  /*1f5f0*/  PRMT R55, RZ, 0x7610, R55 ;  /* 0x00007610ff377816 */ /* 0x000fc60000000037 */
[----:B------:R-:W4:Y:S04]  /*1f600*/  LDL.LU R98, [R1+0x328] ;  /* 0x0003280001627983 */ /* 0x000f280000300800 */
[----:B------:R-:W4:Y:S04]  /*1f610*/  LDL.LU R105, [R1+0x330] ;  /* 0x0003300001697983 */ /* 0x000f280000300800 */
[----:B------:R0:W4:Y:S04]  /*1f620*/  @!P2 LDG.E.U8 R54, desc[UR18][R58.64] ;  /* 0x000000123a36a981 */ /* 0x000128000c1e1100 */
[----:B------:R1:W-:Y:S01]  /*1f630*/  STL [R1+0x2bc], R103 ;  /* 0x0002bc6701007387 */ /* 0x0003e20000100800 */
[----:B0-----:R-:W-:-:S02]  /*1f640*/  @!P2 IMAD.MOV.U32 R58, RZ, RZ, R104 ;  /* 0x000000ffff3aa224 */ /* 0x001fc400078e0068 */
[----:B-1----:R-:W-:Y:S01]  /*1f650*/  @!P2 IMAD.MOV.U32 R59, RZ, RZ, R107 ;  /* 0x000000ffff3ba224 */ /* 0x002fe200078e006b */
[----:B------:R-:W4:Y:S04]  /*1f660*/  LDL.LU R104, [R1+0x324] ;  /* 0x0003240001687983 */ /* 0x000f280000300800 */
[----:B------:R-:W4:Y:S04]  /*1f670*/  LDL.LU R107, [R1+0x32c] ;  /* 0x00032c00016b7983 */ /* 0x000f280000300800 */
[----:B------:R0:W4:Y:S02]  /*1f680*/  @!P2 LDG.E.U8 R55, desc[UR18][R58.64] ;  /* 0x000000123a37a981 */ /* 0x000124000c1e1100 */
[----:B0-----:R-:W-:-:S02]  /*1f690*/  @!P2 IMAD.MOV.U32 R59, RZ, RZ, R103 ;  /* 0x000000ffff3ba224 */ /* 0x001fc400078e0067 */
[----:B------:R-:W4:Y:S01]  /*1f6a0*/  LDL.LU R103, [R1+0x334] ;  /* 0x0003340001677983 */ /* 0x000f220000300800 */
[----:B------:R-:W-:Y:S01]  /*1f6b0*/  PRMT R56, RZ, 0x7610, R56 ;  /* 0x00007610ff387816 */ /* 0x000fe20000000038 */
[----:B------:R-:W-:Y:S01]  /*1f6c0*/  @!P2 IMAD.MOV.U32 R58, RZ, RZ, R101 ;  /* 0x000000ffff3aa224 */ /* 0x000fe200078e0065 */
[----:B------:R-:W-:Y:S01]  /*1f6d0*/  IADD3 R102, P3, PT, R36, R102, RZ ;  /* 0x0000006624667210 */ /* 0x000fe20007f7e0ff */
[----:B------:R-:W4:Y:S01]  /*1f6e0*/  LDL.LU R101, [R1+0x370] ;  /* 0x0003700001657983 */ /* 0x000f220000300800 */
[----:B------:R-:W-:-:S03]  /*1f6f0*/  PRMT R57, RZ, 0x7610, R57 ;  /* 0x00007610ff397816 */ /* 0x000fc60000000039 */
[----:B------:R0:W4:Y:S01]  /*1f700*/  @!P2 LDG.E.U8 R56, desc[UR18][R58.64] ;  /* 0x000000123a38a981 */ /* 0x000122000c1e1100 */
[----:B------:R-:W-:Y:S02]  /*1f710*/  PRMT R60, RZ, 0x7610, R60 ;  /* 0x00007610ff3c7816 */ /* 0x000fe4000000003c */
[C---:B------:R-:W-:Y:S02]  /*1f720*/  IADD3 R99, P5, PT, R36.reuse, R99, RZ ;  /* 0x0000006324637210 */ /* 0x040fe40007fbe0ff */
[----:B------:R-:W-:-:S03]  /*1f730*/  IADD3 R108, P4, PT, R36, R108, RZ ;  /* 0x0000006c246c7210 */ /* 0x000fc60007f9e0ff */
[----:B------:R1:W-:Y:S01]  /*1f740*/  STL [R1+0x2f0], R99 ;  /* 0x0002f06301007387 */ /* 0x0003e20000100800 */
[----:B0-----:R-:W-:-:S03]  /*1f750*/  @!P2 IMAD.MOV.U32 R58, RZ, RZ, R99 ;  /* 0x000000ffff3aa224 */ /* 0x001fc600078e0063 */
[----:B------:R-:W-:Y:S01]  /*1f760*/  STL [R1+0x300], R102 ;  /* 0x0003006601007387 */ /* 0x000fe20000100800 */
[----:B------:R-:W-:-:S03]  /*1f770*/  IMAD.X R109, R38, 0x1, R109, P5 ;  /* 0x00000001266d7824 */ /* 0x000fc600028e066d */
[----:B------:R-:W-:Y:S01]  /*1f780*/  STL [R1+0x2f8], R108 ;  /* 0x0002f86c01007387 */ /* 0x000fe20000100800 */
[----:B------:R-:W-:-:S03]  /*1f790*/  IMAD.X R113, R38, 0x1, R113, P4 ;  /* 0x0000000126717824 */ /* 0x000fc600020e0671 */
[----:B------:R0:W-:Y:S01]  /*1f7a0*/  STL [R1+0x2ec], R109 ;  /* 0x0002ec6d01007387 */ /* 0x0001e20000100800 */
[----:B------:R-:W-:-:S03]  /*1f7b0*/  @!P2 IMAD.MOV.U32 R59, RZ, RZ, R109 ;  /* 0x000000ffff3ba224 */ /* 0x000fc600078e006d */
[----:B------:R3:W-:Y:S04]  /*1f7c0*/  STL [R1+0x2f4], R113 ;  /* 0x0002f47101007387 */ /* 0x0007e80000100800 */
[----:B-1----:R-:W4:Y:S04]  /*1f7d0*/  LDL.LU R99, [R1+0x340] ;  /* 0x0003400001637983 */ /* 0x002f280000300800 */
[----:B0-----:R-:W4:Y:S01]  /*1f7e0*/  LDL.LU R109, [R1+0x368] ;  /* 0x00036800016d7983 */ /* 0x001f220000300800 */
[----:B---3--:R-:W-:-:S03]  /*1f7f0*/  IMAD.X R106, R38, 0x1, R106, P3 ;  /* 0x00000001266a7824 */ /* 0x008fc600018e066a */
[----:B------:R0:W3:Y:S04]  /*1f800*/  @!P2 LDG.E.U8 R57, desc[UR18][R58.64] ;  /* 0x000000123a39a981 */ /* 0x0000e8000c1e1100 */
[----:B------:R1:W-:Y:S01]  /*1f810*/  STL [R1+0x2fc], R106 ;  /* 0x0002fc6a01007387 */ /* 0x0003e20000100800 */
[----:B0-----:R-:W-:Y:S02]  /*1f820*/  @!P2 IMAD.MOV.U32 R58, RZ, RZ, R108 ;  /* 0x000000ffff3aa224 */ /* 0x001fe400078e006c */
[----:B------:R-:W-:Y:S01]  /*1f830*/  @!P2 IMAD.MOV.U32 R59, RZ, RZ, R113 ;  /* 0x000000ffff3ba224 */ /* 0x000fe200078e0071 */
[----:B------:R-:W3:Y:S04]  /*1f840*/  LDL.LU R108, [R1+0x33c] ;  /* 0x00033c00016c7983 */ /* 0x000ee80000300800 */
[----:B------:R-:W3:Y:S04]  /*1f850*/  LDL.LU R113, [R1+0x364] ;  /* 0x0003640001717983 */ /* 0x000ee80000300800 */
[----:B------:R0:W3:Y:S02]  /*1f860*/  @!P2 LDG.E.U8 R60, desc[UR18][R58.64] ;  /* 0x000000123a3ca981 */ /* 0x0000e4000c1e1100 */
[----:B0-----:R-:W-:-:S02]  /*1f870*/  @!P2 IMAD.MOV.U32 R59, RZ, RZ, R106 ;  /* 0x000000ffff3ba224 */ /* 0x001fc400078e006a */
[----:B-1----:R-:W3:Y:S01]  /*1f880*/  LDL.LU R106, [R1+0x36c] ;  /* 0x00036c00016a7983 */ /* 0x002ee20000300800 */
[----:B------:R-:W-:Y:S01]  /*1f890*/  PRMT R61, RZ, 0x7610, R61 ;  /* 0x00007610ff3d7816 */ /* 0x000fe2000000003d */
[----:B------:R-:W-:Y:S01]  /*1f8a0*/  @!P2 IMAD.MOV.U32 R58, RZ, RZ, R102 ;  /* 0x000000ffff3aa224 */ /* 0x000fe200078e0066 */
[----:B--2---:R-:W-:Y:S01]  /*1f8b0*/  IADD3 R100, P3, PT, R36, R100, RZ ;  /* 0x0000006424647210 */ /* 0x004fe20007f7e0ff */
[----:B------:R-:W2:Y:S01]  /*1f8c0*/  LDL.LU R102, [R1+0x3a8] ;  /* 0x0003a80001667983 */ /* 0x000ea20000300800 */
[----:B------:R-:W-:-:S03]  /*1f8d0*/  PRMT R62, RZ, 0x7610, R62 ;  /* 0x00007610ff3e7816 */ /* 0x000fc6000000003e */
[----:B------:R0:W2:Y:S01]  /*1f8e0*/  @!P2 LDG.E.U8 R61, desc[UR18][R58.64] ;  /* 0x000000123a3da981 */ /* 0x0000a2000c1e1100 */
[----:B------:R-:W-:Y:S02]  /*1f8f0*/  PRMT R63, RZ, 0x7610, R63 ;  /* 0x00007610ff3f7816 */ /* 0x000fe4000000003f */
[C---:B----4-:R-:W-:Y:S02]  /*1f900*/  IADD3 R98, P5, PT, R36.reuse, R98, RZ ;  /* 0x0000006224627210 */ /* 0x050fe40007fbe0ff */
[----:B------:R-:W-:-:S03]  /*1f910*/  IADD3 R105, P4, PT, R36, R105, RZ ;  /* 0x0000006924697210 */ /* 0x000fc60007f9e0ff */
[----:B------:R1:W-:Y:S01]  /*1f920*/  STL [R1+0x328], R98 ;  /* 0x0003286201007387 */ /* 0x0003e20000100800 */
[----:B0-----:R-:W-:-:S03]  /*1f930*/  @!P2 IMAD.MOV.U32 R58, RZ, RZ, R98 ;  /* 0x000000ffff3aa224 */ /* 0x001fc600078e0062 */
[----:B------:R-:W-:Y:S04]  /*1f940*/  STL [R1+0x338], R100 ;  /* 0x0003386401007387 */ /* 0x000fe80000100800 */
[----:B------:R-:W-:Y:S01]  /*1f950*/  STL [R1+0x330], R105 ;  /* 0x0003306901007387 */ /* 0x000fe20000100800 */
[C---:B------:R-:W-:Y:S02]  /*1f960*/  IMAD.X R104, R38.reuse, 0x1, R104, P5 ;  /* 0x0000000126687824 */ /* 0x040fe400028e0668 */
[----:B------:R-:W-:-:S03]  /*1f970*/  IMAD.X R107, R38, 0x1, R107, P4 ;  /* 0x00000001266b7824 */ /* 0x000fc600020e066b */
[----:B------:R0:W-:Y:S01]  /*1f980*/  STL [R1+0x324], R104 ;  /* 0x0003246801007387 */ /* 0x0001e20000100800 */
[----:B------:R-:W-:-:S03]  /*1f990*/  @!P2 IMAD.MOV.U32 R59, RZ, RZ, R104 ;  /* 0x000000ffff3ba224 */ /* 0x000fc600078e0068 */
[----:B------:R4:W-:Y:S04]  /*1f9a0*/  STL [R1+0x32c], R107 ;  /* 0x00032c6b01007387 */ /* 0x0009e80000100800 */
[----:B-1----:R-:W2:Y:S04]  /*1f9b0*/  LDL.LU R98, [R1+0x378] ;  /* 0x0003780001627983 */ /* 0x002ea80000300800 */
[----:B0-----:R-:W2:Y:S01]  /*1f9c0*/  LDL.LU R104, [R1+0x380] ;  /* 0x0003800001687983 */ /* 0x001ea20000300800 */
[----:B------:R-:W-:-:S03]  /*1f9d0*/  IMAD.X R103, R38, 0x1, R103, P3 ;  /* 0x0000000126677824 */ /* 0x000fc600018e0667 */
[----:B------:R0:W2:Y:S04]  /*1f9e0*/  @!P2 LDG.E.U8 R62, desc[UR18][R58.64] ;  /* 0x000000123a3ea981 */ /* 0x0000a8000c1e1100 */
[----:B------:R1:W-:Y:S01]  /*1f9f0*/  STL [R1+0x334], R103 ;  /* 0x0003346701007387 */ /* 0x0003e20000100800 */
[----:B0-----:R-:W-:-:S03]  /*1fa00*/  @!P2 IMAD.MOV.U32 R58, RZ, RZ, R105 ;  /* 0x000000ffff3aa224 */ /* 0x001fc600078e0069 */
[----:B------:R-:W2:Y:S01]  /*1fa10*/  LDL.LU R105, [R1+0x374] ;  /* 0x0003740001697983 */ /* 0x000ea20000300800 */
[----:B------:R-:W-:-:S03]  /*1fa20*/  @!P2 IMAD.MOV.U32 R59, RZ, RZ, R107 ;  /* 0x000000ffff3ba224 */ /* 0x000fc600078e006b */
[----:B----4-:R-:W4:Y:S04]  /*1fa30*/  LDL.LU R107, [R1+0x37c] ;  /* 0x00037c00016b7983 */ /* 0x010f280000300800 */
[----:B------:R0:W4:Y:S01]  /*1fa40*/  @!P2 LDG.E.U8 R63, desc[UR18][R58.64] ;  /* 0x000000123a3fa981 */ /* 0x000122000c1e1100 */
[----:B------:R-:W-:Y:S02]  /*1fa50*/  PRMT R64, RZ, 0x7610, R64 ;  /* 0x00007610ff407816 */ /* 0x000fe40000000040 */
[----:B------:R-:W-:Y:S01]  /*1fa60*/  IADD3 R101, P3, PT, R36, R101, RZ ;  /* 0x0000006524657210 */ /* 0x000fe20007f7e0ff */
[----:B0-----:R-:W-:Y:S02]  /*1fa70*/  @!P2 IMAD.MOV.U32 R59, RZ, RZ, R103 ;  /* 0x000000ffff3ba224 */ /* 0x001fe400078e0067 */
[----:B-1----:R-:W4:Y:S01]  /*1fa80*/  LDL.LU R103, [R1+0x3a4] ;  /* 0x0003a40001677983 */ /* 0x002f220000300800 */
[----:B------:R-:W-:-:S03]  /*1fa90*/  @!P2 IMAD.MOV.U32 R58, RZ, RZ, R100 ;  /* 0x000000ffff3aa224 */ /* 0x000fc600078e0064 */
        /* <DEDUP_REMOVED lines=8> */
[----:B------:R-:W-:Y:S04]  /*1fb20*/  STL [R1+0x370], R101 ;  /* 0x0003706501007387 */ /* 0x000fe80000100800 */
[----:B------:R-:W-:Y:S01]  /*1fb30*/  STL [R1+0x368], R109 ;  /* 0x0003686d01007387 */ /* 0x000fe20000100800 */
[C---:B---3--:R-:W-:Y:S02]  /*1fb40*/  IMAD.X R108, R38.reuse, 0x1, R108, P5 ;  /* 0x00000001266c7824 */ /* 0x048fe400028e066c */
[----:B------:R-:W-:-:S03]  /*1fb50*/  IMAD.X R113, R38, 0x1, R113, P4 ;  /* 0x0000000126717824 */ /* 0x000fc600020e0671 */
[----:B------:R0:W-:Y:S01]  /*1fb60*/  STL [R1+0x33c], R108 ;  /* 0x00033c6c01007387 */ /* 0x0001e20000100800 */
[----:B------:R-:W-:-:S03]  /*1fb70*/  @!P2 IMAD.MOV.U32 R59, RZ, RZ, R108 ;  /* 0x000000ffff3ba224 */ /* 0x000fc600078e006c */
[----:B------:R3:W-:Y:S04]  /*1fb80*/  STL [R1+0x364], R113 ;  /* 0x0003647101007387 */ /* 0x0007e80000100800 */
[----:B-1----:R-:W4:Y:S04]  /*1fb90*/  LDL.LU R99, [R1+0x3b0] ;  /* 0x0003b00001637983 */ /* 0x002f280000300800 */
[----:B0-----:R-:W4:Y:S01]  /*1fba0*/  LDL.LU R108, [R1+0x3b8] ;  /* 0x0003b800016c7983 */ /* 0x001f220000300800 */
[----:B------:R-:W-:-:S03]  /*1fbb0*/  IMAD.X R106, R38, 0x1, R106, P3 ;  /* 0x00000001266a7824 */ /* 0x000fc600018e066a */
[----:B------:R0:W4:Y:S04]  /*1fbc0*/  @!P2 LDG.E.U8 R65, desc[UR18][R58.64] ;  /* 0x000000123a41a981 */ /* 0x000128000c1e1100 */
[----:B------:R1:W-:Y:S01]  /*1fbd0*/  STL [R1+0x36c], R106 ;  /* 0x00036c6a01007387 */ /* 0x0003e20000100800 */
[----:B0-----:R-:W-:Y:S02]  /*1fbe0*/  @!P2 IMAD.MOV.U32 R58, RZ, RZ, R109 ;  /* 0x000000ffff3aa224 */ /* 0x001fe400078e006d */
[----:B------:R-:W-:Y:S01]  /*1fbf0*/  @!P2 IMAD.MOV.U32 R59, RZ, RZ, R113 ;  /* 0x000000ffff3ba224 */ /* 0x000fe200078e0071 */
[----:B------:R-:W4:Y:S04]  /*1fc00*/  LDL.LU R109, [R1+0x3ac] ;  /* 0x0003ac00016d7983 */ /* 0x000f280000300800 */
[----:B---3--:R-:W3:Y:S04]  /*1fc10*/  LDL.LU R113, [R1+0x3b4] ;  /* 0x0003b40001717983 */ /* 0x008ee80000300800 */
        /* <DEDUP_REMOVED lines=10> */
[C---:B------:R-:W-:Y:S02]  /*1fcc0*/  IADD3 R98, P5, PT, R36.reuse, R98, RZ ;  /* 0x0000006224627210 */ /* 0x040fe40007fbe0ff */
[----:B------:R-:W-:-:S03]  /*1fcd0*/  IADD3 R104, P4, PT, R36, R104, RZ ;  /* 0x0000006824687210 */ /* 0x000fc60007f9e0ff */
[----:B0-----:R-:W-:Y:S01]  /*1fce0*/  @!P2 IMAD.MOV.U32 R58, RZ, RZ, R98 ;  /* 0x000000ffff3aa224 */ /* 0x001fe200078e0062 */
[----:B------:R0:W-:Y:S04]  /*1fcf0*/  STL [R1+0x378], R98 ;  /* 0x0003786201007387 */ /* 0x0001e80000100800 */
[----:B------:R-:W-:Y:S01]  /*1fd00*/  STL [R1+0x3a8], R102 ;  /* 0x0003a86601007387 */ /* 0x000fe20000100800 */
[----:B------:R-:W-:-:S04]  /*1fd10*/  IMAD.X R105, R38, 0x1, R105, P5 ;  /* 0x0000000126697824 */ /* 0x000fc800028e0669 */
[----:B------:R-:W-:Y:S02]  /*1fd20*/  @!P2 IMAD.MOV.U32 R59, RZ, RZ, R105 ;  /* 0x000000ffff3ba224 */ /* 0x000fe400078e0069 */
[C---:B----4-:R-:W-:Y:S01]  /*1fd30*/  IMAD.X R107, R38.reuse, 0x1, R107, P4 ;  /* 0x00000001266b7824 */ /* 0x050fe200020e066b */
[----:B------:R-:W-:Y:S04]  /*1fd40*/  STL [R1+0x380], R104 ;  /* 0x0003806801007387 */ /* 0x000fe80000100800 */
[----:B------:R1:W4:Y:S04]  /*1fd50*/  @!P2 LDG.E.U8 R68, desc[UR18][R58.64] ;  /* 0x000000123a44a981 */ /* 0x000328000c1e1100 */
[----:B------:R0:W-:Y:S04]  /*1fd60*/  STL [R1+0x374], R105 ;  /* 0x0003746901007387 */ /* 0x0001e80000100800 */
[----:B------:R0:W-:Y:S01]  /*1fd70*/  STL [R1+0x37c], R107 ;  /* 0x00037c6b01007387 */ /* 0x0001e20000100800 */
[----:B------:R-:W-:-:S02]  /*1fd80*/  IMAD.X R103, R38, 0x1, R103, P3 ;  /* 0x0000000126677824 */ /* 0x000fc400018e0667 */
[----:B-1----:R-:W-:Y:S01]  /*1fd90*/  @!P2 IMAD.MOV.U32 R58, RZ, RZ, R104 ;  /* 0x000000ffff3aa224 */ /* 0x002fe200078e0068 */
[----:B0-----:R-:W4:Y:S01]  /*1fda0*/  LDL.LU R98, [R1+0x3e8] ;  /* 0x0003e80001627983 */ /* 0x001f220000300800 */
[----:B------:R-:W-:-:S03]  /*1fdb0*/  @!P2 IMAD.MOV.U32 R59, RZ, RZ, R107 ;  /* 0x000000ffff3ba224 */ /* 0x000fc600078e006b */
[----:B------:R-:W4:Y:S04]  /*1fdc0*/  LDL.LU R105, [R1+0x3f0] ;  /* 0x0003f00001697983 */ /* 0x000f280000300800 */
[----:B------:R0:W4:Y:S04]  /*1fdd0*/  @!P2 LDG.E.U8 R69, desc[UR18][R58.64] ;  /* 0x000000123a45a981 */ /* 0x000128000c1e1100 */
[----:B------:R1:W-:Y:S01]  /*1fde0*/  STL [R1+0x3a4], R103 ;  /* 0x0003a46701007387 */ /* 0x0003e20000100800 */
[----:B0-----:R-:W-:-:S03]  /*1fdf0*/  @!P2 IMAD.MOV.U32 R58, RZ, RZ, R102 ;  /* 0x000000ffff3aa224 */ /* 0x001fc600078e0066 */
[----:B------:R-:W4:Y:S04]  /*1fe00*/  LDL.LU R102, [R1+0x3e4] ;  /* 0x0003e40001667983 */ /* 0x000f280000300800 */
[----:B------:R-:W4:Y:S01]  /*1fe10*/  LDL.LU R107, [R1+0x3ec] ;  /* 0x0003ec00016b7983 */ /* 0x000f220000300800 */
[----:B------:R-:W-:-:S03]  /*1fe20*/  @!P2 IMAD.MOV.U32 R59, RZ, RZ, R103 ;  /* 0x000000ffff3ba224 */ /* 0x000fc600078e0067 */
[----:B-1----:R-:W4:Y:S01]  /*1fe30*/  LDL.LU R103, [R1+0x3f4] ;  /* 0x0003f40001677983 */ /* 0x002f220000300800 */
[----:B------:R-:W-:Y:S02]  /*1fe40*/  PRMT R70, RZ, 0x7610, R70 ;  /* 0x00007610ff467816 */ /* 0x000fe40000000046 */
        /* <DEDUP_REMOVED lines=11> */
[C---:B------:R-:W-:Y:S02]  /*1ff00*/  IMAD.X R109, R38.reuse, 0x1, R109, P5 ;  /* 0x00000001266d7824 */ /* 0x040fe400028e066d */
[----:B---3--:R-:W-:-:S03]  /*1ff10*/  IMAD.X R113, R38, 0x1, R113, P4 ;  /* 0x0000000126717824 */ /* 0x008fc600020e0671 */
        /* <DEDUP_REMOVED lines=32> */
[----:B------:R-:W-:Y:S02]  /*20120*/  @!P2 IMAD.MOV.U32 R59, RZ, RZ, R102 ;  /* 0x000000ffff3ba224 */ /* 0x000fe400078e0066 */
[----:B------:R-:W-:Y:S01]  /*20130*/  IMAD.X R103, R38, 0x1, R103, P3 ;  /* 0x0000000126677824 */ /* 0x000fe200018e0667 */
[----:B------:R4:W-:Y:S04]  /*20140*/  STL [R1+0x3ec], R107 ;  /* 0x0003ec6b01007387 */ /* 0x0009e80000100800 */
[----:B-1----:R-:W2:Y:S04]  /*20150*/  LDL.LU R98, [R1+0x438] ;  /* 0x0004380001627983 */ /* 0x002ea80000300800 */
[----:B------:R1:W2:Y:S04]  /*20160*/  @!P2 LDG.E.U8 R74, desc[UR18][R58.64] ;  /* 0x000000123a4aa981 */ /* 0x0002a8000c1e1100 */
[----:B0-----:R-:W2:Y:S04]  /*20170*/  LDL.LU R102, [R1+0x440] ;  /* 0x0004400001667983 */ /* 0x001ea80000300800 */
[----:B------:R0:W-:Y:S01]  /*20180*/  STL [R1+0x3f4], R103 ;  /* 0x0003f46701007387 */ /* 0x0001e20000100800 */
[----:B-1----:R-:W-:-:S02]  /*20190*/  @!P2 IMAD.MOV.U32 R58, RZ, RZ, R105 ;  /* 0x000000ffff3aa224 */ /* 0x002fc400078e0069 */
[----:B------:R-:W-:Y:S02]  /*201a0*/  @!P2 IMAD.MOV.U32 R59, RZ, RZ, R107 ;  /* 0x000000ffff3ba224 */ /* 0x000fe400078e006b */
[----:B----4-:R-:W4:Y:S04]  /*201b0*/  LDL.LU R107, [R1+0x434] ;  /* 0x00043400016b7983 */ /* 0x010f280000300800 */
[----:B------:R1:W4:Y:S04]  /*201c0*/  @!P2 LDG.E.U8 R75, desc[UR18][R58.64] ;  /* 0x000000123a4ba981 */ /* 0x000328000c1e1100 */
[----:B------:R-:W4:Y:S01]  /*201d0*/  LDL.LU R105, [R1+0x43c] ;  /* 0x00043c0001697983 */ /* 0x000f220000300800 */
[----:B-1----:R-:W-:-:S03]  /*201e0*/  @!P2 IMAD.MOV.U32 R59, RZ, RZ, R103 ;  /* 0x000000ffff3ba224 */ /* 0x002fc600078e0067 */
[----:B0-----:R-:W4:Y:S01]  /*201f0*/  LDL.LU R103, [R1+0x464] ;  /* 0x0004640001677983 */ /* 0x001f220000300800 */
[----:B------:R-:W-:Y:S01]  /*20200*/  @!P2 IMAD.MOV.U32 R58, RZ, RZ, R101 ;  /* 0x000000ffff3aa224 */ /* 0x000fe200078e0065 */
[----:B------:R-:W-:Y:S02]  /*20210*/  IADD3 R104, P3, PT, R36, R104, RZ ;  /* 0x0000006824687210 */ /* 0x000fe40007f7e0ff */
[----:B------:R-:W4:Y:S01]  /*20220*/  LDL.LU R101, [R1+0x4e8] ;  /* 0x0004e80001657983 */ /* 0x000f220000300800 */
[----:B------:R-:W-:-:S03]  /*20230*/  PRMT R77, RZ, 0x7610, R77 ;  /* 0x00007610ff4d7816 */ /* 0x000fc6000000004d */
[----:B------:R0:W4:Y:S01]  /*20240*/  @!P2 LDG.E.U8 R76, desc[UR18][R58.64] ;  /* 0x000000123a4ca981 */ /* 0x000122000c1e1100 */
[-C--:B------:R-:W-:Y:S02]  /*20250*/  @!P2 LOP3.LUT R83, R83, R82.reuse, RZ, 0x3c, !PT ;  /* 0x000000525353a212 */ /* 0x080fe400078e3cff */
[----:B------:R-:W-:Y:S02]  /*20260*/  PRMT R78, RZ, 0x7610, R78 ;  /* 0x00007610ff4e7816 */ /* 0x000fe4000000004e */
[C---:B------:R-:W-:Y:S02]  /*20270*/  @!P2 LOP3.LUT R82, R83.reuse, R82, RZ, 0x3c, !PT ;  /* 0x000000525352a212 */ /* 0x040fe400078e3cff */
[----:B------:R-:W-:Y:S02]  /*20280*/  PRMT R84, RZ, 0x7610, R84 ;  /* 0x00007610ff547816 */ /* 0x000fe40000000054 */
[----:B------:R-:W-:-:S05]  /*20290*/  @!P2 LOP3.LUT R83, R83, R82, RZ, 0x3c, !PT ;  /* 0x000000525353a212 */ /* 0x000fca00078e3cff */
[----:B------:R-:W4:Y:S01]  /*202a0*/  @!P2 LDG.E.U8 R84, desc[UR18][R82.64] ;  /* 0x000000125254a981 */ /* 0x000f22000c1e1100 */
[C---:B------:R-:W-:Y:S02]  /*202b0*/  IADD3 R99, P5, PT, R36.reuse, R99, RZ ;  /* 0x0000006324637210 */ /* 0x040fe40007fbe0ff */
[----:B------:R-:W-:-:S03]  /*202c0*/  IADD3 R109, P4, PT, R36, R109, RZ ;  /* 0x0000006d246d7210 */ /* 0x000fc60007f9e0ff */
[----:B------:R-:W-:Y:S01]  /*202d0*/  STL [R1+0x400], R99 ;  /* 0x0004006301007387 */ /* 0x000fe20000100800 */
[----:B0-----:R-:W-:-:S03]  /*202e0*/  @!P2 IMAD.MOV.U32 R58, RZ, RZ, R99 ;  /* 0x000000ffff3aa224 */ /* 0x001fc600078e0063 */
[----:B------:R-:W-:Y:S04]  /*202f0*/  STL [R1+0x430], R104 ;  /* 0x0004306801007387 */ /* 0x000fe80000100800 */
[----:B------:R-:W-:Y:S01]  /*20300*/  STL [R1+0x428], R109 ;  /* 0x0004286d01007387 */ /* 0x000fe20000100800 */
[C---:B------:R-:W-:Y:S02]  /*20310*/  IMAD.X R108, R38.reuse, 0x1, R108, P5 ;  /* 0x00000001266c7824 */ /* 0x040fe400028e066c */
[----:B---3--:R-:W-:-:S03]  /*20320*/  IMAD.X R113, R38, 0x1, R113, P4 ;  /* 0x0000000126717824 */ /* 0x008fc600020e0671 */
[----:B------:R0:W-:Y:S01]  /*20330*/  STL [R1+0x3fc], R108 ;  /* 0x0003fc6c01007387 */ /* 0x0001e20000100800 */
[----:B------:R-:W-:-:S03]  /*20340*/  @!P2 IMAD.MOV.U32 R59, RZ, RZ, R108 ;  /* 0x000000ffff3ba224 */ /* 0x000fc600078e006c */
[----:B------:R-:W-:Y:S04]  /*20350*/  STL [R1+0x424], R113 ;  /* 0x0004247101007387 */ /* 0x000fe80000100800 */
[----:B------:R1:W3:Y:S04]  /*20360*/  @!P2 LDG.E.U8 R77, desc[UR18][R58.64] ;  /* 0x000000123a4da981 */ /* 0x0002e8000c1e1100 */
[----:B0-----:R-:W3:Y:S01]  /*20370*/  LDL.LU R108, [R1+0x470] ;  /* 0x00047000016c7983 */ /* 0x001ee20000300800 */
[----:B------:R-:W-:-:S03]  /*20380*/  IMAD.X R106, R38, 0x1, R106, P3 ;  /* 0x00000001266a7824 */ /* 0x000fc600018e066a */
[----:B------:R-:W3:Y:S01]  /*20390*/  LDL.LU R99, [R1+0x4a8] ;  /* 0x0004a80001637983 */ /* 0x000ee20000300800 */
[----:B-1----:R-:W-:Y:S02]  /*203a0*/  @!P2 IMAD.MOV.U32 R58, RZ, RZ, R109 ;  /* 0x000000ffff3aa224 */ /* 0x002fe400078e006d */
[----:B------:R-:W-:Y:S01]  /*203b0*/  @!P2 IMAD.MOV.U32 R59, RZ, RZ, R113 ;  /* 0x000000ffff3ba224 */ /* 0x000fe200078e0071 */
[----:B------:R0:W-:Y:S04]  /*203c0*/  STL [R1+0x42c], R106 ;  /* 0x00042c6a01007387 */ /* 0x0001e80000100800 */
[----:B------:R-:W3:Y:S04]  /*203d0*/  LDL.LU R109, [R1+0x46c] ;  /* 0x00046c00016d7983 */ /* 0x000ee80000300800 */
[----:B------:R1:W3:Y:S02]  /*203e0*/  @!P2 LDG.E.U8 R78, desc[UR18][R58.64] ;  /* 0x000000123a4ea981 */ /* 0x0002e4000c1e1100 */
[----:B-1----:R-:W-:-:S02]  /*203f0*/  @!P2 IMAD.MOV.U32 R59, RZ, RZ, R106 ;  /* 0x000000ffff3ba224 */ /* 0x002fc400078e006a */
[----:B------:R-:W-:Y:S01]  /*20400*/  @!P2 IMAD.MOV.U32 R58, RZ, RZ, R104 ;  /* 0x000000ffff3aa224 */ /* 0x000fe200078e0068 */
[----:B0-----:R-:W3:Y:S04]  /*20410*/  LDL.LU R106, [R1+0x4a4] ;  /* 0x0004a400016a7983 */ /* 0x001ee80000300800 */
[----:B------:R-:W3:Y:S01]  /*20420*/  LDL.LU R104, [R1+0x4e4] ;  /* 0x0004e40001687983 */ /* 0x000ee20000300800 */
[----:B------:R-:W-:Y:S02]  /*20430*/  PRMT R79, RZ, 0x7610, R79 ;  /* 0x00007610ff4f7816 */ /* 0x000fe4000000004f */
[----:B--2---:R-:W-:Y:S02]  /*20440*/  IADD3 R100, P3, PT, R36, R100, RZ ;  /* 0x0000006424647210 */ /* 0x004fe40007f7e0ff */
[----:B------:R-:W-:-:S02]  /*20450*/  PRMT R80, RZ, 0x7610, R80 ;  /* 0x00007610ff507816 */ /* 0x000fc40000000050 */
[----:B------:R0:W2:Y:S01]  /*20460*/  @!P2 LDG.E.U8 R79, desc[UR18][R58.64] ;  /* 0x000000123a4fa981 */ /* 0x0000a2000c1e1100 */
[----:B------:R-:W-:Y:S02]  /*20470*/  PRMT R81, RZ, 0x7610, R81 ;  /* 0x00007610ff517816 */ /* 0x000fe40000000051 */
[----:B------:R-:W-:Y:S02]  /*20480*/  PRMT R82, RZ, 0x7610, R82 ;  /* 0x00007610ff527816 */ /* 0x000fe40000000052 */
[C---:B------:R-:W-:Y:S02]  /*20490*/  IADD3 R98, P5, PT, R36.reuse, R98, RZ ;  /* 0x0000006224627210 */ /* 0x040fe40007fbe0ff */
[----:B------:R-:W-:-:S03]  /*204a0*/  IADD3 R102, P4, PT, R36, R102, RZ ;  /* 0x0000006624667210 */ /* 0x000fc60007f9e0ff */
[----:B------:R1:W-:Y:S01]  /*204b0*/  STL [R1+0x438], R98 ;  /* 0x0004386201007387 */ /* 0x0003e20000100800 */
[----:B0-----:R-:W-:-:S03]  /*204c0*/  @!P2 IMAD.MOV.U32 R58, RZ, RZ, R98 ;  /* 0x000000ffff3aa224 */ /* 0x001fc600078e0062 */
[----:B------:R-:W-:Y:S01]  /*204d0*/  STL [R1+0x468], R100 ;  /* 0x0004686401007387 */ /* 0x000fe20000100800 */
[----:B----4-:R-:W-:-:S03]  /*204e0*/  IMAD.X R107, R38, 0x1, R107, P5 ;  /* 0x00000001266b7824 */ /* 0x010fc600028e066b */
[----:B------:R-:W-:Y:S01]  /*204f0*/  STL [R1+0x440], R102 ;  /* 0x0004406601007387 */ /* 0x000fe20000100800 */
[----:B------:R-:W-:Y:S02]  /*20500*/  @!P2 IMAD.MOV.U32 R59, RZ, RZ, R107 ;  /* 0x000000ffff3ba224 */ /* 0x000fe400078e006b */
[C---:B------:R-:W-:Y:S01]  /*20510*/  IMAD.X R105, R38.reuse, 0x1, R105, P4 ;  /* 0x0000000126697824 */ /* 0x040fe200020e0669 */
[----:B------:R-:W-:Y:S04]  /*20520*/  STL [R1+0x434], R107 ;  /* 0x0004346b01007387 */ /* 0x000fe80000100800 */
[----:B------:R0:W-:Y:S01]  /*20530*/  STL [R1+0x43c], R105 ;  /* 0x00043c6901007387 */ /* 0x0001e20000100800 */
[----:B------:R-:W-:-:S03]  /*20540*/  IMAD.X R103, R38, 0x1, R103, P3 ;  /* 0x0000000126677824 */ /* 0x000fc600018e0667 */
[----:B-1----:R-:W4:Y:S04]  /*20550*/  LDL.LU R98, [R1+0x4b0] ;  /* 0x0004b00001627983 */ /* 0x002f280000300800 */
[----:B------:R1:W2:Y:S04]  /*20560*/  @!P2 LDG.E.U8 R80, desc[UR18][R58.64] ;  /* 0x000000123a50a981 */ /* 0x0002a8000c1e1100 */
[----:B------:R0:W-:Y:S01]  /*20570*/  STL [R1+0x464], R103 ;  /* 0x0004646701007387 */ /* 0x0001e20000100800 */
[----:B-1----:R-:W-:Y:S02]  /*20580*/  @!P2 IMAD.MOV.U32 R58, RZ, RZ, R102 ;  /* 0x000000ffff3aa224 */ /* 0x002fe400078e0066 */
[----:B------:R-:W-:-:S02]  /*20590*/  @!P2 IMAD.MOV.U32 R59, RZ, RZ, R105 ;  /* 0x000000ffff3ba224 */ /* 0x000fc400078e0069 */
[----:B0-----:R-:W2:Y:S04]  /*205a0*/  LDL.LU R105, [R1+0x520] ;  /* 0x0005200001697983 */ /* 0x001ea80000300800 */
[----:B------:R-:W2:Y:S04]  /*205b0*/  LDL.LU R102, [R1+0x478] ;  /* 0x0004780001667983 */ /* 0x000ea80000300800 */
[----:B------:R0:W2:Y:S04]  /*205c0*/  @!P2 LDG.E.U8 R81, desc[UR18][R58.64] ;  /* 0x000000123a51a981 */ /* 0x0000a8000c1e1100 */
[----:B------:R-:W2:Y:S01]  /*205d0*/  LDL.LU R107, [R1+0x51c] ;  /* 0x00051c00016b7983 */ /* 0x000ea20000300800 */
[----:B0-----:R-:W-:-:S02]  /*205e0*/  @!P2 IMAD.MOV.U32 R59, RZ, RZ, R103 ;  /* 0x000000ffff3ba224 */ /* 0x001fc400078e0067 */
[----:B------:R-:W-:Y:S01]  /*205f0*/  @!P2 IMAD.MOV.U32 R58, RZ, RZ, R100 ;  /* 0x000000ffff3aa224 */ /* 0x000fe200078e0064 */
[----:B------:R-:W2:Y:S04]  /*20600*/  LDL.LU R103, [R1+0x474] ;  /* 0x0004740001677983 */ /* 0x000ea80000300800 */
[----:B------:R-:W2:Y:S01]  /*20610*/  LDL.LU R100, [R1+0x4ac] ;  /* 0x0004ac0001647983 */ /* 0x000ea20000300800 */
[----:B------:R-:W-:Y:S02]  /*20620*/  IADD3 R101, P3, PT, R36, R101, RZ ;  /* 0x0000006524657210 */ /* 0x000fe40007f7e0ff */
[----:B------:R-:W-:Y:S01]  /*20630*/  PRMT R83, RZ, 0x7610, R83 ;  /* 0x00007610ff537816 */ /* 0x000fe20000000053 */
[----:B------:R0:W2:Y:S04]  /*20640*/  @!P2 LDG.E.U8 R82, desc[UR18][R58.64] ;  /* 0x000000123a52a981 */ /* 0x0000a8000c1e1100 */
        /* <DEDUP_REMOVED lines=10> */
[----:B------:R1:W-:Y:S02]  /*206f0*/  STS.U8 [R31+UR9+0xda00], R84 ;  /* 0x00da00541f007988 */ /* 0x0003e40008000009 */
[----:B-1----:R-:W-:-:S02]  /*20700*/  PRMT R84, RZ, 0x7610, R84 ;  /* 0x00007610ff547816 */ /* 0x002fc40000000054 */
[----:B------:R-:W-:Y:S01]  /*20710*/  STS.U8 [R31+UR9+0xd600], R116 ;  /* 0x00d600741f007988 */ /* 0x000fe20008000009 */
[C---:B---3--:R-:W-:Y:S02]  /*20720*/  IADD3 R108, P5, PT, R36.reuse, R108, RZ ;  /* 0x0000006c246c7210 */ /* 0x048fe40007fbe0ff */
[----:B------:R-:W-:-:S03]  /*20730*/  IADD3 R99, P4, PT, R36, R99, RZ ;  /* 0x0000006324637210 */ /* 0x000fc60007f9e0ff */
[----:B0-----:R-:W-:Y:S01]  /*20740*/  @!P2 IMAD.MOV.U32 R58, RZ, RZ, R108 ;  /* 0x000000ffff3aa224 */ /* 0x001fe200078e006c */
[----:B------:R-:W-:Y:S01]  /*20750*/  STL [R1+0x470], R108 ;  /* 0x0004706c01007387 */ /* 0x000fe20000100800 */
[----:B------:R-:W-:-:S03]  /*20760*/  IMAD.X R109, R38, 0x1, R109, P5 ;  /* 0x00000001266d7824 */ /* 0x000fc600028e066d */
[----:B------:R-:W-:Y:S01]  /*20770*/  STL [R1+0x4e8], R101 ;  /* 0x0004e86501007387 */ /* 0x000fe20000100800 */
[----:B------:R-:W-:-:S03]  /*20780*/  @!P2 IMAD.MOV.U32 R59, RZ, RZ, R109 ;  /* 0x000000ffff3ba224 */ /* 0x000fc600078e006d */
[----:B------:R0:W-:Y:S04]  /*20790*/  STL [R1+0x4a8], R99 ;  /* 0x0004a86301007387 */ /* 0x0001e80000100800 */
[----:B------:R-:W-:Y:S04]  /*207a0*/  STL [R1+0x46c], R109 ;  /* 0x00046c6d01007387 */ /* 0x000fe80000100800 */
[----:B------:R1:W3:Y:S01]  /*207b0*/  @!P2 LDG.E.U8 R83, desc[UR18][R58.64] ;  /* 0x000000123a53a981 */ /* 0x0002e2000c1e1100 */
[C---:B------:R-:W-:Y:S02]  /*207c0*/  IMAD.X R106, R38.reuse, 0x1, R106, P4 ;  /* 0x00000001266a7824 */ /* 0x040fe400020e066a */
[----:B------:R-:W-:-:S03]  /*207d0*/  IMAD.X R104, R38, 0x1, R104, P3 ;  /* 0x0000000126687824 */ /* 0x000fc600018e0668 */
[----:B------:R0:W-:Y:S01]  /*207e0*/  STL [R1+0x4a4], R106 ;  /* 0x0004a46a01007387 */ /* 0x0001e20000100800 */
[----:B-1----:R-:W-:Y:S02]  /*207f0*/  @!P2 IMAD.MOV.U32 R58, RZ, RZ, R99 ;  /* 0x000000ffff3aa224 */ /* 0x002fe400078e0063 */
[----:B------:R-:W-:Y:S01]  /*20800*/  @!P2 IMAD.MOV.U32 R59, RZ, RZ, R106 ;  /* 0x000000ffff3ba224 */ /* 0x000fe200078e006a */
[----:B------:R1:W-:Y:S04]  /*20810*/  STL [R1+0x4e4], R104 ;  /* 0x0004e46801007387 */ /* 0x0003e80000100800 */
[----:B0-----:R-:W3:Y:S04]  /*20820*/  LDL.LU R99, [R1+0x4f0] ;  /* 0x0004f00001637983 */ /* 0x001ee80000300800 */
[----:B------:R-:W3:Y:S04]  /*20830*/  LDL.LU R115, [R1+0x248] ;  /* 0x0002480001737983 */ /* 0x000ee80000300800 */
[----:B------:R0:W3:Y:S04]  /*20840*/  @!P2 LDG.E.U8 R84, desc[UR18][R58.64] ;  /* 0x000000123a54a981 */ /* 0x0000e8000c1e1100 */
[----:B------:R-:W3:Y:S01]  /*20850*/  LDL.LU R113, [R1+0x4b8] ;  /* 0x0004b80001717983 */ /* 0x000ee20000300800 */
[----:B0-----:R-:W-:-:S03]  /*20860*/  @!P2 IMAD.MOV.U32 R58, RZ, RZ, R101 ;  /* 0x000000ffff3aa224 */ /* 0x001fc600078e0065 */
[----:B------:R-:W3:Y:S04]  /*20870*/  LDL.LU R101, [R1+0x4ec] ;  /* 0x0004ec0001657983 */ /* 0x000ee80000300800 */
[----:B------:R-:W3:Y:S01]  /*20880*/  LDL.LU R116, [R1+0x244] ;  /* 0x0002440001747983 */ /* 0x000ee20000300800 */
[----:B------:R-:W-:-:S03]  /*20890*/  @!P2 IMAD.MOV.U32 R59, RZ, RZ, R104 ;  /* 0x000000ffff3ba224 */ /* 0x000fc600078e0068 */
[----:B------:R-:W3:Y:S04]  /*208a0*/  LDL.LU R114, [R1+0x4b4] ;  /* 0x0004b40001727983 */ /* 0x000ee80000300800 */
[----:B------:R-:W3:Y:S04]  /*208b0*/  LDL.LU R108, [R1+0x4f8] ;  /* 0x0004f800016c7983 */ /* 0x000ee80000300800 */
[----:B------:R-:W3:Y:S04]  /*208c0*/  LDL.LU R106, [R1+0x23c] ;  /* 0x00023c00016a7983 */ /* 0x000ee80000300800 */
[----:B-1----:R-:W3:Y:S01]  /*208d0*/  LDL.LU R104, [R1+0x480] ;  /* 0x0004800001687983 */ /* 0x002ee20000300800 */
[----:B------:R-:W-:-:S02]  /*208e0*/  PRMT R85, RZ, 0x7610, R85 ;  /* 0x00007610ff557816 */ /* 0x000fc40000000055 */
[----:B------:R-:W-:-:S04]  /*208f0*/  PRMT R87, RZ, 0x7610, R87 ;  /* 0x00007610ff577816 */ /* 0x000fc80000000057 */
[----:B------:R0:W3:Y:S01]  /*20900*/  @!P2 LDG.E.U8 R85, desc[UR18][R58.64] ;  /* 0x000000123a55a981 */ /* 0x0000e2000c1e1100 */
[----:B------:R-:W-:Y:S02]  /*20910*/  PRMT R86, RZ, 0x7610, R86 ;  /* 0x00007610ff567816 */ /* 0x000fe40000000056 */
[C---:B----4-:R-:W-:Y:S02]  /*20920*/  IADD3 R98, P4, PT, R36.reuse, R98, RZ ;  /* 0x0000006224627210 */ /* 0x050fe40007f9e0ff */
[C---:B--2---:R-:W-:Y:S02]  /*20930*/  IADD3 R105, P3, PT, R36.reuse, R105, RZ ;  /* 0x0000006924697210 */ /* 0x044fe40007f7e0ff */
[----:B------:R-:W-:-:S03]  /*20940*/  IADD3 R102, P5, PT, R36, R102, RZ ;  /* 0x0000006624667210 */ /* 0x000fc60007fbe0ff */
[----:B------:R-:W-:Y:S04]  /*20950*/  STL [R1+0x520], R105 ;  /* 0x0005206901007387 */ /* 0x000fe80000100800 */
[----:B------:R-:W-:Y:S01]  /*20960*/  STL [R1+0x4b0], R98 ;  /* 0x0004b06201007387 */ /* 0x000fe20000100800 */
[----:B------:R-:W-:-:S03]  /*20970*/  IMAD.X R107, R38, 0x1, R107, P3 ;  /* 0x00000001266b7824 */ /* 0x000fc600018e066b */
[----:B------:R-:W-:Y:S04]  /*20980*/  STL [R1+0x478], R102 ;  /* 0x0004786601007387 */ /* 0x000fe80000100800 */
[----:B------:R1:W-:Y:S01]  /*20990*/  STL [R1+0x51c], R107 ;  /* 0x00051c6b01007387 */ /* 0x0003e20000100800 */
[C---:B------:R-:W-:Y:S02]  /*209a0*/  IMAD.X R103, R38.reuse, 0x1, R103, P5 ;  /* 0x0000000126677824 */ /* 0x040fe400028e0667 */
[----:B------:R-:W-:-:S03]  /*209b0*/  IMAD.X R100, R38, 0x1, R100, P4 ;  /* 0x0000000126647824 */ /* 0x000fc600020e0664 */
[----:B------:R2:W-:Y:S04]  /*209c0*/  STL [R1+0x474], R103 ;  /* 0x0004746701007387 */ /* 0x0005e80000100800 */
[----:B------:R4:W-:Y:S04]  /*209d0*/  STL [R1+0x4ac], R100 ;  /* 0x0004ac6401007387 */ /* 0x0009e80000100800 */
[----:B------:R-:W3:Y:S01]  /*209e0*/  LDL.LU R109, [R1+0x4f4] ;  /* 0x0004f400016d7983 */ /* 0x000ee20000300800 */
[----:B0-----:R-:W-:Y:S02]  /*209f0*/  @!P2 IMAD.MOV.U32 R58, RZ, RZ, R105 ;  /* 0x000000ffff3aa224 */ /* 0x001fe400078e0069 */
[----:B------:R-:W-:-:S02]  /*20a00*/  @!P2 IMAD.MOV.U32 R59, RZ, RZ, R107 ;  /* 0x000000ffff3ba224 */ /* 0x000fc400078e006b */
[----:B-1----:R-:W3:Y:S04]  /*20a10*/  LDL.LU R107, [R1+0x238] ;  /* 0x00023800016b7983 */ /* 0x002ee80000300800 */
[----:B------:R0:W3:Y:S04]  /*20a20*/  @!P2 LDG.E.U8 R87, desc[UR18][R58.64] ;  /* 0x000000123a57a981 */ /* 0x0000e8000c1e1100 */
[----:B------:R-:W3:Y:S01]  /*20a30*/  LDL.LU R105, [R1+0x47c] ;  /* 0x00047c0001697983 */ /* 0x000ee20000300800 */
[----:B0-----:R-:W-:Y:S02]  /*20a40*/  @!P2 IMAD.MOV.U32 R58, RZ, RZ, R102 ;  /* 0x000000ffff3aa224 */ /* 0x001fe400078e0066 */
[----:B------:R-:W-:-:S02]  /*20a50*/  @!P2 IMAD.MOV.U32 R59, RZ, RZ, R103 ;  /* 0x000000ffff3ba224 */ /* 0x000fc400078e0067 */
[----:B--2---:R-:W2:Y:S01]  /*20a60*/  LDL.LU R103, [R1+0x4bc] ;  /* 0x0004bc0001677983 */ /* 0x004ea20000300800 */
[----:B------:R-:W-:-:S03]  /*20a70*/  PRMT R88, RZ, 0x7610, R88 ;  /* 0x00007610ff587816 */ /* 0x000fc60000000058 */
[----:B------:R-:W2:Y:S04]  /*20a80*/  LDL.LU R102, [R1+0x4c0] ;  /* 0x0004c00001667983 */ /* 0x000ea80000300800 */
[----:B------:R0:W2:Y:S02]  /*20a90*/  @!P2 LDG.E.U8 R86, desc[UR18][R58.64] ;  /* 0x000000123a56a981 */ /* 0x0000a4000c1e1100 */
[----:B0-----:R-:W-:Y:S02]  /*20aa0*/  @!P2 IMAD.MOV.U32 R59, RZ, RZ, R100 ;  /* 0x000000ffff3ba224 */ /* 0x001fe400078e0064 */
[----:B------:R-:W-:Y:S01]  /*20ab0*/  @!P2 IMAD.MOV.U32 R58, RZ, RZ, R98 ;  /* 0x000000ffff3aa224 */ /* 0x000fe200078e0062 */
[----:B----4-:R-:W4:Y:S04]  /*20ac0*/  LDL.LU R100, [R1+0x234] ;  /* 0x0002340001647983 */ /* 0x010f280000300800 */
[----:B------:R-:W4:Y:S04]  /*20ad0*/  LDL.LU R98, [R1+0x230] ;  /* 0x0002300001627983 */ /* 0x000f280000300800 */
[----:B------:R0:W4:Y:S01]  /*20ae0*/  @!P2 LDG.E.U8 R88, desc[UR18][R58.64] ;  /* 0x000000123a58a981 */ /* 0x000122000c1e1100 */
[----:B---3--:R-:W-:-:S02]  /*20af0*/  IADD3 R99, P4, PT, R36, R99, RZ ;  /* 0x0000006324637210 */ /* 0x008fc40007f9e0ff */
[----:B------:R-:W-:-:S03]  /*20b00*/  IADD3 R115, P3, PT, R36, R115, RZ ;  /* 0x0000007324737210 */ /* 0x000fc60007f7e0ff */
[----:B------:R-:W-:Y:S01]  /*20b10*/  STL [R1+0x4f0], R99 ;  /* 0x0004f06301007387 */ /* 0x000fe20000100800 */
[----:B------:R-:W-:-:S03]  /*20b20*/  IADD3 R113, P5, PT, R36, R113, RZ ;  /* 0x0000007124717210 */ /* 0x000fc60007fbe0ff */
[----:B------:R-:W-:Y:S01]  /*20b30*/  STL [R1+0x248], R115 ;  /* 0x0002487301007387 */ /* 0x000fe20000100800 */
[----:B------:R-:W-:-:S03]  /*20b40*/  IMAD.X R101, R38, 0x1, R101, P4 ;  /* 0x0000000126657824 */ /* 0x000fc600020e0665 */
[----:B------:R-:W-:Y:S01]  /*20b50*/  STL [R1+0x4b8], R113 ;  /* 0x0004b87101007387 */ /* 0x000fe20000100800 */
[----:B------:R-:W-:-:S03]  /*20b60*/  IMAD.X R116, R38, 0x1, R116, P3 ;  /* 0x0000000126747824 */ /* 0x000fc600018e0674 */
[----:B------:R1:W-:Y:S01]  /*20b70*/  STL [R1+0x4ec], R101 ;  /* 0x0004ec6501007387 */ /* 0x0003e20000100800 */
[----:B0-----:R-:W-:-:S03]  /*20b80*/  @!P2 IMAD.MOV.U32 R59, RZ, RZ, R101 ;  /* 0x000000ffff3ba224 */ /* 0x001fc600078e0065 */
[----:B------:R0:W-:Y:S01]  /*20b90*/  STL [R1+0x244], R116 ;  /* 0x0002447401007387 */ /* 0x0001e20000100800 */
[----:B------:R-:W-:-:S03]  /*20ba0*/  @!P2 IMAD.MOV.U32 R58, RZ, RZ, R99 ;  /* 0x000000ffff3aa224 */ /* 0x000fc600078e0063 */
[----:B-1----:R-:W3:Y:S04]  /*20bb0*/  LDL.LU R101, [R1+0x228] ;  /* 0x0002280001657983 */ /* 0x002ee80000300800 */
[----:B------:R-:W3:Y:S01]  /*20bc0*/  LDL.LU R99, [R1+0x22c] ;  /* 0x00022c0001637983 */ /* 0x000ee20000300800 */
[----:B------:R-:W-:Y:S02]  /*20bd0*/  PRMT R90, RZ, 0x7610, R90 ;  /* 0x00007610ff5a7816 */ /* 0x000fe4000000005a */
[----:B------:R-:W-:Y:S01]  /*20be0*/  PRMT R91, RZ, 0x7610, R91 ;  /* 0x00007610ff5b7816 */ /* 0x000fe2000000005b */
[----:B------:R-:W-:-:S03]  /*20bf0*/  IMAD.X R114, R38, 0x1, R114, P5 ;  /* 0x0000000126727824 */ /* 0x000fc600028e0672 */
[----:B------:R1:W3:Y:S01]  /*20c00*/  @!P2 LDG.E.U8 R90, desc[UR18][R58.64] ;  /* 0x000000123a5aa981 */ /* 0x0002e2000c1e1100 */
[C---:B------:R-:W-:Y:S02]  /*20c10*/  IADD3 R108, P4, PT, R36.reuse, R108, RZ ;  /* 0x0000006c246c7210 */ /* 0x040fe40007f9e0ff */
[----:B------:R-:W-:Y:S01]  /*20c20*/  PRMT R89, RZ, 0x7610, R89 ;  /* 0x00007610ff597816 */ /* 0x000fe20000000059 */
[----:B-1----:R-:W-:Y:S02]  /*20c30*/  @!P2 IMAD.MOV.U32 R58, RZ, RZ, R115 ;  /* 0x000000ffff3aa224 */ /* 0x002fe400078e0073 */
[----:B------:R-:W-:Y:S01]  /*20c40*/  @!P2 IMAD.MOV.U32 R59, RZ, RZ, R116 ;  /* 0x000000ffff3ba224 */ /* 0x000fe200078e0074 */
[----:B------:R-:W-:-:S04]  /*20c50*/  IADD3 R106, P3, PT, R36, R106, RZ ;  /* 0x0000006a246a7210 */ /* 0x000fc80007f7e0ff */
[----:B------:R1:W3:Y:S01]  /*20c60*/  @!P2 LDG.E.U8 R91, desc[UR18][R58.64] ;  /* 0x000000123a5ba981 */ /* 0x0002e2000c1e1100 */
[----:B------:R-:W-:Y:S01]  /*20c70*/  PRMT R93, RZ, 0x7610, R93 ;  /* 0x00007610ff5d7816 */ /* 0x000fe2000000005d */
[----:B-1----:R-:W-:Y:S02]  /*20c80*/  @!P2 IMAD.MOV.U32 R58, RZ, RZ, R113 ;  /* 0x000000ffff3aa224 */ /* 0x002fe400078e0071 */
[----:B------:R-:W-:Y:S01]  /*20c90*/  @!P2 IMAD.MOV.U32 R59, RZ, RZ, R114 ;  /* 0x000000ffff3ba224 */ /* 0x000fe200078e0072 */
[----:B------:R-:W-:-:S04]  /*20ca0*/  IADD3 R104, P5, PT, R36, R104, RZ ;  /* 0x0000006824687210 */ /* 0x000fc80007fbe0ff */
[----:B------:R1:W3:Y:S01]  /*20cb0*/  @!P2 LDG.E.U8 R89, desc[UR18][R58.64] ;  /* 0x000000123a59a981 */ /* 0x0002e2000c1e1100 */
[----:B------:R-:W-:Y:S01]  /*20cc0*/  PRMT R94, RZ, 0x7610, R94 ;  /* 0x00007610ff5e7816 */ /* 0x000fe2000000005e */
[----:B-1----:R-:W-:Y:S01]  /*20cd0*/  @!P2 IMAD.MOV.U32 R58, RZ, RZ, R108 ;  /* 0x000000ffff3aa224 */ /* 0x002fe200078e006c */
[----:B------:R-:W-:Y:S02]  /*20ce0*/  PRMT R92, RZ, 0x7610, R92 ;  /* 0x00007610ff5c7816 */ /* 0x000fe4000000005c */
[----:B------:R-:W-:Y:S01]  /*20cf0*/  PRMT R96, RZ, 0x7610, R96 ;  /* 0x00007610ff607816 */ /* 0x000fe20000000060 */
[----:B------:R-:W-:-:S04]  /*20d00*/  IMAD.X R109, R38, 0x1, R109, P4 ;  /* 0x00000001266d7824 */ /* 0x000fc800020e066d */
[----:B------:R-:W-:Y:S02]  /*20d10*/  @!P2 IMAD.MOV.U32 R59, RZ, RZ, R109 ;  /* 0x000000ffff3ba224 */ /* 0x000fe400078e006d */
[----:B------:R-:W-:-:S03]  /*20d20*/  IMAD.X R107, R38, 0x1, R107, P3 ;  /* 0x00000001266b7824 */ /* 0x000fc600018e066b */
[----:B------:R1:W3:Y:S01]  /*20d30*/  @!P2 LDG.E.U8 R93, desc[UR18][R58.64] ;  /* 0x000000123a5da981 */ /* 0x0002e2000c1e1100 */
[----:B------:R-:W-:Y:S02]  /*20d40*/  IMAD.X R105, R38, 0x1, R105, P5 ;  /* 0x0000000126697824 */ /* 0x000fe400028e0669 */
[----:B-1----:R-:W-:Y:S02]  /*20d50*/  @!P2 IMAD.MOV.U32 R58, RZ, RZ, R106 ;  /* 0x000000ffff3aa224 */ /* 0x002fe400078e006a */
[----:B------:R-:W-:-:S05]  /*20d60*/  @!P2 IMAD.MOV.U32 R59, RZ, RZ, R107 ;  /* 0x000000ffff3ba224 */ /* 0x000fca00078e006b */
[----:B------:R1:W3:Y:S01]  /*20d70*/  @!P2 LDG.E.U8 R94, desc[UR18][R58.64] ;  /* 0x000000123a5ea981 */ /* 0x0002e2000c1e1100 */
[----:B--2---:R-:W-:-:S05]  /*20d80*/  IADD3 R102, P5, PT, R36, R102, RZ ;  /* 0x0000006624667210 */ /* 0x004fca0007fbe0ff */
[----:B------:R-:W-:Y:S02]  /*20d90*/  IMAD.X R103, R38, 0x1, R103, P5 ;  /* 0x0000000126677824 */ /* 0x000fe400028e0667 */
[----:B-1----:R-:W-:Y:S02]  /*20da0*/  @!P2 IMAD.MOV.U32 R58, RZ, RZ, R104 ;  /* 0x000000ffff3aa224 */ /* 0x002fe400078e0068 */
[----:B------:R-:W-:-:S05]  /*20db0*/  @!P2 IMAD.MOV.U32 R59, RZ, RZ, R105 ;  /* 0x000000ffff3ba224 */ /* 0x000fca00078e0069 */
[----:B------:R1:W2:Y:S01]  /*20dc0*/  @!P2 LDG.E.U8 R92, desc[UR18][R58.64] ;  /* 0x000000123a5ca981 */ /* 0x0002a2000c1e1100 */
[C---:B----4-:R-:W-:Y:S02]  /*20dd0*/  IADD3 R100, P4, PT, R36.reuse, R100, RZ ;  /* 0x0000006424647210 */ /* 0x050fe40007f9e0ff */
[----:B------:R-:W-:Y:S02]  /*20de0*/  PRMT R97, RZ, 0x7610, R97 ;  /* 0x00007610ff617816 */ /* 0x000fe40000000061 */
[----:B------:R-:W-:Y:S01]  /*20df0*/  IADD3 R98, P3, PT, R36, R98, RZ ;  /* 0x0000006224627210 */ /* 0x000fe20007f7e0ff */
[----:B-1----:R-:W-:Y:S02]  /*20e00*/  @!P2 IMAD.MOV.U32 R58, RZ, RZ, R102 ;  /* 0x000000ffff3aa224 */ /* 0x002fe400078e0066 */
[----:B------:R-:W-:-:S05]  /*20e10*/  @!P2 IMAD.MOV.U32 R59, RZ, RZ, R103 ;  /* 0x000000ffff3ba224 */ /* 0x000fca00078e0067 */
[----:B------:R1:W4:Y:S01]  /*20e20*/  @!P2 LDG.E.U8 R96, desc[UR18][R58.64] ;  /* 0x000000123a60a981 */ /* 0x000322000c1e1100 */
[----:B------:R-:W-:Y:S01]  /*20e30*/  PRMT R95, RZ, 0x7610, R95 ;  /* 0x00007610ff5f7816 */ /* 0x000fe2000000005f */
[----:B-1----:R-:W-:Y:S02]  /*20e40*/  @!P2 IMAD.MOV.U32 R58, RZ, RZ, R100 ;  /* 0x000000ffff3aa224 */ /* 0x002fe400078e0064 */
[----:B---3--:R-:W-:-:S04]  /*20e50*/  IMAD.X R101, R38, 0x1, R101, P4 ;  /* 0x0000000126657824 */ /* 0x008fc800020e0665 */
[----:B------:R-:W-:Y:S02]  /*20e60*/  @!P2 IMAD.MOV.U32 R59, RZ, RZ, R101 ;  /* 0x000000ffff3ba224 */ /* 0x000fe400078e0065 */
[----:B------:R-:W-:-:S03]  /*20e70*/  IMAD.X R99, R38, 0x1, R99, P3 ;  /* 0x0000000126637824 */ /* 0x000fc600018e0663 */
[----:B------:R1:W3:Y:S02]  /*20e80*/  @!P2 LDG.E.U8 R97, desc[UR18][R58.64] ;  /* 0x000000123a61a981 */ /* 0x0002e4000c1e1100 */
[----:B-1----:R-:W-:Y:S02]  /*20e90*/  @!P2 IMAD.MOV.U32 R58, RZ, RZ, R98 ;  /* 0x000000ffff3aa224 */ /* 0x002fe400078e0062 */
[----:B------:R-:W-:-:S05]  /*20ea0*/  @!P2 IMAD.MOV.U32 R59, RZ, RZ, R99 ;  /* 0x000000ffff3ba224 */ /* 0x000fca00078e0063 */
[----:B------:R-:W3:Y:S04]  /*20eb0*/  @!P2 LDG.E.U8 R95, desc[UR18][R58.64] ;  /* 0x000000123a5fa981 */ /* 0x000ee8000c1e1100 */
[----:B------:R0:W-:Y:S04]  /*20ec0*/  STL [R1+0x4b4], R114 ;  /* 0x0004b47201007387 */ /* 0x0001e80000100800 */
[----:B------:R0:W-:Y:S04]  /*20ed0*/  STS.U8 [R31+UR9+0xc200], R153 ;  /* 0x00c200991f007988 */ /* 0x0001e80008000009 */
[----:B------:R0:W-:Y:S04]  /*20ee0*/  STS.U8 [R31+UR9+0xc600], R144 ;  /* 0x00c600901f007988 */ /* 0x0001e80008000009 */
[----:B------:R0:W-:Y:S04]  /*20ef0*/  STS.U8 [R31+UR9+0xca00], R137 ;  /* 0x00ca00891f007988 */ /* 0x0001e80008000009 */
[----:B------:R0:W-:Y:S04]  /*20f00*/  STS.U8 [R31+UR9+0xce00], R129 ;  /* 0x00ce00811f007988 */ /* 0x0001e80008000009 */
[----:B------:R0:W-:Y:S04]  /*20f10*/  STS.U8 [R31+UR9+0xd200], R122 ;  /* 0x00d2007a1f007988 */ /* 0x0001e80008000009 */
[----:B------:R0:W-:Y:S04]  /*20f20*/  STL [R1+0x4f8], R108 ;  /* 0x0004f86c01007387 */ /* 0x0001e80000100800 */
        /* <DEDUP_REMOVED lines=56> */
[----:B--2---:R0:W-:Y:S04]  /*212b0*/  STS.U8 [R34+UR9+0xf380], R92 ;  /* 0x00f3805c22007988 */ /* 0x0041e80008000009 */
[----:B----4-:R0:W-:Y:S04]  /*212c0*/  STS.U8 [R34+UR9+0xf780], R96 ;  /* 0x00f7806022007988 */ /* 0x0101e80008000009 */
[----:B------:R0:W-:Y:S04]  /*212d0*/  STL [R1+0x238], R107 ;  /* 0x0002386b01007387 */ /* 0x0001e80000100800 */
[----:B------:R0:W-:Y:S04]  /*212e0*/  STL [R1+0x47c], R105 ;  /* 0x00047c6901007387 */ /* 0x0001e80000100800 */
[----:B------:R0:W-:Y:S04]  /*212f0*/  STL [R1+0x4c0], R102 ;  /* 0x0004c06601007387 */ /* 0x0001e80000100800 */
[----:B------:R0:W-:Y:S04]  /*21300*/  STL [R1+0x230], R98 ;  /* 0x0002306201007387 */ /* 0x0001e80000100800 */
[----:B---3--:R0:W-:Y:S04]  /*21310*/  STS.U8 [R34+UR9+0xfb80], R97 ;  /* 0x00fb806122007988 */ /* 0x0081e80008000009 */
[----:B------:R0:W-:Y:S04]  /*21320*/  STL [R1+0x234], R100 ;  /* 0x0002346401007387 */ /* 0x0001e80000100800 */
[----:B------:R0:W-:Y:S04]  /*21330*/  STL [R1+0x4bc], R103 ;  /* 0x0004bc6701007387 */ /* 0x0001e80000100800 */
[----:B------:R0:W-:Y:S01]  /*21340*/  STS.U8 [R34+UR9+0xff80], R95 ;  /* 0x00ff805f22007988 */ /* 0x0001e20008000009 */
[----:B------:R1:W-:Y:S06]  /*21350*/  MEMBAR.ALL.CTA ;  /* 0x0000000000007992 */ /* 0x0003ec0000008000 */
[----:B-1----:R-:W1:Y:S04]  /*21360*/  FENCE.VIEW.ASYNC.S ;  /* 0x00000000000073c6 */ /* 0x002e680000000000 */
[----:B------:R0:W-:Y:S04]  /*21370*/  STL [R1+0x228], R101 ;  /* 0x0002286501007387 */ /* 0x0001e80000100800 */
[----:B------:R0:W-:Y:S01]  /*21380*/  STL [R1+0x22c], R99 ;  /* 0x00022c6301007387 */ /* 0x0001e20000100800 */
[----:B------:R-:W-:Y:S01]  /*21390*/  ULEA UR6, UR11, UR9, 0x3 ;  /* 0x000000090b067291 */ /* 0x000fe2000f8e18ff */
[----:B------:R-:W-:-:S03]  /*213a0*/  UMOV UR4, UR5 ;  /* 0x0000000500047c82 */ /* 0x000fc60008000000 */
[----:B------:R-:W-:Y:S01]  /*213b0*/  UIADD3 UR6, UPT, UPT, UR6, 0x10000, URZ ;  /* 0x0001000006067890 */ /* 0x000fe2000fffe0ff */
[----:B-1----:R-:W-:Y:S06]  /*213c0*/  BAR.SYNC.DEFER_BLOCKING 0x0 ;  /* 0x0000000000007b1d */ /* 0x002fec0000010000 */
[----:B------:R-:W-:Y:S05]  /*213d0*/  @P0 BRA `(.L_x_9) ;  /* 0x0000000000480947 */ /* 0x000fea0003800000 */
[----:B------:R-:W-:Y:S01]  /*213e0*/  UMOV UR13, 0x40004040 ;  /* 0x40004040000d7882 */ /* 0x000fe20000000000 */
[----:B------:R-:W-:Y:S01]  /*213f0*/  UMOV UR15, 0x40004040 ;  /* 0x40004040000f7882 */ /* 0x000fe20000000000 */
[----:B------:R-:W-:Y:S01]  /*21400*/  UMOV UR16, 0x0 ;  /* 0x0000000000107882 */ /* 0x000fe20000000000 */
[----:B------:R-:W-:Y:S01]  /*21410*/  UMOV UR17, 0x8208010 ;  /* 0x0820801000117882 */ /* 0x000fe20000000000 */
[----:B------:R-:W-:Y:S01]  /*21420*/  UMOV UR32, 0x0 ;  /* 0x0000000000207882 */ /* 0x000fe20000000000 */
[----:B------:R-:W-:Y:S01]  /*21430*/  UMOV UR33, 0x8208010 ;  /* 0x0820801000217882 */ /* 0x000fe20000000000 */
[----:B------:R-:W-:Y:S01]  /*21440*/  UMOV UR34, 0x0 ;  /* 0x0000000000227882 */ /* 0x000fe20000000000 */
[----:B------:R-:W-:Y:S01]  /*21450*/  UMOV UR35, 0x8208010 ;  /* 0x0820801000237882 */ /* 0x000fe20000000000 */
[----:B------:R-:W-:Y:S01]  /*21460*/  UMOV UR7, URZ ;  /* 0x000000ff00077c82 */ /* 0x000fe20008000000 */
[----:B------:R1:W-:Y:S01]  /*21470*/  UTCQMMA gdesc[UR12], gdesc[UR14], tmem[UR8], tmem[UR16], idesc[UR17], UPT ;  /* 0x00ff100e0c0075ea */ /* 0x0003e2000b800308 */
        /* <DEDUP_REMOVED lines=8> */
.L_x_9:
[----:B0-----:R-:W2:Y:S04]  /*21500*/  LDL R40, [R1+0x7d4] ;  /* 0x0007d40001287983 */ /* 0x001ea80000100800 */
[----:B------:R-:W2:Y:S01]  /*21510*/  LDL.LU R39, [R1+0x7c8] ;  /* 0x0007c80001277983 */ /* 0x000ea20000300800 */
[----:B------:R-:W-:-:S04]  /*21520*/  UIADD3 UR11, UPT, UPT, UR11, 0x1, URZ ;  /* 0x000000010b0b7890 */ /* 0x000fc8000fffe0ff */
[----:B------:R-:W-:-:S04]  /*21530*/  UISETP.GT.AND UP1, UPT, UR11, 0x1, UPT ;  /* 0x000000010b00788c */ /* 0x000fc8000bf24270 */
[----:B-1----:R-:W-:Y:S02]  /*21540*/  USEL UR5, URZ, 0x1, !UP1 ;  /* 0x00000001ff057887 */ /* 0x002fe4000c800000 */
[----:B------:R-:W-:Y:S02]  /*21550*/  USEL UR11, UR11, URZ, !UP1 ;  /* 0x000000ff0b0b7287 */ /* 0x000fe4000c800000 */
[----:B------:R-:W-:Y:S01]  /*21560*/  ULOP3.LUT UR5, UR4, UR5, URZ, 0x3c, !UPT ;  /* 0x0000000504057292 */ /* 0x000fe2000f8e3cff */
[----:B--2---:R-:W-:Y:S02]  /*21570*/  ISETP.NE.U32.AND P2, PT, R39, R40, PT ;  /* 0x000000282700720c */ /* 0x004fe40003f45070 */
[----:B------:R-:W2:Y:S01]  /*21580*/  LDL.LU R40, [R1+0x7cc] ;  /* 0x0007cc0001287983 */ /* 0x000ea20000300800 */
[----:B------:R-:W-:-:S03]  /*21590*/  IMAD.U32 R39, RZ, RZ, UR4 ;  /* 0x00000004ff277e24 */ /* 0x000fc6000f8e00ff */
[----:B--2---:R1:W-:Y:S07]  /*215a0*/  STL [R1+0x7c8], R40 ;  /* 0x0007c82801007387 */ /* 0x0043ee0000100800 */
[----:B------:R-:W-:Y:S05]  /*215b0*/  @P2 BRA `(.L_x_10) ;  /* 0xffffff4400c42947 */ /* 0x000fea000383ffff */
.L_x_7:
[----:B------:R-:W2:Y:S01]  /*215c0*/  LDL.LU R43, [R1+0x8a4] ;  /* 0x0008a400012b7983 */ /* 0x000ea20000300800 */
[----:B0-----:R-:W0:Y:S01]  /*215d0*/  LDC R44, c[0x0][0x3a0] ;  /* 0x0000e800ff2c7b82 */ /* 0x001e220000000800 */
[----:B------:R-:W3:Y:S02]  /*215e0*/  LDCU UR5, c[0x0][0x3b8] ;  /* 0x00007700ff0577ac */ /* 0x000ee40008000800 */
[----:B------:R-:W4:Y:S01]  /*215f0*/  LDL.LU R42, [R1+0x8e8] ;  /* 0x0008e800012a7983 */ /* 0x000f220000300800 */
[----:B------:R-:W2:Y:S03]  /*21600*/  LDCU UR7, c[0x0][0x3b4] ;  /* 0x00007680ff0777ac */ /* 0x000ea60008000800 */
[----:B------:R-:W4:Y:S01]  /*21610*/  LDL.LU R41, [R1+0x8e4] ;  /* 0x0008e40001297983 */ /* 0x000f220000300800 */
[----:B------:R-:W1:Y:S03]  /*21620*/  LDCU.128 UR12, c[0x0][0x390] ;  /* 0x00007200ff0c77ac */ /* 0x000e660008000c00 */
[----:B-1----:R-:W4:Y:S01]  /*21630*/  LDL.LU R40, [R1+0x8e0] ;  /* 0x0008e00001287983 */ /* 0x002f220000300800 */
[----:B---3-5:R-:W-:-:S04]  /*21640*/  IMAD R4, R0, UR5, RZ ;  /* 0x0000000500047c24 */ /* 0x028fc8000f8e02ff */
[----:B------:R-:W-:Y:S02]  /*21650*/  VIADD R5, R4, UR5 ;  /* 0x0000000504057c36 */ /* 0x000fe40008000000 */
[----:B0-----:R-:W-:Y:S02]  /*21660*/  VIADD R44, R44, 0x7f ;  /* 0x0000007f2c2c7836 */ /* 0x001fe40000000000 */
[----:B------:R-:W-:-:S03]  /*21670*/  VIADD R6, R5, UR5 ;  /* 0x0000000505067c36 */ /* 0x000fc60008000000 */
[----:B------:R-:W-:Y:S01]  /*21680*/  ISETP.GE.AND P6, PT, R44, 0x80, PT ;  /* 0x000000802c00780c */ /* 0x000fe20003fc6270 */
[----:B------:R-:W-:-:S04]  /*21690*/  VIADD R7, R6, UR5 ;  /* 0x0000000506077c36 */ /* 0x000fc80008000000 */
[----:B------:R-:W-:-:S04]  /*216a0*/  VIADD R8, R7, UR5 ;  /* 0x0000000507087c36 */ /* 0x000fc80008000000 */
[----:B------:R-:W-:Y:S02]  /*216b0*/  VIADD R9, R8, UR5 ;  /* 0x0000000508097c36 */ /* 0x000fe40008000000 */
[C---:B--2---:R-:W-:Y:S01]  /*216c0*/  IMAD R2, R43.reuse, UR7, RZ ;  /* 0x000000072b027c24 */ /* 0x044fe2000f8e02ff */
[----:B------:R-:W-:-:S04]  /*216d0*/  ISETP.GE.AND P2, PT, R43, UR14, PT ;  /* 0x0000000e2b007c0c */ /* 0x000fc8000bf46270 */
[----:B------:R-:W-:Y:S02]  /*216e0*/  IADD3 R3, P4, PT, R2, UR12, RZ ;  /* 0x0000000c02037c10 */ /* 0x000fe4000ff9e0ff */
[----:B----4-:R-:W-:Y:S02]  /*216f0*/  ISETP.LT.AND P5, PT, R42, UR15, !P2 ;  /* 0x0000000f2a007c0c */ /* 0x010fe4000d7a1270 */
[----:B------:R-:W-:Y:S02]  /*21700*/  ISETP.LT.AND P0, PT, R41, UR15, !P2 ;  /* 0x0000000f29007c0c */ /* 0x000fe4000d701270 */
[----:B------:R-:W-:Y:S02]  /*21710*/  LEA.HI.X.SX32 R2, R2, UR13, 0x1, P4 ;  /* 0x0000000d02027c11 */ /* 0x000fe4000a0f0eff */
[----:B------:R-:W-:Y:S01]  /*21720*/  ISETP.LT.AND P3, PT, R40, UR15, !P2 ;  /* 0x0000000f28007c0c */ /* 0x000fe2000d761270 */
[----:B------:R-:W-:-:S12]  /*21730*/  @!P6 BRA `(.L_x_11) ;  /* 0x000000000010e947 */ /* 0x000fd80003800000 */
[----:B------:R-:W-:-:S06]  /*21740*/  USHF.L.U32 UR4, UR4, 0x1f, URZ ;  /* 0x0000001f04047899 */ /* 0x000fcc00080006ff */
[----:B------:R-:W-:-:S04]  /*21750*/  IMAD.U32 R10, RZ, RZ, UR4 ;  /* 0x00000004ff0a7e24 */ /* 0x000fc8000f8e00ff */
[----:B------:R-:W0:Y:S02]  /*21760*/  SYNCS.PHASECHK.TRANS64.TRYWAIT P4, [UR6], R10 ;  /* 0x0000000aff0075a7 */ /* 0x000e240008081106 */
[----:B0-----:R-:W-:Y:S05]  /*21770*/  @!P4 BRA `(.L_x_12) ;  /* 0x000000480000c947 */ /* 0x001fea0003800000 */
.L_x_11:
[----:B------:R-:W-:Y:S01]  /*21780*/  BAR.SYNC.DEFER_BLOCKING 0x0 ;  /* 0x0000000000007b1d */ /* 0x000fe20000010000 */
[CC--:B------:R-:W-:Y:S01]  /*21790*/  IADD3 R154, P4, PT, R4.reuse, R3.reuse, RZ ;  /* 0x00000003049a7210 */ /* 0x0c0fe20007f9e0ff */
[----:B------:R-:W-:Y:S01]  /*217a0*/  VIADD R10, R9, UR5 ;  /* 0x00000005090a7c36 */ /* 0x000fe20008000000 */
[CC--:B------:R-:W-:Y:S02]  /*217b0*/  IADD3 R158, P6, PT, R5.reuse, R3.reuse, RZ ;  /* 0x00000003059e7210 */ /* 0x0c0fe40007fde0ff */
[-C--:B------:R-:W-:Y:S01]  /*217c0*/  LEA.HI.X.SX32 R155, R4, R2.reuse, 0x1, P4 ;  /* 0x00000002049b7211 */ /* 0x080fe200020f0eff */
[----:B------:R-:W-:Y:S01]  /*217d0*/  VIADD R4, R10, UR5 ;  /* 0x000000050a047c36 */ /* 0x000fe20008000000 */
[-C--:B------:R-:W-:Y:S01]  /*217e0*/  IADD3 R152, P4, PT, R6, R3.reuse, RZ ;  /* 0x0000000306987210 */ /* 0x080fe20007f9e0ff */
[----:B------:R-:W0:Y:S01]  /*217f0*/  LDCU UR4, c[0x0][0x39c] ;  /* 0x00007380ff0477ac */ /* 0x000e220008000800 */
[-C--:B------:R-:W-:Y:S01]  /*21800*/  LEA.HI.X.SX32 R159, R5, R2.reuse, 0x1, P6 ;  /* 0x00000002059f7211 */ /* 0x080fe200030f0eff */
[----:B------:R-:W-:Y:S01]  /*21810*/  VIADD R5, R4, UR5 ;  /* 0x0000000504057c36 */ /* 0x000fe20008000000 */
[-C--:B------:R-:W-:Y:S01]  /*21820*/  LEA.HI.X.SX32 R153, R6, R2.reuse, 0x1, P4 ;  /* 0x0000000206997211 */ /* 0x080fe200020f0eff */
[----:B------:R-:W1:Y:S01]  /*21830*/  LDCU UR6, c[0x0][0x39c] ;  /* 0x00007380ff0677ac */ /* 0x000e620008000800 */
[CC--:B------:R-:W-:Y:S01]  /*21840*/  IADD3 R134, P4, PT, R8.reuse, R3.reuse, RZ ;  /* 0x0000000308867210 */ /* 0x0c0fe20007f9e0ff */
[----:B------:R-:W-:Y:S01]  /*21850*/  VIADD R6, R5, UR5 ;  /* 0x0000000505067c36 */ /* 0x000fe20008000000 */
[-C--:B------:R-:W-:Y:S01]  /*21860*/  IADD3 R150, P6, PT, R7, R3.reuse, RZ ;  /* 0x0000000307967210 */ /* 0x080fe20007fde0ff */
[----:B------:R-:W2:Y:S01]  /*21870*/  LDCU UR7, c[0x0][0x39c] ;  /* 0x00007380ff0777ac */ /* 0x000ea20008000800 */
[----:B------:R-:W-:Y:S01]  /*21880*/  LEA.HI.X.SX32 R135, R8, R2, 0x1, P4 ;  /* 0x0000000208877211 */ /* 0x000fe200020f0eff */
[----:B------:R-:W-:Y:S01]  /*21890*/  VIADD R11, R6, UR5 ;  /* 0x00000005060b7c36 */ /* 0x000fe20008000000 */
[----:B------:R-:W-:-:S02]  /*218a0*/  IADD3 R132, P4, PT, R10, R3, RZ ;  /* 0x000000030a847210 */ /* 0x000fc40007f9e0ff */
[-C--:B------:R-:W-:Y:S01]  /*218b0*/  LEA.HI.X.SX32 R151, R7, R2.reuse, 0x1, P6 ;  /* 0x0000000207977211 */ /* 0x080fe200030f0eff */
[----:B------:R-:W-:Y:S01]  /*218c0*/  VIADD R8, R11, UR5 ;  /* 0x000000050b087c36 */ /* 0x000fe20008000000 */
[----:B------:R-:W-:Y:S01]  /*218d0*/  LEA.HI.X.SX32 R133, R10, R2, 0x1, P4 ;  /* 0x000000020a857211 */ /* 0x000fe200020f0eff */
[----:B------:R-:W3:Y:S02]  /*218e0*/  @!P1 SYNCS.CCTL.IV [UR9+0x10000] ;  /* 0x01000000ff0099b1 */ /* 0x000ee40008000009 */
[----:B---3--:R-:W-:Y:S01]  /*218f0*/  BAR.SYNC.DEFER_BLOCKING 0x0 ;  /* 0x0000000000007b1d */ /* 0x008fe20000010000 */
[----:B------:R-:W-:-:S05]  /*21900*/  IADD3 R14, P4, PT, R5, R3, RZ ;  /* 0x00000003050e7210 */ /* 0x000fca0007f9e0ff */
[----:B------:R-:W3:Y:S01]  /*21910*/  @!P1 SYNCS.CCTL.IV [UR9+0x10008] ;  /* 0x01000800ff0099b1 */ /* 0x000ee20008000009 */
[CC--:B------:R-:W-:Y:S01]  /*21920*/  IADD3 R148, P1, PT, R9.reuse, R3.reuse, RZ ;  /* 0x0000000309947210 */ /* 0x0c0fe20007f3e0ff */
[----:B------:R-:W4:Y:S03]  /*21930*/  LDCU UR9, c[0x0][0x39c] ;  /* 0x00007380ff0977ac */ /* 0x000f260008000800 */
[----:B------:R-:W-:Y:S01]  /*21940*/  LEA.HI.X.SX32 R149, R9, R2, 0x1, P1 ;  /* 0x0000000209957211 */ /* 0x000fe200008f0eff */
[----:B------:R-:W-:Y:S01]  /*21950*/  VIADD R9, R8, UR5 ;  /* 0x0000000508097c36 */ /* 0x000fe20008000000 */
[----:B------:R-:W-:-:S04]  /*21960*/  IADD3 R12, P1, PT, R4, R3, RZ ;  /* 0x00000003040c7210 */ /* 0x000fc80007f3e0ff */
[----:B------:R-:W-:-:S05]  /*21970*/  LEA.HI.X.SX32 R13, R4, R2, 0x1, P1 ;  /* 0x00000002040d7211 */ /* 0x000fca00008f0eff */
[----:B------:R5:W-:Y:S04]  /*21980*/  STL.64 [R1+0x18], R12 ;  /* 0x0000180c01007387 */ /* 0x000be80000100a00 */
[----:B-----5:R-:W5:Y:S01]  /*21990*/  LDL.LU R12, [R1+0x8ec] ;  /* 0x0008ec00010c7983 */ /* 0x020f620000300800 */
[-C--:B------:R-:W-:Y:S01]  /*219a0*/  LEA.HI.X.SX32 R15, R5, R2.reuse, 0x1, P4 ;  /* 0x00000002050f7211 */ /* 0x080fe200020f0eff */
[----:B------:R-:W-:Y:S01]  /*219b0*/  VIADD R7, R9, UR5 ;  /* 0x0000000509077c36 */ /* 0x000fe20008000000 */
[CC--:B------:R-:W-:Y:S01]  /*219c0*/  IADD3 R16, P1, PT, R6.reuse, R3.reuse, RZ ;  /* 0x0000000306107210 */ /* 0x0c0fe20007f3e0ff */
[----:B------:R-:W2:Y:S03]  /*219d0*/  LDL.LU R10, [R1+0x81c] ;  /* 0x00081c00010a7983 */ /* 0x000ea60000300800 */
[----:B------:R-:W-:Y:S01]  /*219e0*/  LEA.HI.X.SX32 R17, R6, R2, 0x1, P1 ;  /* 0x0000000206117211 */ /* 0x000fe200008f0eff */
[----:B------:R0:W-:Y:S01]  /*219f0*/  STL.64 [R1+0x10], R14 ;  /* 0x0000100e01007387 */ /* 0x0001e20000100a00 */
[----:B------:R-:W-:Y:S01]  /*21a00*/  VIADD R6, R7, UR5 ;  /* 0x0000000507067c36 */ /* 0x000fe20008000000 */
[----:B------:R-:W-:-:S02]  /*21a10*/  IADD3 R164, P1, PT, R8, R3, RZ ;  /* 0x0000000308a47210 */ /* 0x000fc40007f3e0ff */
[----:B------:R-:W-:Y:S01]  /*21a20*/  STL.64 [R1+0x8], R16 ;  /* 0x0000081001007387 */ /* 0x000fe20000100a00 */
[----:B------:R-:W-:Y:S01]  /*21a30*/  VIADD R5, R6, UR5 ;  /* 0x0000000506057c36 */ /* 0x000fe20008000000 */
[CC--:B0-----:R-:W-:Y:S02]  /*21a40*/  IADD3 R14, P4, PT, R11.reuse, R3.reuse, RZ ;  /* 0x000000030b0e7210 */ /* 0x0c1fe40007f9e0ff */
[----:B------:R-:W3:Y:S02]  /*21a50*/  LDL.LU R157, [R1+0x868] ;  /* 0x00086800019d7983 */ /* 0x000ee40000300800 */
[-C--:B------:R-:W-:Y:S02]  /*21a60*/  LEA.HI.X.SX32 R15, R11, R2.reuse, 0x1, P4 ;  /* 0x000000020b0f7211 */ /* 0x080fe400020f0eff */
[----:B------:R-:W-:Y:S01]  /*21a70*/  LEA.HI.X.SX32 R165, R8, R2, 0x1, P1 ;  /* 0x0000000208a57211 */ /* 0x000fe200008f0eff */
[----:B------:R-:W-:Y:S01]  /*21a80*/  VIADD R4, R5, UR5 ;  /* 0x0000000505047c36 */ /* 0x000fe20008000000 */
[-C--:B------:R-:W-:Y:S01]  /*21a90*/  IADD3 R146, P4, PT, R9, R3.reuse, RZ ;  /* 0x0000000309927210 */ /* 0x080fe20007f9e0ff */
[----:B------:R-:W3:Y:S01]  /*21aa0*/  LDL.LU R160, [R1+0x86c] ;  /* 0x00086c0001a07983 */ /* 0x000ee20000300800 */
[----:B------:R-:W-:-:S02]  /*21ab0*/  IADD3 R144, P1, PT, R7, R3, RZ ;  /* 0x0000000307907210 */ /* 0x000fc40007f3e0ff */
[-C--:B------:R-:W-:Y:S02]  /*21ac0*/  LEA.HI.X.SX32 R147, R9, R2.reuse, 0x1, P4 ;  /* 0x0000000209937211 */ /* 0x080fe400020f0eff */
[CC--:B------:R-:W-:Y:S02]  /*21ad0*/  IADD3 R142, P4, PT, R6.reuse, R3.reuse, RZ ;  /* 0x00000003068e7210 */ /* 0x0c0fe40007f9e0ff */
[-C--:B------:R-:W-:Y:S02]  /*21ae0*/  LEA.HI.X.SX32 R145, R7, R2.reuse, 0x1, P1 ;  /* 0x0000000207917211 */ /* 0x080fe400008f0eff */
[-C--:B------:R-:W-:Y:S02]  /*21af0*/  IADD3 R140, P1, PT, R5, R3.reuse, RZ ;  /* 0x00000003058c7210 */ /* 0x080fe40007f3e0ff */
[----:B------:R-:W-:Y:S01]  /*21b00*/  LEA.HI.X.SX32 R143, R6, R2, 0x1, P4 ;  /* 0x00000002068f7211 */ /* 0x000fe200020f0eff */
[----:B------:R-:W-:Y:S01]  /*21b10*/  STL.64 [R1], R14 ;  /* 0x0000000e01007387 */ /* 0x000fe20000100a00 */
[----:B------:R-:W-:-:S02]  /*21b20*/  IADD3 R138, P4, PT, R4, R3, RZ ;  /* 0x00000003048a7210 */ /* 0x000fc40007f9e0ff */
[-C--:B------:R-:W-:Y:S01]  /*21b30*/  LEA.HI.X.SX32 R141, R5, R2.reuse, 0x1, P1 ;  /* 0x00000002058d7211 */ /* 0x080fe200008f0eff */
[----:B------:R-:W-:Y:S01]  /*21b40*/  STL.64 [R1+0x9d8], R164 ;  /* 0x0009d8a401007387 */ /* 0x000fe20000100a00 */
[----:B------:R-:W-:-:S03]  /*21b50*/  LEA.HI.X.SX32 R139, R4, R2, 0x1, P4 ;  /* 0x00000002048b7211 */ /* 0x000fc600020f0eff */
[----:B------:R-:W-:Y:S04]  /*21b60*/  STL [R1+0x9f0], R146 ;  /* 0x0009f09201007387 */ /* 0x000fe80000100800 */
[----:B------:R-:W-:Y:S04]  /*21b70*/  STL [R1+0x9e0], R147 ;  /* 0x0009e09301007387 */ /* 0x000fe80000100800 */
[----:B------:R-:W-:Y:S04]  /*21b80*/  STL.64 [R1+0x9e8], R144 ;  /* 0x0009e89001007387 */ /* 0x000fe80000100a00 */
[----:B------:R-:W-:Y:S04]  /*21b90*/  STL.64 [R1+0x9f8], R142 ;  /* 0x0009f88e01007387 */ /* 0x000fe80000100a00 */
[----:B------:R0:W-:Y:S04]  /*21ba0*/  STL [R1+0xa04], R140 ;  /* 0x000a048c01007387 */ /* 0x0001e80000100800 */
[----:B------:R-:W-:Y:S04]  /*21bb0*/  STL [R1+0xa00], R141 ;  /* 0x000a008d01007387 */ /* 0x000fe80000100800 */
[----:B------:R1:W-:Y:S04]  /*21bc0*/  STL.64 [R1+0xa08], R138 ;  /* 0x000a088a01007387 */ /* 0x0003e80000100a00 */
[----:B0-----:R-:W4:Y:S01]  /*21bd0*/  LDL.LU R140, [R1+0x8f0] ;  /* 0x0008f000018c7983 */ /* 0x001f220000300800 */
[----:B------:R-:W-:-:S05]  /*21be0*/  VIADD R156, R4, UR5 ;  /* 0x00000005049c7c36 */ /* 0x000fca0008000000 */
[----:B------:R-:W-:-:S04]  /*21bf0*/  IADD3 R136, P6, PT, R156, R3, RZ ;  /* 0x000000039c887210 */ /* 0x000fc80007fde0ff */
[----:B------:R-:W-:Y:S02]  /*21c00*/  LEA.HI.X.SX32 R137, R156, R2, 0x1, P6 ;  /* 0x000000029c897211 */ /* 0x000fe400030f0eff */
[----:B------:R-:W-:-:S03]  /*21c10*/  ISETP.LT.AND P6, PT, R0, UR15, !P2 ;  /* 0x0000000f00007c0c */ /* 0x000fc6000d7c1270 */
[----:B------:R-:W-:Y:S04]  /*21c20*/  STL [R1+0xa10], R137 ;  /* 0x000a108901007387 */ /* 0x000fe80000100800 */
[----:B-1----:R-:W4:Y:S04]  /*21c30*/  LDL.LU R139, [R1+0x8f4] ;  /* 0x0008f400018b7983 */ /* 0x002f280000300800 */
[----:B------:R-:W4:Y:S01]  /*21c40*/  LDL.LU R138, [R1+0x8f8] ;  /* 0x0008f800018a7983 */ /* 0x000f220000300800 */
[----:B-----5:R-:W-:Y:S02]  /*21c50*/  ISETP.LT.AND P1, PT, R12, UR15, !P2 ;  /* 0x0000000f0c007c0c */ /* 0x020fe4000d721270 */
[----:B--2---:R-:W-:-:S02]  /*21c60*/  ISETP.LT.AND P4, PT, R10, UR15, !P2 ;  /* 0x0000000f0a007c0c */ /* 0x004fc4000d781270 */
[----:B------:R-:W0:Y:S01]  /*21c70*/  LDTM.x128 R4, tmem[UR10] ;  /* 0x0000000a000479ee */ /* 0x000e2200083c0000 */
[----:B------:R-:W-:Y:S01]  /*21c80*/  NOP ;  /* 0x0000000000007918 */ /* 0x000fe20000000000 */
[----:B------:R-:W-:Y:S01]  /*21c90*/  VIADD R0, R156, UR5 ;  /* 0x000000059c007c36 */ /* 0x000fe20008000000 */
[----:B------:R-:W1:Y:S01]  /*21ca0*/  LDCU UR10, c[0x0][0x39c] ;  /* 0x00007380ff0a77ac */ /* 0x000e620008000800 */
[----:B0-----:R-:W-:-:S05]  /*21cb0*/  F2FP.SATFINITE.E4M3.F32.PACK_AB_MERGE_C R5, R5, R4, RZ ;  /* 0x000000040505723e */ /* 0x001fca00048070ff */
[----:B------:R0:W-:Y:S02]  /*21cc0*/  @P6 STG.E.U8 desc[UR18][R154.64], R5 ;  /* 0x000000059a006986 */ /* 0x0001e4000c101112 */
[----:B0-----:R-:W-:-:S04]  /*21cd0*/  PRMT R5, R5, 0x9910, RZ ;  /* 0x0000991005057816 */ /* 0x001fc800000000ff */
[----:B------:R-:W-:-:S05]  /*21ce0*/  SHF.R.S32.HI R5, RZ, 0x8, R5 ;  /* 0x00000008ff057819 */ /* 0x000fca0000011405 */
[----:B------:R0:W-:Y:S01]  /*21cf0*/  @P5 STG.E.U8 desc[UR18][R158.64], R5 ;  /* 0x000000059e005986 */ /* 0x0001e2000c101112 */
[----:B---3--:R-:W-:Y:S02]  /*21d00*/  ISETP.LT.AND P5, PT, R160, UR15, !P2 ;  /* 0x0000000fa0007c0c */ /* 0x008fe4000d7a1270 */
[----:B------:R-:W-:-:S05]  /*21d10*/  F2FP.SATFINITE.E4M3.F32.PACK_AB_MERGE_C R160, R7, R6, RZ ;  /* 0x0000000607a0723e */ /* 0x000fca00048070ff */
[----:B------:R2:W-:Y:S01]  /*21d20*/  @P0 STG.E.U8 desc[UR18][R152.64], R160 ;  /* 0x000000a098000986 */ /* 0x0005e2000c101112 */
[----:B----4-:R-:W-:-:S03]  /*21d30*/  ISETP.LT.AND P0, PT, R140, UR15, !P2 ;  /* 0x0000000f8c007c0c */ /* 0x010fc6000d701270 */
[----:B------:R-:W3:Y:S04]  /*21d40*/  LDL.LU R140, [R1+0x8fc] ;  /* 0x0008fc00018c7983 */ /* 0x000ee80000300800 */
[----:B------:R-:W4:Y:S01]  /*21d50*/  LDL.LU R146, [R1+0x900] ;  /* 0x0009000001927983 */ /* 0x000f220000300800 */
[----:B------:R-:W-:-:S04]  /*21d60*/  ISETP.LT.AND P6, PT, R157, UR15, !P2 ;  /* 0x0000000f9d007c0c */ /* 0x000fc8000d7c1270 */
[----:B------:R-:W-:Y:S02]  /*21d70*/  P2R R4, PR, RZ, 0x40 ;  /* 0x00000040ff047803 */ /* 0x000fe40000000000 */
[----:B------:R-:W-:-:S04]  /*21d80*/  IADD3 R156, P6, PT, R0, R3, RZ ;  /* 0x00000003009c7210 */ /* 0x000fc80007fde0ff */
[C---:B------:R-:W-:Y:S01]  /*21d90*/  LEA.HI.X.SX32 R157, R0.reuse, R2, 0x1, P6 ;  /* 0x00000002009d7211 */ /* 0x040fe200030f0eff */
[----:B------:R-:W-:-:S05]  /*21da0*/  VIADD R0, R0, UR5 ;  /* 0x0000000500007c36 */ /* 0x000fca0008000000 */
[----:B------:R-:W-:-:S04]  /*21db0*/  IADD3 R154, P6, PT, R0, R3, RZ ;  /* 0x00000003009a7210 */ /* 0x000fc80007fde0ff */
[C---:B------:R-:W-:Y:S01]  /*21dc0*/  LEA.HI.X.SX32 R155, R0.reuse, R2, 0x1, P6 ;  /* 0x00000002009b7211 */ /* 0x040fe200030f0eff */
[----:B------:R-:W-:Y:S01]  /*21dd0*/  VIADD R0, R0, UR5 ;  /* 0x0000000500007c36 */ /* 0x000fe20008000000 */
[----:B------:R-:W-:Y:S02]  /*21de0*/  ISETP.NE.AND P6, PT, R4, RZ, PT ;  /* 0x000000ff0400720c */ /* 0x000fe40003fc5270 */
[----:B------:R-:W-:Y:S02]  /*21df0*/  P2R R137, PR, RZ, 0x20 ;  /* 0x00000020ff897803 */ /* 0x000fe40000000000 */
[----:B------:R-:W-:-:S04]  /*21e00*/  IADD3 R4, P5, PT, R0, R3, RZ ;  /* 0x0000000300047210 */ /* 0x000fc80007fbe0ff */
[C---:B0-----:R-:W-:Y:S01]  /*21e10*/  LEA.HI.X.SX32 R5, R0.reuse, R2, 0x1, P5 ;  /* 0x0000000200057211 */ /* 0x041fe200028f0eff */
[----:B------:R-:W-:-:S05]  /*21e20*/  VIADD R0, R0, UR5 ;  /* 0x0000000500007c36 */ /* 0x000fca0008000000 */
[----:B------:R-:W-:-:S04]  /*21e30*/  IADD3 R6, P5, PT, R0, R3, RZ ;  /* 0x0000000300067210 */ /* 0x000fc80007fbe0ff */
[C---:B------:R-:W-:Y:S01]  /*21e40*/  LEA.HI.X.SX32 R7, R0.reuse, R2, 0x1, P5 ;  /* 0x0000000200077211 */ /* 0x040fe200028f0eff */
[----:B------:R-:W-:-:S05]  /*21e50*/  VIADD R0, R0, UR5 ;  /* 0x0000000500007c36 */ /* 0x000fca0008000000 */
[----:B------:R-:W-:-:S04]  /*21e60*/  IADD3 R158, P5, PT, R0, R3, RZ ;  /* 0x00000003009e7210 */ /* 0x000fc80007fbe0ff */
[C---:B------:R-:W-:Y:S01]  /*21e70*/  LEA.HI.X.SX32 R159, R0.reuse, R2, 0x1, P5 ;  /* 0x00000002009f7211 */ /* 0x040fe200028f0eff */
[----:B------:R-:W-:Y:S01]  /*21e80*/  VIADD R0, R0, UR5 ;  /* 0x0000000500007c36 */ /* 0x000fe20008000000 */
[----:B--2---:R-:W-:-:S04]  /*21e90*/  PRMT R160, R160, 0x9910, RZ ;  /* 0x00009910a0a07816 */ /* 0x004fc800000000ff */
[CC--:B------:R-:W-:Y:S02]  /*21ea0*/  IADD3 R152, P5, PT, R0.reuse, R3.reuse, RZ ;  /* 0x0000000300987210 */ /* 0x0c0fe40007fbe0ff */
[----:B------:R-:W-:Y:S02]  /*21eb0*/  SHF.R.S32.HI R160, RZ, 0x8, R160 ;  /* 0x00000008ffa07819 */ /* 0x000fe400000114a0 */
[C---:B------:R-:W-:Y:S01]  /*21ec0*/  LEA.HI.X.SX32 R153, R0.reuse, R2, 0x1, P5 ;  /* 0x0000000200997211 */ /* 0x040fe200028f0eff */
[----:B------:R-:W-:Y:S02]  /*21ed0*/  VIADD R0, R0, UR5 ;  /* 0x0000000500007c36 */ /* 0x000fe40008000000 */
[----:B------:R0:W-:Y:S01]  /*21ee0*/  @P3 STG.E.U8 desc[UR18][R150.64], R160 ;  /* 0x000000a096003986 */ /* 0x0001e2000c101112 */
[----:B------:R-:W-:Y:S02]  /*21ef0*/  F2FP.SATFINITE.E4M3.F32.PACK_AB_MERGE_C R162, R9, R8, RZ ;  /* 0x0000000809a2723e */ /* 0x000fe400048070ff */
[----:B0-----:R-:W-:-:S04]  /*21f00*/  IADD3 R150, P5, PT, R0, R3, RZ ;  /* 0x0000000300967210 */ /* 0x001fc80007fbe0ff */
[C---:B------:R-:W-:Y:S01]  /*21f10*/  LEA.HI.X.SX32 R151, R0.reuse, R2, 0x1, P5 ;  /* 0x0000000200977211 */ /* 0x040fe200028f0eff */
[----:B------:R-:W-:-:S05]  /*21f20*/  VIADD R0, R0, UR5 ;  /* 0x0000000500007c36 */ /* 0x000fca0008000000 */
[----:B------:R-:W-:-:S04]  /*21f30*/  IADD3 R8, P5, PT, R0, R3, RZ ;  /* 0x0000000300087210 */ /* 0x000fc80007fbe0ff */
[C---:B------:R-:W-:Y:S01]  /*21f40*/  LEA.HI.X.SX32 R9, R0.reuse, R2, 0x1, P5 ;  /* 0x0000000200097211 */ /* 0x040fe200028f0eff */
[----:B------:R-:W-:-:S05]  /*21f50*/  VIADD R0, R0, UR5 ;  /* 0x0000000500007c36 */ /* 0x000fca0008000000 */
[----:B------:R-:W-:-:S04]  /*21f60*/  IADD3 R160, P5, PT, R0, R3, RZ ;  /* 0x0000000300a07210 */ /* 0x000fc80007fbe0ff */
[CC--:B------:R-:W-:Y:S01]  /*21f70*/  LEA.HI.X.SX32 R161, R0.reuse, R2.reuse, 0x1, P5 ;  /* 0x0000000200a17211 */ /* 0x0c0fe200028f0eff */
[----:B------:R-:W-:Y:S01]  /*21f80*/  VIADD R0, R0, UR5 ;  /* 0x0000000500007c36 */ /* 0x000fe20008000000 */
[----:B------:R0:W-:Y:S04]  /*21f90*/  @P1 STG.E.U8 desc[UR18][R134.64], R162 ;  /* 0x000000a286001986 */ /* 0x0001e8000c101112 */
[----:B0-----:R-:W-:Y:S02]  /*21fa0*/  IADD3 R134, P5, PT, R0, R3, RZ ;  /* 0x0000000300867210 */ /* 0x001fe40007fbe0ff */
[----:B------:R-:W-:Y:S02]  /*21fb0*/  PRMT R162, R162, 0x9910, RZ ;  /* 0x00009910a2a27816 */ /* 0x000fe400000000ff */
[C---:B------:R-:W-:Y:S01]  /*21fc0*/  LEA.HI.X.SX32 R135, R0.reuse, R2, 0x1, P5 ;  /* 0x0000000200877211 */ /* 0x040fe200028f0eff */
[----:B------:R-:W-:Y:S01]  /*21fd0*/  VIADD R0, R0, UR5 ;  /* 0x0000000500007c36 */ /* 0x000fe20008000000 */
[----:B------:R-:W-:-:S05]  /*21fe0*/  SHF.R.S32.HI R162, RZ, 0x8, R162 ;  /* 0x00000008ffa27819 */ /* 0x000fca00000114a2 */
[----:B------:R0:W-:Y:S01]  /*21ff0*/  @P4 STG.E.U8 desc[UR18][R148.64], R162 ;  /* 0x000000a294004986 */ /* 0x0001e2000c101112 */
[----:B------:R-:W-:Y:S02]  /*22000*/  ISETP.LT.AND P3, PT, R139, UR15, !P2 ;  /* 0x0000000f8b007c0c */ /* 0x000fe4000d761270 */
[----:B------:R-:W-:Y:S02]  /*22010*/  ISETP.LT.AND P1, PT, R138, UR15, !P2 ;  /* 0x0000000f8a007c0c */ /* 0x000fe4000d721270 */
[----:B------:R-:W2:Y:S04]  /*22020*/  LDL.LU.64 R138, [R1+0x18] ;  /* 0x00001800018a7983 */ /* 0x000ea80000300a00 */
[----:B------:R-:W5:Y:S01]  /*22030*/  LDL.LU.64 R142, [R1+0x10] ;  /* 0x00001000018e7983 */ /* 0x000f620000300a00 */
[----:B0-----:R-:W-:-:S03]  /*22040*/  IADD3 R148, P4, PT, R0, R3, RZ ;  /* 0x0000000300947210 */ /* 0x001fc60007f9e0ff */
[----:B------:R-:W5:Y:S01]  /*22050*/  LDL.LU R141, [R1+0x7dc] ;  /* 0x0007dc00018d7983 */ /* 0x000f620000300800 */
[C---:B------:R-:W-:Y:S01]  /*22060*/  LEA.HI.X.SX32 R149, R0.reuse, R2, 0x1, P4 ;  /* 0x0000000200957211 */ /* 0x040fe200020f0eff */
[----:B------:R-:W-:Y:S02]  /*22070*/  VIADD R0, R0, UR5 ;  /* 0x0000000500007c36 */ /* 0x000fe40008000000 */
[----:B------:R-:W5:Y:S04]  /*22080*/  LDL.LU.64 R144, [R1+0x8] ;  /* 0x0000080001907983 */ /* 0x000f680000300a00 */
[----:B------:R-:W5:Y:S01]  /*22090*/  LDL.LU.64 R164, [R1] ;  /* 0x0000000001a47983 */ /* 0x000f620000300a00 */
[----:B---3--:R-:W-:Y:S02]  /*220a0*/  ISETP.LT.AND P5, PT, R140, UR15, !P2 ;  /* 0x0000000f8c007c0c */ /* 0x008fe4000d7a1270 */
[----:B------:R-:W-:-:S02]  /*220b0*/  F2FP.SATFINITE.E4M3.F32.PACK_AB_MERGE_C R140, R11, R10, RZ ;  /* 0x0000000a0b8c723e */ /* 0x000fc400048070ff */
[----:B------:R-:W-:-:S04]  /*220c0*/  IADD3 R10, P4, PT, R0, R3, RZ ;  /* 0x00000003000a7210 */ /* 0x000fc80007f9e0ff */
[----:B------:R-:W-:Y:S02]  /*220d0*/  LEA.HI.X.SX32 R11, R0, R2, 0x1, P4 ;  /* 0x00000002000b7211 */ /* 0x000fe400020f0eff */
[----:B----4-:R-:W-:Y:S02]  /*220e0*/  ISETP.LT.AND P4, PT, R146, UR15, !P2 ;  /* 0x0000000f92007c0c */ /* 0x010fe4000d781270 */
[----:B------:R-:W3:Y:S04]  /*220f0*/  LDL.LU R146, [R1+0x88c] ;  /* 0x00088c0001927983 */ /* 0x000ee80000300800 */
[----:B------:R-:W4:Y:S01]  /*22100*/  LDL.LU R147, [R1+0x888] ;  /* 0x0008880001937983 */ /* 0x000f220000300800 */
[----:B------:R-:W-:-:S03]  /*22110*/  VIADD R0, R0, UR5 ;  /* 0x0000000500007c36 */ /* 0x000fc60008000000 */
[----:B------:R0:W-:Y:S02]  /*22120*/  @P6 STG.E.U8 desc[UR18][R132.64], R140 ;  /* 0x0000008c84006986 */ /* 0x0001e4000c101112 */
[----:B0-----:R-:W-:-:S04]  /*22130*/  IADD3 R132, P6, PT, R0, R3, RZ ;  /* 0x0000000300847210 */ /* 0x001fc80007fde0ff */
[C---:B------:R-:W-:Y:S01]  /*22140*/  LEA.HI.X.SX32 R133, R0.reuse, R2, 0x1, P6 ;  /* 0x0000000200857211 */ /* 0x040fe200030f0eff */
[----:B------:R-:W-:-:S05]  /*22150*/  VIADD R0, R0, UR5 ;  /* 0x0000000500007c36 */ /* 0x000fca0008000000 */
[----:B------:R-:W-:-:S04]  /*22160*/  IADD3 R162, P6, PT, R0, R3, RZ ;  /* 0x0000000300a27210 */ /* 0x000fc80007fde0ff */
[----:B------:R-:W-:Y:S02]  /*22170*/  LEA.HI.X.SX32 R163, R0, R2, 0x1, P6 ;  /* 0x0000000200a37211 */ /* 0x000fe400030f0eff */
[----:B------:R-:W-:Y:S02]  /*22180*/  ISETP.NE.AND P6, PT, R137, RZ, PT ;  /* 0x000000ff8900720c */ /* 0x000fe40003fc5270 */
[----:B------:R-:W-:Y:S01]  /*22190*/  PRMT R140, R140, 0x9910, RZ ;  /* 0x000099108c8c7816 */ /* 0x000fe200000000ff */
[----:B------:R-:W4:Y:S01]  /*221a0*/  LDL.LU R137, [R1+0xa10] ;  /* 0x000a100001897983 */ /* 0x000f220000300800 */
[----:B------:R-:W-:Y:S02]  /*221b0*/  F2FP.SATFINITE.E4M3.F32.PACK_AB_MERGE_C R12, R13, R12, RZ ;  /* 0x0000000c0d0c723e */ /* 0x000fe400048070ff */
[----:B------:R-:W-:Y:S02]  /*221c0*/  SHF.R.S32.HI R140, RZ, 0x8, R140 ;  /* 0x00000008ff8c7819 */ /* 0x000fe4000001148c */
[----:B------:R-:W-:-:S05]  /*221d0*/  F2FP.SATFINITE.E4M3.F32.PACK_AB_MERGE_C R14, R15, R14, RZ ;  /* 0x0000000e0f0e723e */ /* 0x000fca00048070ff */
[----:B--2---:R0:W-:Y:S04]  /*221e0*/  @P6 STG.E.U8 desc[UR18][R138.64], R140 ;  /* 0x0000008c8a006986 */ /* 0x0041e8000c101112 */
[----:B-----5:R2:W-:Y:S01]  /*221f0*/  @P0 STG.E.U8 desc[UR18][R142.64], R12 ;  /* 0x0000000c8e000986 */ /* 0x0205e2000c101112 */
[----:B------:R-:W-:-:S03]  /*22200*/  ISETP.LT.AND P6, PT, R141, UR15, !P2 ;  /* 0x0000000f8d007c0c */ /* 0x000fc6000d7c1270 */
[----:B0-----:R-:W5:Y:S01]  /*22210*/  LDL.LU.64 R138, [R1+0xa08] ;  /* 0x000a0800018a7983 */ /* 0x001f620000300a00 */
[----:B--2---:R-:W-:-:S03]  /*22220*/  PRMT R12, R12, 0x9910, RZ ;  /* 0x000099100c0c7816 */ /* 0x004fc600000000ff */
[----:B------:R-:W2:Y:S01]  /*22230*/  LDL.LU R140, [R1+0xa04] ;  /* 0x000a0400018c7983 */ /* 0x000ea20000300800 */
[----:B------:R-:W-:-:S03]  /*22240*/  SHF.R.S32.HI R12, RZ, 0x8, R12 ;  /* 0x00000008ff0c7819 */ /* 0x000fc6000001140c */
[----:B------:R-:W2:Y:S04]  /*22250*/  LDL.LU R141, [R1+0xa00] ;  /* 0x000a0000018d7983 */ /* 0x000ea80000300800 */
[----:B------:R-:W2:Y:S04]  /*22260*/  LDL.LU R13, [R1+0x908] ;  /* 0x00090800010d7983 */ /* 0x000ea80000300800 */
[----:B------:R-:W2:Y:S04]  /*22270*/  LDL.LU.64 R142, [R1+0x9f8] ;  /* 0x0009f800018e7983 */ /* 0x000ea80000300a00 */
[----:B------:R0:W-:Y:S04]  /*22280*/  @P3 STG.E.U8 desc[UR18][R144.64], R12 ;  /* 0x0000000c90003986 */ /* 0x0001e8000c101112 */
[----:B------:R0:W-:Y:S01]  /*22290*/  @P1 STG.E.U8 desc[UR18][R164.64], R14 ;  /* 0x0000000ea4001986 */ /* 0x0001e2000c101112 */
[----:B---3--:R-:W-:-:S03]  /*222a0*/  ISETP.LT.AND P0, PT, R146, UR15, !P2 ;  /* 0x0000000f92007c0c */ /* 0x008fc6000d701270 */
[----:B------:R-:W3:Y:S01]  /*222b0*/  LDL.LU R146, [R1+0x9f0] ;  /* 0x0009f00001927983 */ /* 0x000ee20000300800 */
[----:B----4-:R-:W-:-:S03]  /*222c0*/  ISETP.LT.AND P3, PT, R147, UR15, !P2 ;  /* 0x0000000f93007c0c */ /* 0x010fc6000d761270 */
[----:B0-----:R-:W4:Y:S04]  /*222d0*/  LDL.LU.64 R144, [R1+0x9e8] ;  /* 0x0009e80001907983 */ /* 0x001f280000300a00 */
[----:B------:R-:W2:Y:S04]  /*222e0*/  LDL.LU R12, [R1+0x7e4] ;  /* 0x0007e400010c7983 */ /* 0x000ea80000300800 */
[----:B------:R-:W3:Y:S04]  /*222f0*/  LDL.LU R147, [R1+0x9e0] ;  /* 0x0009e00001937983 */ /* 0x000ee80000300800 */
[----:B------:R-:W2:Y:S04]  /*22300*/  LDL.LU R15, [R1+0x904] ;  /* 0x00090400010f7983 */ /* 0x000ea80000300800 */
[----:B------:R-:W2:Y:S01]  /*22310*/  LDL.LU.64 R164, [R1+0x9d8] ;  /* 0x0009d80001a47983 */ /* 0x000ea20000300a00 */
[----:B------:R-:W-:-:S04]  /*22320*/  PRMT R14, R14, 0x9910, RZ ;  /* 0x000099100e0e7816 */ /* 0x000fc800000000ff */
[----:B------:R-:W-:Y:S02]  /*22330*/  SHF.R.S32.HI R14, RZ, 0x8, R14 ;  /* 0x00000008ff0e7819 */ /* 0x000fe4000001140e */
[----:B------:R-:W-:-:S03]  /*22340*/  F2FP.SATFINITE.E4M3.F32.PACK_AB_MERGE_C R16, R17, R16, RZ ;  /* 0x000000101110723e */ /* 0x000fc600048070ff */
[----:B--2---:R0:W-:Y:S04]  /*22350*/  @P5 STG.E.U8 desc[UR18][R164.64], R14 ;  /* 0x0000000ea4005986 */ /* 0x0041e8000c101112 */
[----:B0-----:R-:W2:Y:S04]  /*22360*/  LDL.LU R165, [R1+0x90c] ;  /* 0x00090c0001a57983 */ /* 0x001ea80000300800 */
[----:B------:R-:W2:Y:S01]  /*22370*/  LDL.LU R164, [R1+0x910] ;  /* 0x0009100001a47983 */ /* 0x000ea20000300800 */
[----:B------:R-:W-:-:S03]  /*22380*/  ISETP.LT.AND P1, PT, R15, UR15, !P2 ;  /* 0x0000000f0f007c0c */ /* 0x000fc6000d721270 */
[----:B------:R-:W2:Y:S01]  /*22390*/  LDL.LU R15, [R1+0x8c4] ;  /* 0x0008c400010f7983 */ /* 0x000ea20000300800 */
[----:B------:R-:W-:-:S03]  /*223a0*/  ISETP.LT.AND P5, PT, R13, UR15, !P2 ;  /* 0x0000000f0d007c0c */ /* 0x000fc6000d7a1270 */
[----:B------:R-:W2:Y:S04]  /*223b0*/  LDL.LU R13, [R1+0x8b4] ;  /* 0x0008b400010d7983 */ /* 0x000ea80000300800 */
[----:B---3--:R0:W-:Y:S01]  /*223c0*/  @P4 STG.E.U8 desc[UR18][R146.64], R16 ;  /* 0x0000001092004986 */ /* 0x0081e2000c101112 */
[----:B------:R-:W-:Y:S01]  /*223d0*/  ISETP.LT.AND P4, PT, R12, UR4, !P2 ;  /* 0x000000040c007c0c */ /* 0x000fe2000d781270 */
[----:B------:R-:W2:Y:S02]  /*223e0*/  LDCU UR4, c[0x0][0x39c] ;  /* 0x00007380ff0477ac */ /* 0x000ea40008000800 */
[----:B------:R-:W3:Y:S04]  /*223f0*/  LDL.LU R12, [R1+0x8a8] ;  /* 0x0008a800010c7983 */ /* 0x000ee80000300800 */
[----:B------:R-:W3:Y:S01]  /*22400*/  LDL.LU R14, [R1+0x898] ;  /* 0x00089800010e7983 */ /* 0x000ee20000300800 */
[----:B0-----:R-:W-:-:S03]  /*22410*/  PRMT R16, R16, 0x9910, RZ ;  /* 0x0000991010107816 */ /* 0x001fc600000000ff */
[----:B------:R-:W3:Y:S01]  /*22420*/  LDL.LU R17, [R1+0x914] ;  /* 0x0009140001117983 */ /* 0x000ee20000300800 */
[----:B------:R-:W-:-:S05]  /*22430*/  SHF.R.S32.HI R16, RZ, 0x8, R16 ;  /* 0x00000008ff107819 */ /* 0x000fca0000011410 */
[----:B----4-:R0:W-:Y:S01]  /*22440*/  @P6 STG.E.U8 desc[UR18][R144.64], R16 ;  /* 0x0000001090006986 */ /* 0x0101e2000c101112 */
[----:B------:R-:W-:-:S05]  /*22450*/  F2FP.SATFINITE.E4M3.F32.PACK_AB_MERGE_C R18, R19, R18, RZ ;  /* 0x000000121312723e */ /* 0x000fca00048070ff */
[----:B------:R4:W-:Y:S04]  /*22460*/  @P0 STG.E.U8 desc[UR18][R142.64], R18 ;  /* 0x000000128e000986 */ /* 0x0009e8000c101112 */
[----:B0-----:R-:W3:Y:S01]  /*22470*/  LDL.LU R16, [R1+0x918] ;  /* 0x0009180001107983 */ /* 0x001ee20000300800 */
[----:B----4-:R-:W-:-:S04]  /*22480*/  PRMT R18, R18, 0x9910, RZ ;  /* 0x0000991012127816 */ /* 0x010fc800000000ff */
[----:B------:R-:W-:-:S05]  /*22490*/  SHF.R.S32.HI R18, RZ, 0x8, R18 ;  /* 0x00000008ff127819 */ /* 0x000fca0000011412 */
[----:B------:R-:W-:Y:S01]  /*224a0*/  @P3 STG.E.U8 desc[UR18][R140.64], R18 ;  /* 0x000000128c003986 */ /* 0x000fe2000c101112 */
[----:B------:R-:W-:-:S05]  /*224b0*/  F2FP.SATFINITE.E4M3.F32.PACK_AB_MERGE_C R20, R21, R20, RZ ;  /* 0x000000141514723e */ /* 0x000fca00048070ff */
[----:B-----5:R0:W-:Y:S02]  /*224c0*/  @P1 STG.E.U8 desc[UR18][R138.64], R20 ;  /* 0x000000148a001986 */ /* 0x0201e4000c101112 */
[----:B0-----:R-:W-:-:S04]  /*224d0*/  PRMT R20, R20, 0x9910, RZ ;  /* 0x0000991014147816 */ /* 0x001fc800000000ff */
[----:B------:R-:W-:-:S05]  /*224e0*/  SHF.R.S32.HI R20, RZ, 0x8, R20 ;  /* 0x00000008ff147819 */ /* 0x000fca0000011414 */
[----:B------:R-:W-:Y:S01]  /*224f0*/  @P5 STG.E.U8 desc[UR18][R136.64], R20 ;  /* 0x0000001488005986 */ /* 0x000fe2000c101112 */
[----:B--2---:R-:W-:Y:S01]  /*22500*/  ISETP.LT.AND P6, PT, R165, UR4, !P2 ;  /* 0x00000004a5007c0c */ /* 0x004fe2000d7c1270 */
[----:B------:R-:W0:Y:S02]  /*22510*/  LDCU UR4, c[0x0][0x39c] ;  /* 0x00007380ff0477ac */ /* 0x000e240008000800 */
[----:B0-----:R-:W-:Y:S01]  /*22520*/  ISETP.LT.AND P0, PT, R164, UR4, !P2 ;  /* 0x00000004a4007c0c */ /* 0x001fe2000d701270 */
[----:B------:R-:W0:Y:S02]  /*22530*/  LDCU UR4, c[0x0][0x39c] ;  /* 0x00007380ff0477ac */ /* 0x000e240008000800 */
[----:B0-----:R-:W-:Y:S01]  /*22540*/  ISETP.LT.AND P3, PT, R15, UR4, !P2 ;  /* 0x000000040f007c0c */ /* 0x001fe2000d761270 */
[----:B------:R-:W0:Y:S01]  /*22550*/  LDCU UR4, c[0x0][0x39c] ;  /* 0x00007380ff0477ac */ /* 0x000e220008000800 */
[----:B------:R-:W2:Y:S01]  /*22560*/  LDL.LU R15, [R1+0x91c] ;  /* 0x00091c00010f7983 */ /* 0x000ea20000300800 */
[----:B0-----:R-:W-:Y:S01]  /*22570*/  ISETP.LT.AND P1, PT, R13, UR4, !P2 ;  /* 0x000000040d007c0c */ /* 0x001fe2000d721270 */
[----:B------:R-:W3:Y:S02]  /*22580*/  LDCU UR4, c[0x0][0x39c] ;  /* 0x00007380ff0477ac */ /* 0x000ee40008000800 */
[----:B------:R-:W4:Y:S01]  /*22590*/  LDL.LU R13, [R1+0x920] ;  /* 0x00092000010d7983 */ /* 0x000f220000300800 */
[----:B---3--:R-:W-:Y:S01]  /*225a0*/  ISETP.LT.AND P5, PT, R12, UR4, !P2 ;  /* 0x000000040c007c0c */ /* 0x008fe2000d7a1270 */
[----:B------:R-:W0:Y:S02]  /*225b0*/  LDCU UR4, c[0x0][0x39c] ;  /* 0x00007380ff0477ac */ /* 0x000e240008000800 */
[----:B------:R-:W3:Y:S01]  /*225c0*/  LDL.LU R12, [R1+0x8d0] ;  /* 0x0008d000010c7983 */ /* 0x000ee20000300800 */
[----:B------:R-:W-:-:S05]  /*225d0*/  F2FP.SATFINITE.E4M3.F32.PACK_AB_MERGE_C R22, R23, R22, RZ ;  /* 0x000000161716723e */ /* 0x000fca00048070ff */
[----:B------:R5:W-:Y:S01]  /*225e0*/  @P6 STG.E.U8 desc[UR18][R156.64], R22 ;  /* 0x000000169c006986 */ /* 0x000be2000c101112 */
[----:B0-----:R-:W-:Y:S01]  /*225f0*/  ISETP.LT.AND P6, PT, R14, UR4, !P2 ;  /* 0x000000040e007c0c */ /* 0x001fe2000d7c1270 */
[----:B------:R-:W0:Y:S01]  /*22600*/  LDCU UR4, c[0x0][0x39c] ;  /* 0x00007380ff0477ac */ /* 0x000e220008000800 */
[----:B-----5:R-:W-:Y:S01]  /*22610*/  PRMT R22, R22, 0x9910, RZ ;  /* 0x0000991016167816 */ /* 0x020fe200000000ff */
[----:B------:R-:W5:Y:S03]  /*22620*/  LDL.LU R14, [R1+0x8b8] ;  /* 0x0008b800010e7983 */ /* 0x000f660000300800 */
[----:B------:R-:W-:-:S05]  /*22630*/  SHF.R.S32.HI R22, RZ, 0x8, R22 ;  /* 0x00000008ff167819 */ /* 0x000fca0000011416 */
[----:B------:R-:W-:Y:S01]  /*22640*/  @P0 STG.E.U8 desc[UR18][R154.64], R22 ;  /* 0x000000169a000986 */ /* 0x000fe2000c101112 */
[----:B0-----:R-:W-:Y:S01]  /*22650*/  ISETP.LT.AND P0, PT, R17, UR4, !P2 ;  /* 0x0000000411007c0c */ /* 0x001fe2000d701270 */
[----:B------:R-:W0:Y:S01]  /*22660*/  LDCU UR4, c[0x0][0x39c] ;  /* 0x00007380ff0477ac */ /* 0x000e220008000800 */
[----:B------:R-:W-:-:S05]  /*22670*/  F2FP.SATFINITE.E4M3.F32.PACK_AB_MERGE_C R24, R25, R24, RZ ;  /* 0x000000181918723e */ /* 0x000fca00048070ff */
[----:B------:R0:W-:Y:S02]  /*22680*/  @P3 STG.E.U8 desc[UR18][R4.64], R24 ;  /* 0x0000001804003986 */ /* 0x0001e4000c101112 */
[----:B0-----:R-:W-:Y:S01]  /*22690*/  ISETP.LT.AND P3, PT, R16, UR4, !P2 ;  /* 0x0000000410007c0c */ /* 0x001fe2000d761270 */
[----:B------:R-:W2:Y:S01]  /*226a0*/  LDCU UR4, c[0x0][0x39c] ;  /* 0x00007380ff0477ac */ /* 0x000ea20008000800 */
[----:B------:R-:W-:Y:S01]  /*226b0*/  PRMT R24, R24, 0x9910, RZ ;  /* 0x0000991018187816 */ /* 0x000fe200000000ff */
[----:B------:R-:W5:Y:S03]  /*226c0*/  LDL.LU R5, [R1+0x8b0] ;  /* 0x0008b00001057983 */ /* 0x000f660000300800 */
[----:B------:R-:W-:Y:S01]  /*226d0*/  SHF.R.S32.HI R24, RZ, 0x8, R24 ;  /* 0x00000008ff187819 */ /* 0x000fe20000011418 */
[----:B------:R-:W5:Y:S04]  /*226e0*/  LDL.LU R4, [R1+0x894] ;  /* 0x0008940001047983 */ /* 0x000f680000300800 */
[----:B------:R-:W-:Y:S01]  /*226f0*/  @P1 STG.E.U8 desc[UR18][R6.64], R24 ;  /* 0x0000001806001986 */ /* 0x000fe2000c101112 */
[----:B------:R-:W-:-:S05]  /*22700*/  F2FP.SATFINITE.E4M3.F32.PACK_AB_MERGE_C R26, R27, R26, RZ ;  /* 0x0000001a1b1a723e */ /* 0x000fca00048070ff */
[----:B------:R0:W-:Y:S02]  /*22710*/  @P5 STG.E.U8 desc[UR18][R158.64], R26 ;  /* 0x0000001a9e005986 */ /* 0x0001e4000c101112 */
[----:B0-----:R-:W-:-:S04]  /*22720*/  PRMT R26, R26, 0x9910, RZ ;  /* 0x000099101a1a7816 */ /* 0x001fc800000000ff */
[----:B------:R-:W-:-:S05]  /*22730*/  SHF.R.S32.HI R26, RZ, 0x8, R26 ;  /* 0x00000008ff1a7819 */ /* 0x000fca000001141a */
[----:B------:R-:W-:Y:S01]  /*22740*/  @P6 STG.E.U8 desc[UR18][R152.64], R26 ;  /* 0x0000001a98006986 */ /* 0x000fe2000c101112 */
[----:B--2---:R-:W-:Y:S01]  /*22750*/  ISETP.LT.AND P1, PT, R15, UR4, !P2 ;  /* 0x000000040f007c0c */ /* 0x004fe2000d721270 */
[----:B------:R-:W4:Y:S02]  /*22760*/  LDCU UR4, c[0x0][0x39c] ;  /* 0x00007380ff0477ac */ /* 0x000f240008000800 */
[----:B----4-:R-:W-:Y:S01]  /*22770*/  ISETP.LT.AND P5, PT, R13, UR4, !P2 ;  /* 0x000000040d007c0c */ /* 0x010fe2000d7a1270 */
[----:B------:R-:W3:Y:S01]  /*22780*/  LDCU UR4, c[0x0][0x39c] ;  /* 0x00007380ff0477ac */ /* 0x000ee20008000800 */
[----:B------:R-:W2:Y:S01]  /*22790*/  LDL.LU R13, [R1+0x930] ;  /* 0x00093000010d7983 */ /* 0x000ea20000300800 */
[----:B---3--:R-:W-:Y:S01]  /*227a0*/  ISETP.LT.AND P6, PT, R12, UR4, !P2 ;  /* 0x000000040c007c0c */ /* 0x008fe2000d7c1270 */
[----:B------:R-:W5:Y:S02]  /*227b0*/  LDCU UR4, c[0x0][0x39c] ;  /* 0x00007380ff0477ac */ /* 0x000f640008000800 */
[----:B------:R-:W3:Y:S01]  /*227c0*/  LDL.LU R12, [R1+0x92c] ;  /* 0x00092c00010c7983 */ /* 0x000ee20000300800 */
[----:B------:R-:W-:-:S02]  /*227d0*/  F2FP.SATFINITE.E4M3.F32.PACK_AB_MERGE_C R28, R29, R28, RZ ;  /* 0x0000001c1d1c723e */ /* 0x000fc400048070ff */
[----:B------:R-:W-:Y:S01]  /*227e0*/  F2FP.SATFINITE.E4M3.F32.PACK_AB_MERGE_C R30, R31, R30, RZ ;  /* 0x0000001e1f1e723e */ /* 0x000fe200048070ff */
[----:B------:R-:W4:Y:S04]  /*227f0*/  LDL.LU R7, [R1+0x928] ;  /* 0x0009280001077983 */ /* 0x000f280000300800 */
[----:B------:R0:W-:Y:S04]  /*22800*/  @P0 STG.E.U8 desc[UR18][R150.64], R28 ;  /* 0x0000001c96000986 */ /* 0x0001e8000c101112 */
[----:B------:R-:W2:Y:S01]  /*22810*/  LDL.LU R6, [R1+0x924] ;  /* 0x0009240001067983 */ /* 0x000ea20000300800 */
[----:B-----5:R-:W-:Y:S01]  /*22820*/  ISETP.LT.AND P0, PT, R14, UR4, !P2 ;  /* 0x000000040e007c0c */ /* 0x020fe2000d701270 */
[----:B------:R-:W5:Y:S01]  /*22830*/  LDCU UR4, c[0x0][0x39c] ;  /* 0x00007380ff0477ac */ /* 0x000f620008000800 */
[----:B0-----:R-:W-:-:S04]  /*22840*/  PRMT R28, R28, 0x9910, RZ ;  /* 0x000099101c1c7816 */ /* 0x001fc800000000ff */
[----:B------:R-:W-:-:S05]  /*22850*/  SHF.R.S32.HI R28, RZ, 0x8, R28 ;  /* 0x00000008ff1c7819 */ /* 0x000fca000001141c */
[----:B------:R-:W-:Y:S04]  /*22860*/  @P3 STG.E.U8 desc[UR18][R8.64], R28 ;  /* 0x0000001c08003986 */ /* 0x000fe8000c101112 */
[----:B------:R0:W-:Y:S01]  /*22870*/  @P1 STG.E.U8 desc[UR18][R160.64], R30 ;  /* 0x0000001ea0001986 */ /* 0x0001e2000c101112 */
[----:B------:R-:W-:Y:S02]  /*22880*/  F2FP.SATFINITE.E4M3.F32.PACK_AB_MERGE_C R32, R33, R32, RZ ;  /* 0x000000202120723e */ /* 0x000fe400048070ff */
[----:B0-----:R-:W-:Y:S02]  /*22890*/  PRMT R30, R30, 0x9910, RZ ;  /* 0x000099101e1e7816 */ /* 0x001fe400000000ff */
[----:B-----5:R-:W-:-:S03]  /*228a0*/  ISETP.LT.AND P3, PT, R5, UR4, !P2 ;  /* 0x0000000405007c0c */ /* 0x020fc6000d761270 */
[----:B------:R-:W-:Y:S01]  /*228b0*/  IMAD.MOV.U32 R5, RZ, RZ, R30 ;  /* 0x000000ffff057224 */ /* 0x000fe200078e001e */
[----:B------:R-:W0:Y:S04]  /*228c0*/  LDCU UR4, c[0x0][0x39c] ;  /* 0x00007380ff0477ac */ /* 0x000e280008000800 */
[----:B------:R-:W-:-:S05]  /*228d0*/  SHF.R.S32.HI R5, RZ, 0x8, R5 ;  /* 0x00000008ff057819 */ /* 0x000fca0000011405 */
[----:B------:R5:W-:Y:S04]  /*228e0*/  @P5 STG.E.U8 desc[UR18][R134.64], R5 ;  /* 0x0000000586005986 */ /* 0x000be8000c101112 */
[----:B------:R-:W-:Y:S01]  /*228f0*/  @P6 STG.E.U8 desc[UR18][R148.64], R32 ;  /* 0x0000002094006986 */ /* 0x000fe2000c101112 */
[----:B---3--:R-:W-:Y:S02]  /*22900*/  ISETP.LT.AND P6, PT, R12, UR6, !P2 ;  /* 0x000000060c007c0c */ /* 0x008fe4000d7c1270 */
[----:B------:R-:W-:Y:S01]  /*22910*/  F2FP.SATFINITE.E4M3.F32.PACK_AB_MERGE_C R34, R35, R34, RZ ;  /* 0x000000222322723e */ /* 0x000fe200048070ff */
[----:B------:R-:W3:Y:S01]  /*22920*/  LDL.LU R12, [R1+0x8c0] ;  /* 0x0008c000010c7983 */ /* 0x000ee20000300800 */
[----:B0-----:R-:W-:Y:S01]  /*22930*/  ISETP.LT.AND P1, PT, R4, UR4, !P2 ;  /* 0x0000000404007c0c */ /* 0x001fe2000d721270 */
[----:B------:R-:W2:Y:S01]  /*22940*/  LDCU UR4, c[0x0][0x39c] ;  /* 0x00007380ff0477ac */ /* 0x000ea20008000800 */
[----:B------:R-:W-:Y:S01]  /*22950*/  PRMT R4, R32, 0x9910, RZ ;  /* 0x0000991020047816 */ /* 0x000fe200000000ff */
[----:B------:R-:W-:Y:S01]  /*22960*/  VIADD R0, R0, UR5 ;  /* 0x0000000500007c36 */ /* 0x000fe20008000000 */
[----:B------:R-:W-:Y:S01]  /*22970*/  F2FP.SATFINITE.E4M3.F32.PACK_AB_MERGE_C R36, R37, R36, RZ ;  /* 0x000000242524723e */ /* 0x000fe200048070ff */
[----:B------:R-:W0:Y:S01]  /*22980*/  LDCU UR6, c[0x0][0x39c] ;  /* 0x00007380ff0677ac */ /* 0x000e220008000800 */
[----:B------:R-:W-:-:S02]  /*22990*/  SHF.R.S32.HI R4, RZ, 0x8, R4 ;  /* 0x00000008ff047819 */ /* 0x000fc40000011404 */
[----:B-----5:R-:W-:-:S03]  /*229a0*/  PRMT R5, R34, 0x9910, RZ ;  /* 0x0000991022057816 */ /* 0x020fc600000000ff */
[----:B------:R5:W-:Y:S01]  /*229b0*/  @P0 STG.E.U8 desc[UR18][R10.64], R4 ;  /* 0x000000040a000986 */ /* 0x000be2000c101112 */
[----:B------:R-:W-:Y:S01]  /*229c0*/  SHF.R.S32.HI R5, RZ, 0x8, R5 ;  /* 0x00000008ff057819 */ /* 0x000fe20000011405 */
[C---:B------:R-:W-:Y:S02]  /*229d0*/  VIADD R8, R0.reuse, UR5 ;  /* 0x0000000500087c36 */ /* 0x040fe40008000000 */
[----:B------:R-:W-:Y:S04]  /*229e0*/  @P3 STG.E.U8 desc[UR18][R132.64], R34 ;  /* 0x0000002284003986 */ /* 0x000fe8000c101112 */
[----:B-----5:R-:W0:Y:S01]  /*229f0*/  LDL.LU R11, [R1+0x8ac] ;  /* 0x0008ac00010b7983 */ /* 0x020e220000300800 */
[----:B--2---:R-:W-:Y:S01]  /*22a00*/  ISETP.LT.AND P5, PT, R13, UR4, !P2 ;  /* 0x000000040d007c0c */ /* 0x004fe2000d7a1270 */
[----:B------:R-:W3:Y:S02]  /*22a10*/  LDCU UR4, c[0x0][0x39c] ;  /* 0x00007380ff0477ac */ /* 0x000ee40008000800 */
[----:B------:R2:W-:Y:S01]  /*22a20*/  @P1 STG.E.U8 desc[UR18][R162.64], R5 ;  /* 0x00000005a2001986 */ /* 0x0005e2000c101112 */
[----:B------:R-:W-:-:S02]  /*22a30*/  IADD3 R4, P1, PT, R0, R3, RZ ;  /* 0x0000000300047210 */ /* 0x000fc40007f3e0ff */
[----:B----4-:R-:W-:Y:S01]  /*22a40*/  ISETP.LT.AND P0, PT, R7, UR7, !P2 ;  /* 0x0000000707007c0c */ /* 0x010fe2000d701270 */
[----:B------:R-:W4:Y:S01]  /*22a50*/  LDL.LU R10, [R1+0x890] ;  /* 0x00089000010a7983 */ /* 0x000f220000300800 */
[----:B------:R-:W-:Y:S01]  /*22a60*/  ISETP.LT.AND P3, PT, R6, UR9, !P2 ;  /* 0x0000000906007c0c */ /* 0x000fe2000d761270 */
[----:B------:R-:W4:Y:S01]  /*22a70*/  LDCU UR7, c[0x0][0x39c] ;  /* 0x00007380ff0777ac */ /* 0x000f220008000800 */
[----:B------:R-:W-:Y:S01]  /*22a80*/  PRMT R7, R36, 0x9910, RZ ;  /* 0x0000991024077816 */ /* 0x000fe200000000ff */
[----:B------:R-:W5:Y:S01]  /*22a90*/  LDL.LU R13, [R1+0x884] ;  /* 0x00088400010d7983 */ /* 0x000f620000300800 */
[----:B------:R-:W-:Y:S01]  /*22aa0*/  F2FP.SATFINITE.E4M3.F32.PACK_AB_MERGE_C R38, R39, R38, RZ ;  /* 0x000000262726723e */ /* 0x000fe200048070ff */
[----:B------:R-:W5:Y:S01]  /*22ab0*/  LDCU UR9, c[0x0][0x39c] ;  /* 0x00007380ff0977ac */ /* 0x000f620008000800 */
[----:B--2---:R-:W-:Y:S01]  /*22ac0*/  LEA.HI.X.SX32 R5, R0, R2, 0x1, P1 ;  /* 0x0000000200057211 */ /* 0x004fe200008f0eff */
[----:B------:R-:W1:Y:S01]  /*22ad0*/  LDL.LU R9, [R1+0x934] ;  /* 0x0009340001097983 */ /* 0x000e620000300800 */
[----:B------:R-:W-:-:S02]  /*22ae0*/  IADD3 R6, P1, PT, R8, R3, RZ ;  /* 0x0000000308067210 */ /* 0x000fc40007f3e0ff */
[----:B------:R-:W-:Y:S02]  /*22af0*/  SHF.R.S32.HI R0, RZ, 0x8, R7 ;  /* 0x00000008ff007819 */ /* 0x000fe40000011407 */
[C---:B------:R-:W-:Y:S01]  /*22b00*/  LEA.HI.X.SX32 R7, R8.reuse, R2, 0x1, P1 ;  /* 0x0000000208077211 */ /* 0x040fe200008f0eff */
[----:B------:R-:W-:Y:S01]  /*22b10*/  VIADD R8, R8, UR5 ;  /* 0x0000000508087c36 */ /* 0x000fe20008000000 */
[----:B------:R2:W-:Y:S04]  /*22b20*/  @P5 STG.E.U8 desc[UR18][R4.64], R36 ;  /* 0x0000002404005986 */ /* 0x0005e8000c101112 */
[----:B--2---:R-:W-:-:S04]  /*22b30*/  IADD3 R4, P1, PT, R8, R3, RZ ;  /* 0x0000000308047210 */ /* 0x004fc80007f3e0ff */
[----:B------:R-:W-:Y:S02]  /*22b40*/  LEA.HI.X.SX32 R5, R8, R2, 0x1, P1 ;  /* 0x0000000208057211 */ /* 0x000fe400008f0eff */
[----:B---3--:R-:W-:Y:S01]  /*22b50*/  ISETP.LT.AND P1, PT, R12, UR4, !P2 ;  /* 0x000000040c007c0c */ /* 0x008fe2000d721270 */
[----:B------:R2:W-:Y:S01]  /*22b60*/  @P6 STG.E.U8 desc[UR18][R6.64], R0 ;  /* 0x0000000006006986 */ /* 0x0005e2000c101112 */
[----:B------:R-:W3:Y:S03]  /*22b70*/  LDCU UR4, c[0x0][0x39c] ;  /* 0x00007380ff0477ac */ /* 0x000ee60008000800 */
[----:B------:R-:W3:Y:S01]  /*22b80*/  LDL.LU R12, [R1+0x938] ;  /* 0x00093800010c7983 */ /* 0x000ee20000300800 */
[----:B--2---:R-:W-:Y:S01]  /*22b90*/  VIADD R0, R8, UR5 ;  /* 0x0000000508007c36 */ /* 0x004fe20008000000 */
[----:B------:R-:W-:-:S04]  /*22ba0*/  PRMT R7, R38, 0x9910, RZ ;  /* 0x0000991026077816 */ /* 0x000fc800000000ff */
[CC--:B------:R-:W-:Y:S02]  /*22bb0*/  IADD3 R6, P6, PT, R0.reuse, R3.reuse, RZ ;  /* 0x0000000300067210 */ /* 0x0c0fe40007fde0ff */
[----:B------:R-:W-:Y:S02]  /*22bc0*/  SHF.R.S32.HI R8, RZ, 0x8, R7 ;  /* 0x00000008ff087819 */ /* 0x000fe40000011407 */
[C---:B------:R-:W-:Y:S02]  /*22bd0*/  LEA.HI.X.SX32 R7, R0.reuse, R2, 0x1, P6 ;  /* 0x0000000200077211 */ /* 0x040fe400030f0eff */
[----:B0-----:R-:W-:Y:S01]  /*22be0*/  ISETP.LT.AND P5, PT, R11, UR6, !P2 ;  /* 0x000000060b007c0c */ /* 0x001fe2000d7a1270 */
[----:B------:R-:W-:Y:S01]  /*22bf0*/  VIADD R0, R0, UR5 ;  /* 0x0000000500007c36 */ /* 0x000fe20008000000 */
[----:B------:R-:W2:Y:S01]  /*22c00*/  LDL.LU R11, [R1+0x940] ;  /* 0x00094000010b7983 */ /* 0x000ea20000300800 */
[----:B------:R-:W-:Y:S01]  /*22c10*/  F2FP.SATFINITE.E4M3.F32.PACK_AB_MERGE_C R40, R41, R40, RZ ;  /* 0x000000282928723e */ /* 0x000fe200048070ff */
[----:B------:R-:W2:Y:S02]  /*22c20*/  LDCU UR6, c[0x0][0x39c] ;  /* 0x00007380ff0677ac */ /* 0x000ea40008000800 */
[----:B------:R0:W-:Y:S04]  /*22c30*/  @P0 STG.E.U8 desc[UR18][R4.64], R38 ;  /* 0x0000002604000986 */ /* 0x0001e8000c101112 */
[----:B------:R1:W-:Y:S01]  /*22c40*/  @P3 STG.E.U8 desc[UR18][R6.64], R8 ;  /* 0x0000000806003986 */ /* 0x0003e2000c101112 */
[----:B0-----:R-:W-:-:S04]  /*22c50*/  IADD3 R4, P6, PT, R0, R3, RZ ;  /* 0x0000000300047210 */ /* 0x001fc80007fde0ff */
[C---:B------:R-:W-:Y:S01]  /*22c60*/  LEA.HI.X.SX32 R5, R0.reuse, R2, 0x1, P6 ;  /* 0x0000000200057211 */ /* 0x040fe200030f0eff */
[----:B------:R-:W-:Y:S01]  /*22c70*/  VIADD R0, R0, UR5 ;  /* 0x0000000500007c36 */ /* 0x000fe20008000000 */
[----:B-1----:R-:W-:-:S03]  /*22c80*/  PRMT R6, R40, 0x9910, RZ ;  /* 0x0000991028067816 */ /* 0x002fc600000000ff */
[----:B------:R0:W-:Y:S01]  /*22c90*/  @P1 STG.E.U8 desc[UR18][R4.64], R40 ;  /* 0x0000002804001986 */ /* 0x0001e2000c101112 */
[----:B------:R-:W-:Y:S01]  /*22ca0*/  VIADD R7, R0, UR5 ;  /* 0x0000000500077c36 */ /* 0x000fe20008000000 */
[----:B------:R-:W-:Y:S02]  /*22cb0*/  SHF.R.S32.HI R8, RZ, 0x8, R6 ;  /* 0x00000008ff087819 */ /* 0x000fe40000011406 */
[----:B----4-:R-:W-:Y:S01]  /*22cc0*/  ISETP.LT.AND P0, PT, R10, UR7, !P2 ;  /* 0x000000070a007c0c */ /* 0x010fe2000d701270 */
[----:B------:R-:W1:Y:S01]  /*22cd0*/  LDCU UR7, c[0x0][0x39c] ;  /* 0x00007380ff0777ac */ /* 0x000e620008000800 */
[----:B------:R-:W1:Y:S01]  /*22ce0*/  LDL.LU R10, [R1+0x93c] ;  /* 0x00093c00010a7983 */ /* 0x000e620000300800 */
[----:B0-----:R-:W-:-:S04]  /*22cf0*/  IADD3 R4, P1, PT, R0, R3, RZ ;  /* 0x0000000300047210 */ /* 0x001fc80007f3e0ff */
[----:B------:R-:W-:Y:S02]  /*22d00*/  LEA.HI.X.SX32 R5, R0, R2, 0x1, P1 ;  /* 0x0000000200057211 */ /* 0x000fe400008f0eff */
[C---:B------:R-:W-:Y:S01]  /*22d10*/  IADD3 R6, P1, PT, R7.reuse, R3, RZ ;  /* 0x0000000307067210 */ /* 0x040fe20007f3e0ff */
[----:B------:R-:W-:-:S03]  /*22d20*/  VIADD R0, R7, UR5 ;  /* 0x0000000507007c36 */ /* 0x000fc60008000000 */
[----:B------:R-:W-:Y:S02]  /*22d30*/  LEA.HI.X.SX32 R7, R7, R2, 0x1, P1 ;  /* 0x0000000207077211 */ /* 0x000fe400008f0eff */
[----:B---3--:R-:W-:Y:S02]  /*22d40*/  ISETP.LT.AND P1, PT, R12, UR4, !P2 ;  /* 0x000000040c007c0c */ /* 0x008fe4000d721270 */
[----:B-----5:R-:W-:Y:S01]  /*22d50*/  ISETP.LT.AND P3, PT, R13, UR9, !P2 ;  /* 0x000000090d007c0c */ /* 0x020fe2000d761270 */
[----:B------:R-:W3:Y:S01]  /*22d60*/  LDL.LU R12, [R1+0x8cc] ;  /* 0x0008cc00010c7983 */ /* 0x000ee20000300800 */
[----:B------:R-:W-:Y:S01]  /*22d70*/  F2FP.SATFINITE.E4M3.F32.PACK_AB_MERGE_C R42, R43, R42, RZ ;  /* 0x0000002a2b2a723e */ /* 0x000fe200048070ff */
[----:B------:R-:W3:Y:S01]  /*22d80*/  LDCU UR4, c[0x0][0x39c] ;  /* 0x00007380ff0477ac */ /* 0x000ee20008000800 */
[----:B------:R-:W-:Y:S01]  /*22d90*/  ISETP.LT.AND P6, PT, R9, UR10, !P2 ;  /* 0x0000000a09007c0c */ /* 0x000fe2000d7c1270 */
[----:B------:R0:W-:Y:S01]  /*22da0*/  @P5 STG.E.U8 desc[UR18][R4.64], R8 ;  /* 0x0000000804005986 */ /* 0x0001e2000c101112 */
[----:B------:R-:W-:Y:S01]  /*22db0*/  PRMT R9, R42, 0x9910, RZ ;  /* 0x000099102a097816 */ /* 0x000fe200000000ff */
[----:B------:R-:W4:Y:S02]  /*22dc0*/  LDCU UR10, c[0x0][0x39c] ;  /* 0x00007380ff0a77ac */ /* 0x000f240008000800 */
[----:B------:R5:W-:Y:S01]  /*22dd0*/  @P0 STG.E.U8 desc[UR18][R6.64], R42 ;  /* 0x0000002a06000986 */ /* 0x000be2000c101112 */
[----:B------:R-:W-:Y:S01]  /*22de0*/  SHF.R.S32.HI R9, RZ, 0x8, R9 ;  /* 0x00000008ff097819 */ /* 0x000fe20000011409 */
[----:B------:R-:W1:Y:S01]  /*22df0*/  LDCU UR9, c[0x0][0x39c] ;  /* 0x00007380ff0977ac */ /* 0x000e620008000800 */
[----:B0-----:R-:W-:-:S02]  /*22e00*/  IADD3 R4, P5, PT, R0, R3, RZ ;  /* 0x0000000300047210 */ /* 0x001fc40007fbe0ff */
[----:B--2---:R-:W-:Y:S01]  /*22e10*/  ISETP.LT.AND P0, PT, R11, UR6, !P2 ;  /* 0x000000060b007c0c */ /* 0x004fe2000d701270 */
[----:B------:R-:W0:Y:S01]  /*22e20*/  LDCU UR6, c[0x0][0x39c] ;  /* 0x00007380ff0677ac */ /* 0x000e220008000800 */
[----:B------:R-:W0:Y:S01]  /*22e30*/  LDL.LU R11, [R1+0x8bc] ;  /* 0x0008bc00010b7983 */ /* 0x000e220000300800 */
[C---:B------:R-:W-:Y:S01]  /*22e40*/  LEA.HI.X.SX32 R5, R0.reuse, R2, 0x1, P5 ;  /* 0x0000000200057211 */ /* 0x040fe200028f0eff */
[----:B------:R-:W-:Y:S01]  /*22e50*/  VIADD R0, R0, UR5 ;  /* 0x0000000500007c36 */ /* 0x000fe20008000000 */
[----:B------:R-:W-:-:S03]  /*22e60*/  F2FP.SATFINITE.E4M3.F32.PACK_AB_MERGE_C R44, R45, R44, RZ ;  /* 0x0000002c2d2c723e */ /* 0x000fc600048070ff */
[----:B------:R2:W-:Y:S01]  /*22e70*/  @P3 STG.E.U8 desc[UR18][R4.64], R9 ;  /* 0x0000000904003986 */ /* 0x0005e2000c101112 */
[----:B------:R-:W-:Y:S01]  /*22e80*/  VIADD R8, R0, UR5 ;  /* 0x0000000500087c36 */ /* 0x000fe20008000000 */
[----:B-----5:R-:W-:Y:S02]  /*22e90*/  PRMT R7, R44, 0x9910, RZ ;  /* 0x000099102c077816 */ /* 0x020fe400000000ff */
[----:B--2---:R-:W-:-:S04]  /*22ea0*/  IADD3 R4, P3, PT, R0, R3, RZ ;  /* 0x0000000300047210 */ /* 0x004fc80007f7e0ff */
[-C--:B------:R-:W-:Y:S02]  /*22eb0*/  LEA.HI.X.SX32 R5, R0, R2.reuse, 0x1, P3 ;  /* 0x0000000200057211 */ /* 0x080fe400018f0eff */
[CC--:B------:R-:W-:Y:S02]  /*22ec0*/  IADD3 R6, P3, PT, R8.reuse, R3.reuse, RZ ;  /* 0x0000000308067210 */ /* 0x0c0fe40007f7e0ff */
[----:B------:R-:W-:Y:S02]  /*22ed0*/  SHF.R.S32.HI R0, RZ, 0x8, R7 ;  /* 0x00000008ff007819 */ /* 0x000fe40000011407 */
[C---:B------:R-:W-:Y:S01]  /*22ee0*/  LEA.HI.X.SX32 R7, R8.reuse, R2, 0x1, P3 ;  /* 0x0000000208077211 */ /* 0x040fe200018f0eff */
[----:B------:R-:W-:Y:S01]  /*22ef0*/  VIADD R8, R8, UR5 ;  /* 0x0000000508087c36 */ /* 0x000fe20008000000 */
[----:B------:R2:W-:Y:S01]  /*22f00*/  @P6 STG.E.U8 desc[UR18][R4.64], R44 ;  /* 0x0000002c04006986 */ /* 0x0005e2000c101112 */
[----:B-1----:R-:W-:Y:S01]  /*22f10*/  ISETP.LT.AND P5, PT, R10, UR7, !P2 ;  /* 0x000000070a007c0c */ /* 0x002fe2000d7a1270 */
[----:B------:R-:W1:Y:S02]  /*22f20*/  LDCU UR7, c[0x0][0x39c] ;  /* 0x00007380ff0777ac */ /* 0x000e640008000800 */
[----:B------:R5:W-:Y:S04]  /*22f30*/  @P1 STG.E.U8 desc[UR18][R6.64], R0 ;  /* 0x0000000006001986 */ /* 0x000be8000c101112 */
[----:B------:R-:W1:Y:S01]  /*22f40*/  LDL.LU R10, [R1+0x8a0] ;  /* 0x0008a000010a7983 */ /* 0x000e620000300800 */
[----:B--2---:R-:W-:-:S03]  /*22f50*/  IADD3 R4, P1, PT, R8, R3, RZ ;  /* 0x0000000308047210 */ /* 0x004fc60007f3e0ff */
[----:B------:R-:W2:Y:S01]  /*22f60*/  LDL.LU R14, [R1+0x89c] ;  /* 0x00089c00010e7983 */ /* 0x000ea20000300800 */
[----:B------:R-:W-:-:S03]  /*22f70*/  LEA.HI.X.SX32 R5, R8, R2, 0x1, P1 ;  /* 0x0000000208057211 */ /* 0x000fc600008f0eff */
[----:B------:R-:W4:Y:S01]  /*22f80*/  LDL.LU R13, [R1+0x944] ;  /* 0x00094400010d7983 */ /* 0x000f220000300800 */
[----:B---3--:R-:W-:Y:S01]  /*22f90*/  ISETP.LT.AND P1, PT, R12, UR4, !P2 ;  /* 0x000000040c007c0c */ /* 0x008fe2000d721270 */
[----:B-----5:R-:W-:Y:S02]  /*22fa0*/  VIADD R0, R8, UR5 ;  /* 0x0000000508007c36 */ /* 0x020fe40008000000 */
[----:B------:R-:W3:Y:S01]  /*22fb0*/  LDL.LU R12, [R1+0x948] ;  /* 0x00094800010c7983 */ /* 0x000ee20000300800 */
[----:B------:R-:W-:Y:S01]  /*22fc0*/  F2FP.SATFINITE.E4M3.F32.PACK_AB_MERGE_C R46, R47, R46, RZ ;  /* 0x0000002e2f2e723e */ /* 0x000fe200048070ff */
[----:B------:R-:W3:Y:S01]  /*22fd0*/  LDCU UR4, c[0x0][0x39c] ;  /* 0x00007380ff0477ac */ /* 0x000ee20008000800 */
[----:B------:R-:W-:Y:S02]  /*22fe0*/  IADD3 R6, P6, PT, R0, R3, RZ ;  /* 0x0000000300067210 */ /* 0x000fe40007fde0ff */
[----:B------:R-:W-:-:S04]  /*22ff0*/  PRMT R7, R46, 0x9910, RZ ;  /* 0x000099102e077816 */ /* 0x000fc800000000ff */
[----:B------:R-:W-:Y:S02]  /*23000*/  SHF.R.S32.HI R8, RZ, 0x8, R7 ;  /* 0x00000008ff087819 */ /* 0x000fe40000011407 */
[C---:B------:R-:W-:Y:S01]  /*23010*/  LEA.HI.X.SX32 R7, R0.reuse, R2, 0x1, P6 ;  /* 0x0000000200077211 */ /* 0x040fe200030f0eff */
[----:B------:R-:W-:Y:S01]  /*23020*/  VIADD R0, R0, UR5 ;  /* 0x0000000500007c36 */ /* 0x000fe20008000000 */
[----:B0-----:R-:W-:Y:S01]  /*23030*/  ISETP.LT.AND P3, PT, R11, UR6, !P2 ;  /* 0x000000060b007c0c */ /* 0x001fe2000d761270 */
[----:B------:R0:W-:Y:S01]  /*23040*/  @P0 STG.E.U8 desc[UR18][R4.64], R46 ;  /* 0x0000002e04000986 */ /* 0x0001e2000c101112 */
[----:B------:R-:W-:Y:S01]  /*23050*/  F2FP.SATFINITE.E4M3.F32.PACK_AB_MERGE_C R48, R49, R48, RZ ;  /* 0x000000303130723e */ /* 0x000fe200048070ff */
[----:B------:R-:W5:Y:S02]  /*23060*/  LDCU UR6, c[0x0][0x39c] ;  /* 0x00007380ff0677ac */ /* 0x000f640008000800 */
[----:B------:R-:W5:Y:S01]  /*23070*/  LDL.LU R11, [R1+0x950] ;  /* 0x00095000010b7983 */ /* 0x000f620000300800 */
[----:B0-----:R-:W-:-:S04]  /*23080*/  IADD3 R4, P6, PT, R0, R3, RZ ;  /* 0x0000000300047210 */ /* 0x001fc80007fde0ff */
[C---:B------:R-:W-:Y:S01]  /*23090*/  LEA.HI.X.SX32 R5, R0.reuse, R2, 0x1, P6 ;  /* 0x0000000200057211 */ /* 0x040fe200030f0eff */
[----:B------:R-:W-:Y:S01]  /*230a0*/  VIADD R0, R0, UR5 ;  /* 0x0000000500007c36 */ /* 0x000fe20008000000 */
[----:B------:R0:W-:Y:S04]  /*230b0*/  @P5 STG.E.U8 desc[UR18][R6.64], R8 ;  /* 0x0000000806005986 */ /* 0x0001e8000c101112 */
[----:B------:R1:W-:Y:S01]  /*230c0*/  @P1 STG.E.U8 desc[UR18][R4.64], R48 ;  /* 0x0000003004001986 */ /* 0x0003e2000c101112 */
[----:B0-----:R-:W-:Y:S01]  /*230d0*/  PRMT R6, R48, 0x9910, RZ ;  /* 0x0000991030067816 */ /* 0x001fe200000000ff */
[C---:B------:R-:W-:Y:S01]  /*230e0*/  VIADD R7, R0.reuse, UR5 ;  /* 0x0000000500077c36 */ /* 0x040fe20008000000 */
[----:B-1----:R-:W-:Y:S02]  /*230f0*/  IADD3 R4, P1, PT, R0, R3, RZ ;  /* 0x0000000300047210 */ /* 0x002fe40007f3e0ff */
[----:B------:R-:W-:-:S02]  /*23100*/  SHF.R.S32.HI R8, RZ, 0x8, R6 ;  /* 0x00000008ff087819 */ /* 0x000fc40000011406 */
[-C--:B------:R-:W-:Y:S02]  /*23110*/  LEA.HI.X.SX32 R5, R0, R2.reuse, 0x1, P1 ;  /* 0x0000000200057211 */ /* 0x080fe400008f0eff */
[C---:B------:R-:W-:Y:S01]  /*23120*/  IADD3 R6, P1, PT, R7.reuse, R3, RZ ;  /* 0x0000000307067210 */ /* 0x040fe20007f3e0ff */
[----:B------:R-:W-:Y:S01]  /*23130*/  VIADD R0, R7, UR5 ;  /* 0x0000000507007c36 */ /* 0x000fe20008000000 */
[----:B------:R-:W-:Y:S02]  /*23140*/  ISETP.LT.AND P0, PT, R10, UR7, !P2 ;  /* 0x000000070a007c0c */ /* 0x000fe4000d701270 */
[----:B----4-:R-:W-:Y:S01]  /*23150*/  ISETP.LT.AND P6, PT, R13, UR10, !P2 ;  /* 0x0000000a0d007c0c */ /* 0x010fe2000d7c1270 */
[----:B------:R-:W4:Y:S01]  /*23160*/  LDL.LU R10, [R1+0x94c] ;  /* 0x00094c00010a7983 */ /* 0x000f220000300800 */
[----:B------:R-:W-:Y:S01]  /*23170*/  LEA.HI.X.SX32 R7, R7, R2, 0x1, P1 ;  /* 0x0000000207077211 */ /* 0x000fe200008f0eff */
[----:B------:R-:W4:Y:S02]  /*23180*/  LDCU UR7, c[0x0][0x39c] ;  /* 0x00007380ff0777ac */ /* 0x000f240008000800 */
[----:B------:R-:W4:Y:S01]  /*23190*/  LDL.LU R13, [R1+0x8c8] ;  /* 0x0008c800010d7983 */ /* 0x000f220000300800 */
[----:B--2---:R-:W-:Y:S01]  /*231a0*/  ISETP.LT.AND P5, PT, R14, UR9, !P2 ;  /* 0x000000090e007c0c */ /* 0x004fe2000d7a1270 */
[----:B------:R-:W0:Y:S01]  /*231b0*/  LDCU UR9, c[0x0][0x39c] ;  /* 0x00007380ff0977ac */ /* 0x000e220008000800 */
[----:B------:R-:W-:Y:S01]  /*231c0*/  F2FP.SATFINITE.E4M3.F32.PACK_AB_MERGE_C R50, R51, R50, RZ ;  /* 0x000000323332723e */ /* 0x000fe200048070ff */
[----:B------:R1:W-:Y:S01]  /*231d0*/  @P3 STG.E.U8 desc[UR18][R4.64], R8 ;  /* 0x0000000804003986 */ /* 0x0003e2000c101112 */
[----:B------:R-:W-:Y:S01]  /*231e0*/  F2FP.SATFINITE.E4M3.F32.PACK_AB_MERGE_C R53, R53, R52, RZ ;  /* 0x000000343535723e */ /* 0x000fe200048070ff */
[----:B------:R-:W2:Y:S01]  /*231f0*/  LDCU UR10, c[0x0][0x39c] ;  /* 0x00007380ff0a77ac */ /* 0x000ea20008000800 */
[----:B---3--:R-:W-:-:S02]  /*23200*/  ISETP.LT.AND P1, PT, R12, UR4, !P2 ;  /* 0x000000040c007c0c */ /* 0x008fc4000d721270 */
[----:B------:R-:W-:Y:S01]  /*23210*/  PRMT R9, R50, 0x9910, RZ ;  /* 0x0000991032097816 */ /* 0x000fe200000000ff */
[----:B------:R-:W3:Y:S01]  /*23220*/  LDL.LU R12, [R1+0x880] ;  /* 0x00088000010c7983 */ /* 0x000ee20000300800 */
[C---:B-1----:R-:W-:Y:S01]  /*23230*/  IADD3 R4, P3, PT, R0.reuse, R3, RZ ;  /* 0x0000000300047210 */ /* 0x042fe20007f7e0ff */
[----:B------:R-:W4:Y:S02]  /*23240*/  LDCU UR4, c[0x0][0x39c] ;  /* 0x00007380ff0477ac */ /* 0x000f240008000800 */
[----:B------:R1:W-:Y:S01]  /*23250*/  @P0 STG.E.U8 desc[UR18][R6.64], R50 ;  /* 0x0000003206000986 */ /* 0x0003e2000c101112 */
[C---:B------:R-:W-:Y:S02]  /*23260*/  LEA.HI.X.SX32 R5, R0.reuse, R2, 0x1, P3 ;  /* 0x0000000200057211 */ /* 0x040fe400018f0eff */
[----:B------:R-:W-:Y:S01]  /*23270*/  PRMT R8, R53, 0x9910, RZ ;  /* 0x0000991035087816 */ /* 0x000fe200000000ff */
[----:B------:R-:W2:Y:S04]  /*23280*/  LDL.LU R16, [R1+0x87c] ;  /* 0x00087c0001107983 */ /* 0x000ea80000300800 */
[----:B------:R-:W0:Y:S01]  /*23290*/  LDL.LU R15, [R1+0x878] ;  /* 0x00087800010f7983 */ /* 0x000e220000300800 */
[----:B-----5:R-:W-:Y:S01]  /*232a0*/  ISETP.LT.AND P0, PT, R11, UR6, !P2 ;  /* 0x000000060b007c0c */ /* 0x020fe2000d701270 */
[----:B-1----:R-:W-:Y:S01]  /*232b0*/  IMAD.MOV.U32 R7, RZ, RZ, R8 ;  /* 0x000000ffff077224 */ /* 0x002fe200078e0008 */
[----:B------:R-:W-:Y:S01]  /*232c0*/  SHF.R.S32.HI R11, RZ, 0x8, R9 ;  /* 0x00000008ff0b7819 */ /* 0x000fe20000011409 */
[----:B------:R-:W-:Y:S01]  /*232d0*/  VIADD R9, R0, UR5 ;  /* 0x0000000500097c36 */ /* 0x000fe20008000000 */
[----:B------:R-:W3:Y:S01]  /*232e0*/  LDCU UR6, c[0x0][0x39c] ;  /* 0x00007380ff0677ac */ /* 0x000ee20008000800 */
[----:B------:R-:W5:Y:S02]  /*232f0*/  LDL.LU R14, [R1+0x964] ;  /* 0x00096400010e7983 */ /* 0x000f640000300800 */
[----:B------:R-:W-:-:S02]  /*23300*/  VIADD R0, R9, UR5 ;  /* 0x0000000509007c36 */ /* 0x000fc40008000000 */
[----:B------:R1:W-:Y:S02]  /*23310*/  @P5 STG.E.U8 desc[UR18][R4.64], R11 ;  /* 0x0000000b04005986 */ /* 0x0003e4000c101112 */
[----:B-1----:R-:W-:-:S04]  /*23320*/  IADD3 R4, P5, PT, R9, R3, RZ ;  /* 0x0000000309047210 */ /* 0x002fc80007fbe0ff */
[-C--:B------:R-:W-:Y:S02]  /*23330*/  LEA.HI.X.SX32 R5, R9, R2.reuse, 0x1, P5 ;  /* 0x0000000209057211 */ /* 0x080fe400028f0eff */
[CC--:B------:R-:W-:Y:S02]  /*23340*/  IADD3 R6, P5, PT, R0.reuse, R3.reuse, RZ ;  /* 0x0000000300067210 */ /* 0x0c0fe40007fbe0ff */
[----:B------:R-:W-:Y:S02]  /*23350*/  SHF.R.S32.HI R9, RZ, 0x8, R7 ;  /* 0x00000008ff097819 */ /* 0x000fe40000011407 */
[C---:B------:R-:W-:Y:S01]  /*23360*/  LEA.HI.X.SX32 R7, R0.reuse, R2, 0x1, P5 ;  /* 0x0000000200077211 */ /* 0x040fe200028f0eff */
[----:B------:R-:W-:Y:S01]  /*23370*/  VIADD R0, R0, UR5 ;  /* 0x0000000500007c36 */ /* 0x000fe20008000000 */
[----:B------:R1:W-:Y:S04]  /*23380*/  @P6 STG.E.U8 desc[UR18][R4.64], R53 ;  /* 0x0000003504006986 */ /* 0x0003e8000c101112 */
[----:B------:R3:W-:Y:S01]  /*23390*/  @P1 STG.E.U8 desc[UR18][R6.64], R9 ;  /* 0x0000000906001986 */ /* 0x0007e2000c101112 */
[----:B-1----:R-:W-:-:S04]  /*233a0*/  IADD3 R4, P1, PT, R0, R3, RZ ;  /* 0x0000000300047210 */ /* 0x002fc80007f3e0ff */
[----:B------:R-:W-:Y:S02]  /*233b0*/  LEA.HI.X.SX32 R5, R0, R2, 0x1, P1 ;  /* 0x0000000200057211 */ /* 0x000fe400008f0eff */
[----:B----4-:R-:W-:Y:S02]  /*233c0*/  ISETP.LT.AND P1, PT, R13, UR4, !P2 ;  /* 0x000000040d007c0c */ /* 0x010fe4000d721270 */
[----:B---3--:R-:W-:Y:S01]  /*233d0*/  ISETP.LT.AND P5, PT, R12, UR6, !P2 ;  /* 0x000000060c007c0c */ /* 0x008fe2000d7a1270 */
[----:B------:R-:W3:Y:S01]  /*233e0*/  LDL.LU R13, [R1+0x968] ;  /* 0x00096800010d7983 */ /* 0x000ee20000300800 */
[----:B------:R-:W-:Y:S01]  /*233f0*/  VIADD R8, R0, UR5 ;  /* 0x0000000500087c36 */ /* 0x000fe20008000000 */
[----:B------:R-:W-:Y:S01]  /*23400*/  ISETP.LT.AND P3, PT, R10, UR7, !P2 ;  /* 0x000000070a007c0c */ /* 0x000fe2000d761270 */
[----:B------:R-:W2:Y:S01]  /*23410*/  LDCU UR7, c[0x0][0x39c] ;  /* 0x00007380ff0777ac */ /* 0x000ea20008000800 */
[----:B------:R-:W4:Y:S02]  /*23420*/  LDL.LU R12, [R1+0x974] ;  /* 0x00097400010c7983 */ /* 0x000f240000300800 */
[----:B------:R-:W-:Y:S01]  /*23430*/  IADD3 R6, P6, PT, R8, R3, RZ ;  /* 0x0000000308067210 */ /* 0x000fe20007fde0ff */
[----:B------:R-:W3:Y:S01]  /*23440*/  LDCU UR4, c[0x0][0x39c] ;  /* 0x00007380ff0477ac */ /* 0x000ee20008000800 */
[----:B------:R-:W-:-:S02]  /*23450*/  F2FP.SATFINITE.E4M3.F32.PACK_AB_MERGE_C R55, R55, R54, RZ ;  /* 0x000000363737723e */ /* 0x000fc400048070ff */
[C---:B------:R-:W-:Y:S01]  /*23460*/  LEA.HI.X.SX32 R7, R8.reuse, R2, 0x1, P6 ;  /* 0x0000000208077211 */ /* 0x040fe200030f0eff */
[----:B------:R-:W-:Y:S01]  /*23470*/  VIADD R8, R8, UR5 ;  /* 0x0000000508087c36 */ /* 0x000fe20008000000 */
[----:B------:R-:W-:Y:S01]  /*23480*/  PRMT R10, R55, 0x9910, RZ ;  /* 0x00009910370a7816 */ /* 0x000fe200000000ff */
[----:B------:R1:W-:Y:S01]  /*23490*/  @P0 STG.E.U8 desc[UR18][R4.64], R55 ;  /* 0x0000003704000986 */ /* 0x0003e2000c101112 */
[----:B------:R-:W-:Y:S01]  /*234a0*/  F2FP.SATFINITE.E4M3.F32.PACK_AB_MERGE_C R57, R57, R56, RZ ;  /* 0x000000383939723e */ /* 0x000fe200048070ff */
[----:B------:R-:W4:Y:S01]  /*234b0*/  LDCU UR6, c[0x0][0x39c] ;  /* 0x00007380ff0677ac */ /* 0x000f220008000800 */
[----:B------:R-:W-:Y:S02]  /*234c0*/  SHF.R.S32.HI R9, RZ, 0x8, R10 ;  /* 0x00000008ff097819 */ /* 0x000fe4000001140a */
[----:B------:R-:W-:Y:S01]  /*234d0*/  PRMT R0, R57, 0x9910, RZ ;  /* 0x0000991039007816 */ /* 0x000fe200000000ff */
[----:B------:R-:W5:Y:S01]  /*234e0*/  LDL.LU R10, [R1+0x970] ;  /* 0x00097000010a7983 */ /* 0x000f620000300800 */
[----:B-1----:R-:W-:-:S04]  /*234f0*/  IADD3 R4, P6, PT, R8, R3, RZ ;  /* 0x0000000308047210 */ /* 0x002fc80007fde0ff */
[C---:B------:R-:W-:Y:S01]  /*23500*/  LEA.HI.X.SX32 R5, R8.reuse, R2, 0x1, P6 ;  /* 0x0000000208057211 */ /* 0x040fe200030f0eff */
[----:B------:R-:W-:Y:S01]  /*23510*/  VIADD R8, R8, UR5 ;  /* 0x0000000508087c36 */ /* 0x000fe20008000000 */
[----:B------:R1:W-:Y:S01]  /*23520*/  @P3 STG.E.U8 desc[UR18][R6.64], R9 ;  /* 0x0000000906003986 */ /* 0x0003e2000c101112 */
[----:B--2---:R-:W-:Y:S01]  /*23530*/  ISETP.LT.AND P0, PT, R16, UR7, !P2 ;  /* 0x0000000710007c0c */ /* 0x004fe2000d701270 */
[----:B------:R-:W2:Y:S02]  /*23540*/  LDCU UR7, c[0x0][0x39c] ;  /* 0x00007380ff0777ac */ /* 0x000ea40008000800 */
[----:B------:R0:W-:Y:S01]  /*23550*/  @P1 STG.E.U8 desc[UR18][R4.64], R57 ;  /* 0x0000003904001986 */ /* 0x0001e2000c101112 */
[----:B-1----:R-:W-:Y:S02]  /*23560*/  IMAD.MOV.U32 R9, RZ, RZ, R0 ;  /* 0x000000ffff097224 */ /* 0x002fe400078e0000 */
[C---:B------:R-:W-:Y:S01]  /*23570*/  VIADD R0, R8.reuse, UR5 ;  /* 0x0000000508007c36 */ /* 0x040fe20008000000 */
[----:B0-----:R-:W-:-:S04]  /*23580*/  IADD3 R4, P1, PT, R8, R3, RZ ;  /* 0x0000000308047210 */ /* 0x001fc80007f3e0ff */
[----:B------:R-:W-:Y:S02]  /*23590*/  LEA.HI.X.SX32 R5, R8, R2, 0x1, P1 ;  /* 0x0000000208057211 */ /* 0x000fe400008f0eff */
[C---:B------:R-:W-:Y:S02]  /*235a0*/  IADD3 R6, P1, PT, R0.reuse, R3, RZ ;  /* 0x0000000300067210 */ /* 0x040fe40007f3e0ff */
[----:B------:R-:W-:Y:S02]  /*235b0*/  SHF.R.S32.HI R9, RZ, 0x8, R9 ;  /* 0x00000008ff097819 */ /* 0x000fe40000011409 */
[----:B------:R-:W-:Y:S02]  /*235c0*/  F2FP.SATFINITE.E4M3.F32.PACK_AB_MERGE_C R59, R59, R58, RZ ;  /* 0x0000003a3b3b723e */ /* 0x000fe400048070ff */
[C---:B------:R-:W-:Y:S01]  /*235d0*/  LEA.HI.X.SX32 R7, R0.reuse, R2, 0x1, P1 ;  /* 0x0000000200077211 */ /* 0x040fe200008f0eff */
[----:B------:R0:W-:Y:S04]  /*235e0*/  @P5 STG.E.U8 desc[UR18][R4.64], R9 ;  /* 0x0000000904005986 */ /* 0x0001e8000c101112 */
[----:B------:R-:W-:Y:S01]  /*235f0*/  @P0 STG.E.U8 desc[UR18][R6.64], R59 ;  /* 0x0000003b06000986 */ /* 0x000fe2000c101112 */
[----:B---3--:R-:W-:Y:S01]  /*23600*/  ISETP.LT.AND P1, PT, R13, UR4, !P2 ;  /* 0x000000040d007c0c */ /* 0x008fe2000d721270 */
[----:B------:R-:W-:-:S02]  /*23610*/  VIADD R8, R0, UR5 ;  /* 0x0000000500087c36 */ /* 0x000fc40008000000 */
[----:B------:R-:W3:Y:S01]  /*23620*/  LDL.LU R13, [R1+0x874] ;  /* 0x00087400010d7983 */ /* 0x000ee20000300800 */
[----:B------:R-:W-:Y:S01]  /*23630*/  ISETP.LT.AND P3, PT, R15, UR9, !P2 ;  /* 0x000000090f007c0c */ /* 0x000fe2000d761270 */
[----:B------:R-:W3:Y:S01]  /*23640*/  LDCU UR4, c[0x0][0x39c] ;  /* 0x00007380ff0477ac */ /* 0x000ee20008000800 */
[----:B----4-:R-:W-:Y:S02]  /*23650*/  ISETP.LT.AND P0, PT, R12, UR6, !P2 ;  /* 0x000000060c007c0c */ /* 0x010fe4000d701270 */
[----:B------:R-:W4:Y:S01]  /*23660*/  LDL.LU R12, [R1+0x870] ;  /* 0x00087000010c7983 */ /* 0x000f220000300800 */
[----:B------:R-:W-:Y:S01]  /*23670*/  PRMT R11, R59, 0x9910, RZ ;  /* 0x000099103b0b7816 */ /* 0x000fe200000000ff */
[----:B------:R-:W4:Y:S01]  /*23680*/  LDCU UR6, c[0x0][0x39c] ;  /* 0x00007380ff0677ac */ /* 0x000f220008000800 */
[CC--:B0-----:R-:W-:Y:S01]  /*23690*/  IADD3 R4, P5, PT, R8.reuse, R3.reuse, RZ ;  /* 0x0000000308047210 */ /* 0x0c1fe20007fbe0ff */
[----:B------:R-:W4:Y:S01]  /*236a0*/  LDL.LU R16, [R1+0x864] ;  /* 0x0008640001107983 */ /* 0x000f220000300800 */
[----:B------:R-:W-:Y:S01]  /*236b0*/  SHF.R.S32.HI R11, RZ, 0x8, R11 ;  /* 0x00000008ff0b7819 */ /* 0x000fe2000001140b */
[----:B------:R-:W0:Y:S01]  /*236c0*/  LDCU UR9, c[0x0][0x39c] ;  /* 0x00007380ff0977ac */ /* 0x000e220008000800 */
[C---:B------:R-:W-:Y:S01]  /*236d0*/  LEA.HI.X.SX32 R5, R8.reuse, R2, 0x1, P5 ;  /* 0x0000000208057211 */ /* 0x040fe200028f0eff */
[----:B------:R-:W-:Y:S01]  /*236e0*/  VIADD R8, R8, UR5 ;  /* 0x0000000508087c36 */ /* 0x000fe20008000000 */
[----:B-----5:R-:W-:Y:S01]  /*236f0*/  ISETP.LT.AND P6, PT, R14, UR10, !P2 ;  /* 0x0000000a0e007c0c */ /* 0x020fe2000d7c1270 */
[----:B------:R-:W0:Y:S01]  /*23700*/  LDL.LU R15, [R1+0x860] ;  /* 0x00086000010f7983 */ /* 0x000e220000300800 */
[----:B------:R-:W-:Y:S01]  /*23710*/  F2FP.SATFINITE.E4M3.F32.PACK_AB_MERGE_C R61, R61, R60, RZ ;  /* 0x0000003c3d3d723e */ /* 0x000fe200048070ff */
[----:B------:R-:W-:Y:S01]  /*23720*/  VIADD R0, R8, UR5 ;  /* 0x0000000508007c36 */ /* 0x000fe20008000000 */
[----:B--2---:R-:W-:Y:S01]  /*23730*/  ISETP.LT.AND P5, PT, R10, UR7, !P2 ;  /* 0x000000070a007c0c */ /* 0x004fe2000d7a1270 */
[----:B------:R1:W-:Y:S01]  /*23740*/  @P3 STG.E.U8 desc[UR18][R4.64], R11 ;  /* 0x0000000b04003986 */ /* 0x0003e2000c101112 */
[----:B------:R-:W-:Y:S01]  /*23750*/  PRMT R9, R61, 0x9910, RZ ;  /* 0x000099103d097816 */ /* 0x000fe200000000ff */
[----:B------:R-:W2:Y:S02]  /*23760*/  LDCU UR7, c[0x0][0x39c] ;  /* 0x00007380ff0777ac */ /* 0x000ea40008000800 */
[----:B------:R-:W5:Y:S01]  /*23770*/  LDL.LU R14, [R1+0x994] ;  /* 0x00099400010e7983 */ /* 0x000f620000300800 */
[----:B------:R-:W-:Y:S01]  /*23780*/  F2FP.SATFINITE.E4M3.F32.PACK_AB_MERGE_C R63, R63, R62, RZ ;  /* 0x0000003e3f3f723e */ /* 0x000fe200048070ff */
[----:B------:R-:W5:Y:S01]  /*23790*/  LDCU UR10, c[0x0][0x39c] ;  /* 0x00007380ff0a77ac */ /* 0x000f620008000800 */
        /* <DEDUP_REMOVED lines=9> */
[-C--:B------:R-:W-:Y:S02]  /*23830*/  LEA.HI.X.SX32 R5, R0, R2.reuse, 0x1, P1 ;  /* 0x0000000200057211 */ /* 0x080fe400008f0eff */
[----:B---3--:R-:W-:Y:S02]  /*23840*/  ISETP.LT.AND P1, PT, R13, UR4, !P2 ;  /* 0x000000040d007c0c */ /* 0x008fe4000d721270 */
[----:B----4-:R-:W-:Y:S01]  /*23850*/  ISETP.LT.AND P3, PT, R12, UR6, !P2 ;  /* 0x000000060c007c0c */ /* 0x010fe2000d761270 */
[----:B------:R-:W3:Y:S01]  /*23860*/  LDL.LU R13, [R1+0x998] ;  /* 0x00099800010d7983 */ /* 0x000ee20000300800 */
[----:B------:R-:W-:Y:S01]  /*23870*/  VIADD R8, R0, UR5 ;  /* 0x0000000500087c36 */ /* 0x000fe20008000000 */
[----:B------:R-:W-:Y:S01]  /*23880*/  PRMT R10, R63, 0x9910, RZ ;  /* 0x000099103f0a7816 */ /* 0x000fe200000000ff */
[----:B------:R-:W3:Y:S01]  /*23890*/  LDCU UR4, c[0x0][0x39c] ;  /* 0x00007380ff0477ac */ /* 0x000ee20008000800 */
[----:B------:R-:W4:Y:S02]  /*238a0*/  LDL.LU R12, [R1+0x9a4] ;  /* 0x0009a400010c7983 */ /* 0x000f240000300800 */
[C---:B--2---:R-:W-:Y:S01]  /*238b0*/  IADD3 R6, P6, PT, R8.reuse, R3, RZ ;  /* 0x0000000308067210 */ /* 0x044fe20007fde0ff */
[----:B------:R-:W4:Y:S03]  /*238c0*/  LDCU UR6, c[0x0][0x39c] ;  /* 0x00007380ff0677ac */ /* 0x000f260008000800 */
[C---:B------:R-:W-:Y:S01]  /*238d0*/  LEA.HI.X.SX32 R7, R8.reuse, R2, 0x1, P6 ;  /* 0x0000000208077211 */ /* 0x040fe200030f0eff */
[----:B------:R-:W-:Y:S01]  /*238e0*/  VIADD R8, R8, UR5 ;  /* 0x0000000508087c36 */ /* 0x000fe20008000000 */
[----:B------:R1:W-:Y:S01]  /*238f0*/  @P0 STG.E.U8 desc[UR18][R4.64], R63 ;  /* 0x0000003f04000986 */ /* 0x0003e2000c101112 */
[----:B------:R-:W-:-:S02]  /*23900*/  F2FP.SATFINITE.E4M3.F32.PACK_AB_MERGE_C R65, R65, R64, RZ ;  /* 0x000000404141723e */ /* 0x000fc400048070ff */
[----:B------:R-:W-:Y:S02]  /*23910*/  SHF.R.S32.HI R9, RZ, 0x8, R10 ;  /* 0x00000008ff097819 */ /* 0x000fe4000001140a */
[----:B------:R-:W-:Y:S01]  /*23920*/  PRMT R0, R65, 0x9910, RZ ;  /* 0x0000991041007816 */ /* 0x000fe200000000ff */
[----:B------:R-:W2:Y:S01]  /*23930*/  LDL.LU R10, [R1+0x9a0] ;  /* 0x0009a000010a7983 */ /* 0x000ea20000300800 */
[----:B-1----:R-:W-:-:S04]  /*23940*/  IADD3 R4, P6, PT, R8, R3, RZ ;  /* 0x0000000308047210 */ /* 0x002fc80007fde0ff */
[C---:B------:R-:W-:Y:S01]  /*23950*/  LEA.HI.X.SX32 R5, R8.reuse, R2, 0x1, P6 ;  /* 0x0000000208057211 */ /* 0x040fe200030f0eff */
[----:B------:R-:W-:Y:S01]  /*23960*/  VIADD R8, R8, UR5 ;  /* 0x0000000508087c36 */ /* 0x000fe20008000000 */
[----:B------:R1:W-:Y:S01]  /*23970*/  @P5 STG.E.U8 desc[UR18][R6.64], R9 ;  /* 0x0000000906005986 */ /* 0x0003e2000c101112 */
[----:B------:R-:W-:Y:S01]  /*23980*/  ISETP.LT.AND P0, PT, R16, UR7, !P2 ;  /* 0x0000000710007c0c */ /* 0x000fe2000d701270 */
        /* <DEDUP_REMOVED lines=9> */
[----:B------:R-:W-:Y:S01]  /*23a20*/  LEA.HI.X.SX32 R7, R0, R2, 0x1, P1 ;  /* 0x0000000200077211 */ /* 0x000fe200008f0eff */
[----:B------:R0:W-:Y:S04]  /*23a30*/  @P3 STG.E.U8 desc[UR18][R4.64], R9 ;  /* 0x0000000904003986 */ /* 0x0001e8000c101112 */
[----:B------:R-:W-:Y:S01]  /*23a40*/  @P0 STG.E.U8 desc[UR18][R6.64], R67 ;  /* 0x0000004306000986 */ /* 0x000fe2000c101112 */
[----:B------:R-:W-:-:S02]  /*23a50*/  ISETP.LT.AND P5, PT, R15, UR9, !P2 ;  /* 0x000000090f007c0c */ /* 0x000fc4000d7a1270 */
[----:B-----5:R-:W-:Y:S01]  /*23a60*/  ISETP.LT.AND P6, PT, R14, UR10, !P2 ;  /* 0x0000000a0e007c0c */ /* 0x020fe2000d7c1270 */
[----:B------:R-:W-:Y:S01]  /*23a70*/  VIADD R8, R0, UR5 ;  /* 0x0000000500087c36 */ /* 0x000fe20008000000 */
[----:B------:R-:W-:Y:S01]  /*23a80*/  PRMT R11, R67, 0x9910, RZ ;  /* 0x00009910430b7816 */ /* 0x000fe200000000ff */
[----:B------:R-:W1:Y:S01]  /*23a90*/  LDCU UR10, c[0x0][0x39c] ;  /* 0x00007380ff0a77ac */ /* 0x000e620008000800 */
[----:B---3--:R-:W-:Y:S01]  /*23aa0*/  ISETP.LT.AND P1, PT, R13, UR4, !P2 ;  /* 0x000000040d007c0c */ /* 0x008fe2000d721270 */
[----:B------:R-:W3:Y:S01]  /*23ab0*/  LDCU UR4, c[0x0][0x39c] ;  /* 0x00007380ff0477ac */ /* 0x000ee20008000800 */
[----:B------:R-:W3:Y:S01]  /*23ac0*/  LDL.LU R13, [R1+0x85c] ;  /* 0x00085c00010d7983 */ /* 0x000ee20000300800 */
[----:B----4-:R-:W-:Y:S01]  /*23ad0*/  ISETP.LT.AND P0, PT, R12, UR6, !P2 ;  /* 0x000000060c007c0c */ /* 0x010fe2000d701270 */
[----:B------:R-:W4:Y:S02]  /*23ae0*/  LDCU UR6, c[0x0][0x39c] ;  /* 0x00007380ff0677ac */ /* 0x000f240008000800 */
[----:B------:R-:W4:Y:S01]  /*23af0*/  LDL.LU R12, [R1+0x858] ;  /* 0x00085800010c7983 */ /* 0x000f220000300800 */
[----:B------:R-:W-:-:S02]  /*23b00*/  F2FP.SATFINITE.E4M3.F32.PACK_AB_MERGE_C R69, R69, R68, RZ ;  /* 0x000000444545723e */ /* 0x000fc400048070ff */
[----:B------:R-:W-:Y:S01]  /*23b10*/  F2FP.SATFINITE.E4M3.F32.PACK_AB_MERGE_C R71, R71, R70, RZ ;  /* 0x000000464747723e */ /* 0x000fe200048070ff */
[----:B------:R-:W5:Y:S01]  /*23b20*/  LDL.LU R16, [R1+0x854] ;  /* 0x0008540001107983 */ /* 0x000f620000300800 */
[----:B------:R-:W1:Y:S03]  /*23b30*/  LDCU UR9, c[0x0][0x39c] ;  /* 0x00007380ff0977ac */ /* 0x000e660008000800 */
[----:B------:R-:W5:Y:S04]  /*23b40*/  LDL.LU R15, [R1+0x850] ;  /* 0x00085000010f7983 */ /* 0x000f680000300800 */
[----:B------:R-:W1:Y:S01]  /*23b50*/  LDL.LU R14, [R1+0x9c4] ;  /* 0x0009c400010e7983 */ /* 0x000e620000300800 */
[----:B0-----:R-:W-:-:S02]  /*23b60*/  IADD3 R4, P3, PT, R8, R3, RZ ;  /* 0x0000000308047210 */ /* 0x001fc40007f7e0ff */
[----:B------:R-:W-:Y:S02]  /*23b70*/  SHF.R.S32.HI R11, RZ, 0x8, R11 ;  /* 0x00000008ff0b7819 */ /* 0x000fe4000001140b */
[C---:B------:R-:W-:Y:S01]  /*23b80*/  LEA.HI.X.SX32 R5, R8.reuse, R2, 0x1, P3 ;  /* 0x0000000208057211 */ /* 0x040fe200018f0eff */
[----:B------:R-:W-:-:S04]  /*23b90*/  VIADD R8, R8, UR5 ;  /* 0x0000000508087c36 */ /* 0x000fc80008000000 */
[----:B------:R0:W-:Y:S01]  /*23ba0*/  @P5 STG.E.U8 desc[UR18][R4.64], R11 ;  /* 0x0000000b04005986 */ /* 0x0001e2000c101112 */
[C---:B------:R-:W-:Y:S01]  /*23bb0*/  VIADD R0, R8.reuse, UR5 ;  /* 0x0000000508007c36 */ /* 0x040fe20008000000 */
[----:B------:R-:W-:Y:S02]  /*23bc0*/  PRMT R9, R69, 0x9910, RZ ;  /* 0x0000991045097816 */ /* 0x000fe400000000ff */
[----:B0-----:R-:W-:-:S04]  /*23bd0*/  IADD3 R4, P5, PT, R8, R3, RZ ;  /* 0x0000000308047210 */ /* 0x001fc80007fbe0ff */
[-C--:B------:R-:W-:Y:S02]  /*23be0*/  LEA.HI.X.SX32 R5, R8, R2.reuse, 0x1, P5 ;  /* 0x0000000208057211 */ /* 0x080fe400028f0eff */
[C---:B------:R-:W-:Y:S02]  /*23bf0*/  IADD3 R6, P5, PT, R0.reuse, R3, RZ ;  /* 0x0000000300067210 */ /* 0x040fe40007fbe0ff */
[----:B------:R-:W-:Y:S02]  /*23c00*/  SHF.R.S32.HI R9, RZ, 0x8, R9 ;  /* 0x00000008ff097819 */ /* 0x000fe40000011409 */
[C---:B------:R-:W-:Y:S01]  /*23c10*/  LEA.HI.X.SX32 R7, R0.reuse, R2, 0x1, P5 ;  /* 0x0000000200077211 */ /* 0x040fe200028f0eff */
[----:B------:R-:W-:Y:S01]  /*23c20*/  VIADD R0, R0, UR5 ;  /* 0x0000000500007c36 */ /* 0x000fe20008000000 */
[----:B------:R0:W-:Y:S01]  /*23c30*/  @P6 STG.E.U8 desc[UR18][R4.64], R69 ;  /* 0x0000004504006986 */ /* 0x0001e2000c101112 */
[----:B--2---:R-:W-:Y:S01]  /*23c40*/  ISETP.LT.AND P3, PT, R10, UR7, !P2 ;  /* 0x000000070a007c0c */ /* 0x004fe2000d761270 */
[----:B------:R-:W5:Y:S02]  /*23c50*/  LDCU UR7, c[0x0][0x39c] ;  /* 0x00007380ff0777ac */ /* 0x000f640008000800 */
[----:B------:R2:W-:Y:S01]  /*23c60*/  @P1 STG.E.U8 desc[UR18][R6.64], R9 ;  /* 0x0000000906001986 */ /* 0x0005e2000c101112 */
[----:B------:R-:W-:-:S02]  /*23c70*/  PRMT R10, R71, 0x9910, RZ ;  /* 0x00009910470a7816 */ /* 0x000fc400000000ff */
[----:B0-----:R-:W-:-:S04]  /*23c80*/  IADD3 R4, P1, PT, R0, R3, RZ ;  /* 0x0000000300047210 */ /* 0x001fc80007f3e0ff */
[C---:B------:R-:W-:Y:S01]  /*23c90*/  LEA.HI.X.SX32 R5, R0.reuse, R2, 0x1, P1 ;  /* 0x0000000200057211 */ /* 0x040fe200008f0eff */
[----:B------:R-:W-:Y:S01]  /*23ca0*/  VIADD R8, R0, UR5 ;  /* 0x0000000500087c36 */ /* 0x000fe20008000000 */
[----:B--2---:R-:W-:-:S04]  /*23cb0*/  SHF.R.S32.HI R9, RZ, 0x8, R10 ;  /* 0x00000008ff097819 */ /* 0x004fc8000001140a */
[----:B------:R-:W-:-:S04]  /*23cc0*/  IADD3 R6, P6, PT, R8, R3, RZ ;  /* 0x0000000308067210 */ /* 0x000fc80007fde0ff */
[C---:B------:R-:W-:Y:S01]  /*23cd0*/  LEA.HI.X.SX32 R7, R8.reuse, R2, 0x1, P6 ;  /* 0x0000000208077211 */ /* 0x040fe200030f0eff */
[----:B------:R-:W-:Y:S01]  /*23ce0*/  VIADD R8, R8, UR5 ;  /* 0x0000000508087c36 */ /* 0x000fe20008000000 */
[----:B------:R0:W-:Y:S04]  /*23cf0*/  @P0 STG.E.U8 desc[UR18][R4.64], R71 ;  /* 0x0000004704000986 */ /* 0x0001e8000c101112 */
[----:B0-----:R-:W-:-:S04]  /*23d00*/  IADD3 R4, P6, PT, R8, R3, RZ ;  /* 0x0000000308047210 */ /* 0x001fc80007fde0ff */
[----:B------:R-:W-:Y:S02]  /*23d10*/  LEA.HI.X.SX32 R5, R8, R2, 0x1, P6 ;  /* 0x0000000208057211 */ /* 0x000fe400030f0eff */
[----:B---3--:R-:W-:Y:S02]  /*23d20*/  ISETP.LT.AND P1, PT, R13, UR4, !P2 ;  /* 0x000000040d007c0c */ /* 0x008fe4000d721270 */
[----:B----4-:R-:W-:Y:S01]  /*23d30*/  ISETP.LT.AND P5, PT, R12, UR6, !P2 ;  /* 0x000000060c007c0c */ /* 0x010fe2000d7a1270 */
[----:B------:R-:W2:Y:S01]  /*23d40*/  LDL.LU R13, [R1+0x9c8] ;  /* 0x0009c800010d7983 */ /* 0x000ea20000300800 */
[----:B------:R-:W-:Y:S01]  /*23d50*/  F2FP.SATFINITE.E4M3.F32.PACK_AB_MERGE_C R73, R73, R72, RZ ;  /* 0x000000484949723e */ /* 0x000fe200048070ff */
[----:B------:R-:W-:Y:S01]  /*23d60*/  VIADD R8, R8, UR5 ;  /* 0x0000000508087c36 */ /* 0x000fe20008000000 */
[----:B------:R-:W0:Y:S01]  /*23d70*/  LDCU UR6, c[0x0][0x39c] ;  /* 0x00007380ff0677ac */ /* 0x000e220008000800 */
[----:B------:R-:W0:Y:S01]  /*23d80*/  LDL.LU R12, [R1+0x9d4] ;  /* 0x0009d400010c7983 */ /* 0x000e220000300800 */
[----:B-----5:R-:W-:-:S02]  /*23d90*/  ISETP.LT.AND P0, PT, R16, UR7, !P2 ;  /* 0x0000000710007c0c */ /* 0x020fc4000d701270 */
[----:B-1----:R-:W-:Y:S01]  /*23da0*/  ISETP.LT.AND P6, PT, R14, UR10, !P2 ;  /* 0x0000000a0e007c0c */ /* 0x002fe2000d7c1270 */
[----:B------:R-:W3:Y:S01]  /*23db0*/  LDL.LU R10, [R1+0x9d0] ;  /* 0x0009d000010a7983 */ /* 0x000ee20000300800 */
[----:B------:R-:W-:Y:S01]  /*23dc0*/  PRMT R0, R73, 0x9910, RZ ;  /* 0x0000991049007816 */ /* 0x000fe200000000ff */
[----:B------:R-:W3:Y:S02]  /*23dd0*/  LDCU UR7, c[0x0][0x39c] ;  /* 0x00007380ff0777ac */ /* 0x000ee40008000800 */
[----:B------:R-:W4:Y:S01]  /*23de0*/  LDL.LU R14, [R1+0x84c] ;  /* 0x00084c00010e7983 */ /* 0x000f220000300800 */
[----:B------:R-:W2:Y:S03]  /*23df0*/  LDCU UR4, c[0x0][0x39c] ;  /* 0x00007380ff0477ac */ /* 0x000ea60008000800 */
[----:B------:R1:W-:Y:S01]  /*23e00*/  @P3 STG.E.U8 desc[UR18][R6.64], R9 ;  /* 0x0000000906003986 */ /* 0x0003e2000c101112 */
[----:B------:R-:W-:Y:S01]  /*23e10*/  F2FP.SATFINITE.E4M3.F32.PACK_AB_MERGE_C R75, R75, R74, RZ ;  /* 0x0000004a4b4b723e */ /* 0x000fe200048070ff */
[----:B------:R-:W5:Y:S02]  /*23e20*/  LDCU UR10, c[0x0][0x39c] ;  /* 0x00007380ff0a77ac */ /* 0x000f640008000800 */
[----:B------:R1:W-:Y:S01]  /*23e30*/  @P1 STG.E.U8 desc[UR18][R4.64], R73 ;  /* 0x0000004904001986 */ /* 0x0003e2000c101112 */
[----:B------:R-:W-:Y:S01]  /*23e40*/  ISETP.LT.AND P3, PT, R15, UR9, !P2 ;  /* 0x000000090f007c0c */ /* 0x000fe2000d761270 */
[----:B------:R-:W0:Y:S01]  /*23e50*/  LDCU UR9, c[0x0][0x39c] ;  /* 0x00007380ff0977ac */ /* 0x000e220008000800 */
[----:B-1----:R-:W-:-:S02]  /*23e60*/  IMAD.MOV.U32 R9, RZ, RZ, R0 ;  /* 0x000000ffff097224 */ /* 0x002fc400078e0000 */
[C---:B------:R-:W-:Y:S01]  /*23e70*/  VIADD R0, R8.reuse, UR5 ;  /* 0x0000000508007c36 */ /* 0x040fe20008000000 */
[CC--:B------:R-:W-:Y:S02]  /*23e80*/  IADD3 R4, P1, PT, R8.reuse, R3.reuse, RZ ;  /* 0x0000000308047210 */ /* 0x0c0fe40007f3e0ff */
[----:B------:R-:W-:Y:S02]  /*23e90*/  SHF.R.S32.HI R9, RZ, 0x8, R9 ;  /* 0x00000008ff097819 */ /* 0x000fe40000011409 */
[-C--:B------:R-:W-:Y:S01]  /*23ea0*/  LEA.HI.X.SX32 R5, R8, R2.reuse, 0x1, P1 ;  /* 0x0000000208057211 */ /* 0x080fe200008f0eff */
[C---:B------:R-:W-:Y:S01]  /*23eb0*/  VIADD R8, R0.reuse, UR5 ;  /* 0x0000000500087c36 */ /* 0x040fe20008000000 */
[C---:B------:R-:W-:Y:S02]  /*23ec0*/  IADD3 R6, P1, PT, R0.reuse, R3, RZ ;  /* 0x0000000300067210 */ /* 0x040fe40007f3e0ff */
[----:B------:R-:W-:Y:S01]  /*23ed0*/  PRMT R11, R75, 0x9910, RZ ;  /* 0x000099104b0b7816 */ /* 0x000fe200000000ff */
[----:B------:R1:W-:Y:S01]  /*23ee0*/  @P5 STG.E.U8 desc[UR18][R4.64], R9 ;  /* 0x0000000904005986 */ /* 0x0003e2000c101112 */
[----:B------:R-:W-:Y:S01]  /*23ef0*/  LEA.HI.X.SX32 R7, R0, R2, 0x1, P1 ;  /* 0x0000000200077211 */ /* 0x000fe200008f0eff */
[----:B------:R-:W-:Y:S01]  /*23f00*/  VIADD R0, R8, UR5 ;  /* 0x0000000508007c36 */ /* 0x000fe20008000000 */
[----:B------:R-:W-:-:S03]  /*23f10*/  SHF.R.S32.HI R11, RZ, 0x8, R11 ;  /* 0x00000008ff0b7819 */ /* 0x000fc6000001140b */
[----:B------:R0:W-:Y:S01]  /*23f20*/  @P0 STG.E.U8 desc[UR18][R6.64], R75 ;  /* 0x0000004b06000986 */ /* 0x0001e2000c101112 */
[----:B-1----:R-:W-:-:S04]  /*23f30*/  IADD3 R4, P5, PT, R8, R3, RZ ;  /* 0x0000000308047210 */ /* 0x002fc80007fbe0ff */
[----:B------:R-:W-:Y:S02]  /*23f40*/  LEA.HI.X.SX32 R5, R8, R2, 0x1, P5 ;  /* 0x0000000208057211 */ /* 0x000fe400028f0eff */
[----:B------:R-:W-:-:S03]  /*23f50*/  F2FP.SATFINITE.E4M3.F32.PACK_AB_MERGE_C R77, R77, R76, RZ ;  /* 0x0000004c4d4d723e */ /* 0x000fc600048070ff */
[----:B------:R1:W-:Y:S01]  /*23f60*/  @P3 STG.E.U8 desc[UR18][R4.64], R11 ;  /* 0x0000000b04003986 */ /* 0x0003e2000c101112 */
[----:B------:R-:W-:-:S04]  /*23f70*/  IADD3 R8, P3, PT, R0, R3, RZ ;  /* 0x0000000300087210 */ /* 0x000fc80007f7e0ff */
[----:B------:R-:W-:-:S05]  /*23f80*/  LEA.HI.X.SX32 R9, R0, R2, 0x1, P3 ;  /* 0x0000000200097211 */ /* 0x000fca00018f0eff */
[----:B------:R0:W-:Y:S01]  /*23f90*/  @P6 STG.E.U8 desc[UR18][R8.64], R77 ;  /* 0x0000004d08006986 */ /* 0x0001e2000c101112 */
[----:B--2---:R-:W-:Y:S01]  /*23fa0*/  ISETP.LT.AND P1, PT, R13, UR4, !P2 ;  /* 0x000000040d007c0c */ /* 0x004fe2000d721270 */
[----:B------:R-:W4:Y:S01]  /*23fb0*/  LDCU UR4, c[0x0][0x39c] ;  /* 0x00007380ff0477ac */ /* 0x000f220008000800 */
[----:B0-----:R-:W-:Y:S01]  /*23fc0*/  ISETP.LT.AND P0, PT, R12, UR6, !P2 ;  /* 0x000000060c007c0c */ /* 0x001fe2000d701270 */
[----:B------:R-:W0:Y:S01]  /*23fd0*/  LDCU UR6, c[0x0][0x39c] ;  /* 0x00007380ff0677ac */ /* 0x000e220008000800 */
[----:B------:R-:W0:Y:S01]  /*23fe0*/  LDL.LU R12, [R1+0x848] ;  /* 0x00084800010c7983 */ /* 0x000e220000300800 */
[----:B---3--:R-:W-:Y:S01]  /*23ff0*/  ISETP.LT.AND P5, PT, R10, UR7, !P2 ;  /* 0x000000070a007c0c */ /* 0x008fe2000d7a1270 */
[----:B------:R-:W-:Y:S01]  /*24000*/  VIADD R10, R0, UR5 ;  /* 0x00000005000a7c36 */ /* 0x000fe20008000000 */
[----:B------:R-:W-:Y:S01]  /*24010*/  PRMT R13, R77, 0x9910, RZ ;  /* 0x000099104d0d7816 */ /* 0x000fe200000000ff */
[----:B------:R-:W2:Y:S01]  /*24020*/  LDL.LU R17, [R1+0x844] ;  /* 0x0008440001117983 */ /* 0x000ea20000300800 */
[----:B------:R-:W-:Y:S01]  /*24030*/  F2FP.SATFINITE.E4M3.F32.PACK_AB_MERGE_C R79, R79, R78, RZ ;  /* 0x0000004e4f4f723e */ /* 0x000fe200048070ff */
[----:B------:R-:W2:Y:S01]  /*24040*/  LDCU UR7, c[0x0][0x39c] ;  /* 0x00007380ff0777ac */ /* 0x000ea20008000800 */
[----:B------:R-:W-:Y:S01]  /*24050*/  IADD3 R6, P3, PT, R10, R3, RZ ;  /* 0x000000030a067210 */ /* 0x000fe20007f7e0ff */
[----:B------:R-:W3:Y:S01]  /*24060*/  LDL.LU R16, [R1+0x840] ;  /* 0x0008400001107983 */ /* 0x000ee20000300800 */
[----:B------:R-:W-:-:S02]  /*24070*/  SHF.R.S32.HI R13, RZ, 0x8, R13 ;  /* 0x00000008ff0d7819 */ /* 0x000fc4000001140d */
[C---:B------:R-:W-:Y:S01]  /*24080*/  LEA.HI.X.SX32 R7, R10.reuse, R2, 0x1, P3 ;  /* 0x000000020a077211 */ /* 0x040fe200018f0eff */
[----:B------:R-:W-:Y:S01]  /*24090*/  VIADD R10, R10, UR5 ;  /* 0x000000050a0a7c36 */ /* 0x000fe20008000000 */
[----:B------:R-:W5:Y:S04]  /*240a0*/  LDL.LU R15, [R1+0x9cc] ;  /* 0x0009cc00010f7983 */ /* 0x000f680000300800 */
[----:B------:R4:W-:Y:S01]  /*240b0*/  @P1 STG.E.U8 desc[UR18][R6.64], R13 ;  /* 0x0000000d06001986 */ /* 0x0009e2000c101112 */
[----:B-1----:R-:W-:-:S04]  /*240c0*/  IADD3 R4, P1, PT, R10, R3, RZ ;  /* 0x000000030a047210 */ /* 0x002fc80007f3e0ff */
[----:B------:R-:W-:Y:S02]  /*240d0*/  LEA.HI.X.SX32 R5, R10, R2, 0x1, P1 ;  /* 0x000000020a057211 */ /* 0x000fe400008f0eff */
[----:B----4-:R-:W-:Y:S01]  /*240e0*/  ISETP.LT.AND P1, PT, R14, UR4, !P2 ;  /* 0x000000040e007c0c */ /* 0x010fe2000d721270 */
[----:B------:R-:W-:Y:S01]  /*240f0*/  VIADD R0, R10, UR5 ;  /* 0x000000050a007c36 */ /* 0x000fe20008000000 */
[----:B------:R-:W4:Y:S01]  /*24100*/  LDL.LU R14, [R1+0x9c0] ;  /* 0x0009c000010e7983 */ /* 0x000f220000300800 */
[----:B------:R-:W-:Y:S01]  /*24110*/  PRMT R11, R79, 0x9910, RZ ;  /* 0x000099104f0b7816 */ /* 0x000fe200000000ff */
[----:B------:R-:W4:Y:S02]  /*24120*/  LDCU UR4, c[0x0][0x39c] ;  /* 0x00007380ff0477ac */ /* 0x000f240008000800 */
[----:B------:R-:W-:-:S04]  /*24130*/  IADD3 R8, P6, PT, R0, R3, RZ ;  /* 0x0000000300087210 */ /* 0x000fc80007fde0ff */
[C---:B------:R-:W-:Y:S01]  /*24140*/  LEA.HI.X.SX32 R9, R0.reuse, R2, 0x1, P6 ;  /* 0x0000000200097211 */ /* 0x040fe200030f0eff */
[----:B------:R-:W-:Y:S01]  /*24150*/  VIADD R0, R0, UR5 ;  /* 0x0000000500007c36 */ /* 0x000fe20008000000 */
[----:B------:R-:W-:-:S04]  /*24160*/  SHF.R.S32.HI R11, RZ, 0x8, R11 ;  /* 0x00000008ff0b7819 */ /* 0x000fc8000001140b */
[C---:B------:R-:W-:Y:S02]  /*24170*/  IADD3 R6, P6, PT, R0.reuse, R3, RZ ;  /* 0x0000000300067210 */ /* 0x040fe40007fde0ff */
[----:B------:R-:W-:Y:S02]  /*24180*/  F2FP.SATFINITE.E4M3.F32.PACK_AB_MERGE_C R81, R81, R80, RZ ;  /* 0x000000505151723e */ /* 0x000fe400048070ff */
[C---:B------:R-:W-:Y:S01]  /*24190*/  LEA.HI.X.SX32 R7, R0.reuse, R2, 0x1, P6 ;  /* 0x0000000200077211 */ /* 0x040fe200030f0eff */
[----:B------:R-:W-:Y:S01]  /*241a0*/  VIADD R0, R0, UR5 ;  /* 0x0000000500007c36 */ /* 0x000fe20008000000 */
[----:B------:R1:W-:Y:S04]  /*241b0*/  @P0 STG.E.U8 desc[UR18][R4.64], R79 ;  /* 0x0000004f04000986 */ /* 0x0003e8000c101112 */
[----:B------:R1:W-:Y:S04]  /*241c0*/  @P5 STG.E.U8 desc[UR18][R8.64], R11 ;  /* 0x0000000b08005986 */ /* 0x0003e8000c101112 */
[----:B------:R0:W-:Y:S01]  /*241d0*/  @P1 STG.E.U8 desc[UR18][R6.64], R81 ;  /* 0x0000005106001986 */ /* 0x0001e2000c101112 */
[----:B-1----:R-:W-:-:S02]  /*241e0*/  PRMT R5, R81, 0x9910, RZ ;  /* 0x0000991051057816 */ /* 0x002fc400000000ff */
[CC--:B------:R-:W-:Y:S01]  /*241f0*/  IADD3 R4, P1, PT, R0.reuse, R3.reuse, RZ ;  /* 0x0000000300047210 */ /* 0x0c0fe20007f3e0ff */
[C---:B------:R-:W-:Y:S02]  /*24200*/  VIADD R9, R0.reuse, UR5 ;  /* 0x0000000500097c36 */ /* 0x040fe40008000000 */
[----:B------:R-:W-:Y:S01]  /*24210*/  IMAD.MOV.U32 R11, RZ, RZ, R5 ;  /* 0x000000ffff0b7224 */ /* 0x000fe200078e0005 */
[----:B------:R-:W-:Y:S02]  /*24220*/  LEA.HI.X.SX32 R5, R0, R2, 0x1, P1 ;  /* 0x0000000200057211 */ /* 0x000fe400008f0eff */
[C---:B------:R-:W-:Y:S01]  /*24230*/  IADD3 R8, P1, PT, R9.reuse, R3, RZ ;  /* 0x0000000309087210 */ /* 0x040fe20007f3e0ff */
[----:B------:R-:W-:-:S03]  /*24240*/  VIADD R0, R9, UR5 ;  /* 0x0000000509007c36 */ /* 0x000fc60008000000 */
[----:B------:R-:W-:Y:S02]  /*24250*/  LEA.HI.X.SX32 R9, R9, R2, 0x1, P1 ;  /* 0x0000000209097211 */ /* 0x000fe400008f0eff */
[----:B0-----:R-:W-:Y:S01]  /*24260*/  ISETP.LT.AND P3, PT, R12, UR6, !P2 ;  /* 0x000000060c007c0c */ /* 0x001fe2000d761270 */
[----:B------:R-:W0:Y:S01]  /*24270*/  LDCU UR6, c[0x0][0x39c] ;  /* 0x00007380ff0677ac */ /* 0x000e220008000800 */
[----:B------:R-:W0:Y:S04]  /*24280*/  LDL.LU R12, [R1+0x9bc] ;  /* 0x0009bc00010c7983 */ /* 0x000e280000300800 */
[----:B------:R-:W3:Y:S01]  /*24290*/  LDL.LU R10, [R1+0x9b8] ;  /* 0x0009b800010a7983 */ /* 0x000ee20000300800 */
[----:B-----5:R-:W-:Y:S01]  /*242a0*/  ISETP.LT.AND P6, PT, R15, UR10, !P2 ;  /* 0x0000000a0f007c0c */ /* 0x020fe2000d7c1270 */
[----:B------:R-:W1:Y:S02]  /*242b0*/  LDCU UR10, c[0x0][0x39c] ;  /* 0x00007380ff0a77ac */ /* 0x000e640008000800 */
[----:B------:R-:W5:Y:S01]  /*242c0*/  LDL.LU R15, [R1+0x83c] ;  /* 0x00083c00010f7983 */ /* 0x000f620000300800 */
[----:B----4-:R-:W-:Y:S01]  /*242d0*/  ISETP.LT.AND P1, PT, R14, UR4, !P2 ;  /* 0x000000040e007c0c */ /* 0x010fe2000d721270 */
[----:B------:R-:W5:Y:S02]  /*242e0*/  LDCU UR4, c[0x0][0x39c] ;  /* 0x00007380ff0477ac */ /* 0x000f640008000800 */
[----:B------:R-:W4:Y:S01]  /*242f0*/  LDL.LU R14, [R1+0x838] ;  /* 0x00083800010e7983 */ /* 0x000f220000300800 */
[----:B--2---:R-:W-:Y:S01]  /*24300*/  ISETP.LT.AND P0, PT, R17, UR7, !P2 ;  /* 0x0000000711007c0c */ /* 0x004fe2000d701270 */
[----:B------:R-:W2:Y:S01]  /*24310*/  LDCU UR7, c[0x0][0x39c] ;  /* 0x00007380ff0777ac */ /* 0x000ea20008000800 */
[----:B------:R-:W-:Y:S01]  /*24320*/  SHF.R.S32.HI R11, RZ, 0x8, R11 ;  /* 0x00000008ff0b7819 */ /* 0x000fe2000001140b */
[----:B------:R-:W4:Y:S01]  /*24330*/  LDL.LU R18, [R1+0x834] ;  /* 0x0008340001127983 */ /* 0x000f220000300800 */
[----:B---3--:R-:W-:Y:S01]  /*24340*/  ISETP.LT.AND P5, PT, R16, UR9, !P2 ;  /* 0x0000000910007c0c */ /* 0x008fe2000d7a1270 */
[----:B------:R-:W3:Y:S01]  /*24350*/  LDCU UR9, c[0x0][0x39c] ;  /* 0x00007380ff0977ac */ /* 0x000ee20008000800 */
[----:B------:R-:W-:Y:S01]  /*24360*/  F2FP.SATFINITE.E4M3.F32.PACK_AB_MERGE_C R83, R83, R82, RZ ;  /* 0x000000525353723e */ /* 0x000fe200048070ff */
[----:B------:R1:W-:Y:S01]  /*24370*/  @P3 STG.E.U8 desc[UR18][R4.64], R11 ;  /* 0x0000000b04003986 */ /* 0x0003e2000c101112 */
[----:B------:R-:W-:-:S02]  /*24380*/  IADD3 R6, P3, PT, R0, R3, RZ ;  /* 0x0000000300067210 */ /* 0x000fc40007f7e0ff */
[----:B------:R-:W-:Y:S01]  /*24390*/  PRMT R13, R83, 0x9910, RZ ;  /* 0x00009910530d7816 */ /* 0x000fe200000000ff */
[----:B------:R-:W3:Y:S01]  /*243a0*/  LDL.LU R17, [R1+0x830] ;  /* 0x0008300001117983 */ /* 0x000ee20000300800 */
[C---:B------:R-:W-:Y:S01]  /*243b0*/  LEA.HI.X.SX32 R7, R0.reuse, R2, 0x1, P3 ;  /* 0x0000000200077211 */ /* 0x040fe200018f0eff */
[----:B------:R-:W-:Y:S01]  /*243c0*/  VIADD R0, R0, UR5 ;  /* 0x0000000500007c36 */ /* 0x000fe20008000000 */
[----:B------:R-:W-:Y:S01]  /*243d0*/  SHF.R.S32.HI R13, RZ, 0x8, R13 ;  /* 0x00000008ff0d7819 */ /* 0x000fe2000001140d */
[----:B------:R0:W-:Y:S01]  /*243e0*/  @P0 STG.E.U8 desc[UR18][R8.64], R83 ;  /* 0x0000005308000986 */ /* 0x0001e2000c101112 */
[----:B------:R-:W-:-:S03]  /*243f0*/  F2FP.SATFINITE.E4M3.F32.PACK_AB_MERGE_C R85, R85, R84, RZ ;  /* 0x000000545555723e */ /* 0x000fc600048070ff */
[----:B------:R0:W-:Y:S01]  /*24400*/  @P5 STG.E.U8 desc[UR18][R6.64], R13 ;  /* 0x0000000d06005986 */ /* 0x0001e2000c101112 */
[C---:B-1----:R-:W-:Y:S02]  /*24410*/  IADD3 R4, P5, PT, R0.reuse, R3, RZ ;  /* 0x0000000300047210 */ /* 0x042fe40007fbe0ff */
[----:B------:R-:W-:Y:S01]  /*24420*/  PRMT R11, R85, 0x9910, RZ ;  /* 0x00009910550b7816 */ /* 0x000fe200000000ff */
[----:B------:R-:W3:Y:S01]  /*24430*/  LDL.LU R16, [R1+0x9b4] ;  /* 0x0009b40001107983 */ /* 0x000ee20000300800 */
[----:B------:R-:W-:Y:S02]  /*24440*/  LEA.HI.X.SX32 R5, R0, R2, 0x1, P5 ;  /* 0x0000000200057211 */ /* 0x000fe400028f0eff */
[----:B------:R-:W-:-:S03]  /*24450*/  SHF.R.S32.HI R11, RZ, 0x8, R11 ;  /* 0x00000008ff0b7819 */ /* 0x000fc6000001140b */
[----:B------:R1:W-:Y:S01]  /*24460*/  @P6 STG.E.U8 desc[UR18][R4.64], R85 ;  /* 0x0000005504006986 */ /* 0x0003e2000c101112 */
[----:B0-----:R-:W-:Y:S01]  /*24470*/  ISETP.LT.AND P0, PT, R12, UR6, !P2 ;  /* 0x000000060c007c0c */ /* 0x001fe2000d701270 */
[----:B------:R-:W4:Y:S01]  /*24480*/  LDCU UR6, c[0x0][0x39c] ;  /* 0x00007380ff0677ac */ /* 0x000f220008000800 */
[----:B--2---:R-:W-:Y:S01]  /*24490*/  ISETP.LT.AND P3, PT, R10, UR7, !P2 ;  /* 0x000000070a007c0c */ /* 0x004fe2000d761270 */
[----:B------:R-:W-:Y:S01]  /*244a0*/  VIADD R10, R0, UR5 ;  /* 0x00000005000a7c36 */ /* 0x000fe20008000000 */
[----:B------:R-:W0:Y:S04]  /*244b0*/  LDCU UR7, c[0x0][0x39c] ;  /* 0x00007380ff0777ac */ /* 0x000e280008000800 */
[----:B------:R-:W-:-:S04]  /*244c0*/  IADD3 R8, P5, PT, R10, R3, RZ ;  /* 0x000000030a087210 */ /* 0x000fc80007fbe0ff */
[C---:B------:R-:W-:Y:S01]  /*244d0*/  LEA.HI.X.SX32 R9, R10.reuse, R2, 0x1, P5 ;  /* 0x000000020a097211 */ /* 0x040fe200028f0eff */
[----:B------:R-:W-:-:S04]  /*244e0*/  VIADD R10, R10, UR5 ;  /* 0x000000050a0a7c36 */ /* 0x000fc80008000000 */
[----:B------:R2:W-:Y:S01]  /*244f0*/  @P1 STG.E.U8 desc[UR18][R8.64], R11 ;  /* 0x0000000b08001986 */ /* 0x0005e2000c101112 */
[----:B------:R-:W-:-:S04]  /*24500*/  IADD3 R6, P1, PT, R10, R3, RZ ;  /* 0x000000030a067210 */ /* 0x000fc80007f3e0ff */
[----:B------:R-:W-:Y:S02]  /*24510*/  LEA.HI.X.SX32 R7, R10, R2, 0x1, P1 ;  /* 0x000000020a077211 */ /* 0x000fe400008f0eff */
[----:B-----5:R-:W-:Y:S02]  /*24520*/  ISETP.LT.AND P1, PT, R15, UR4, !P2 ;  /* 0x000000040f007c0c */ /* 0x020fe4000d721270 */
[----:B----4-:R-:W-:Y:S01]  /*24530*/  ISETP.LT.AND P5, PT, R14, UR6, !P2 ;  /* 0x000000060e007c0c */ /* 0x010fe2000d7a1270 */
[----:B------:R-:W4:Y:S01]  /*24540*/  LDL.LU R15, [R1+0x9b0] ;  /* 0x0009b000010f7983 */ /* 0x000f220000300800 */
[----:B------:R-:W-:Y:S01]  /*24550*/  VIADD R0, R10, UR5 ;  /* 0x000000050a007c36 */ /* 0x000fe20008000000 */
[----:B------:R-:W-:Y:S01]  /*24560*/  F2FP.SATFINITE.E4M3.F32.PACK_AB_MERGE_C R87, R87, R86, RZ ;  /* 0x000000565757723e */ /* 0x000fe200048070ff */
[----:B------:R-:W4:Y:S01]  /*24570*/  LDCU UR4, c[0x0][0x39c] ;  /* 0x00007380ff0477ac */ /* 0x000f220008000800 */
[----:B------:R-:W5:Y:S02]  /*24580*/  LDL.LU R14, [R1+0x9ac] ;  /* 0x0009ac00010e7983 */ /* 0x000f640000300800 */
[C---:B-1----:R-:W-:Y:S01]  /*24590*/  IADD3 R4, P6, PT, R0.reuse, R3, RZ ;  /* 0x0000000300047210 */ /* 0x042fe20007fde0ff */
[----:B------:R-:W5:Y:S01]  /*245a0*/  LDCU UR6, c[0x0][0x39c] ;  /* 0x00007380ff0677ac */ /* 0x000f620008000800 */
[----:B------:R-:W-:Y:S01]  /*245b0*/  PRMT R12, R87, 0x9910, RZ ;  /* 0x00009910570c7816 */ /* 0x000fe200000000ff */
[----:B------:R-:W3:Y:S01]  /*245c0*/  LDL.LU R10, [R1+0x9a8] ;  /* 0x0009a800010a7983 */ /* 0x000ee20000300800 */
[C---:B------:R-:W-:Y:S01]  /*245d0*/  LEA.HI.X.SX32 R5, R0.reuse, R2, 0x1, P6 ;  /* 0x0000000200057211 */ /* 0x040fe200030f0eff */
[----:B------:R-:W-:Y:S01]  /*245e0*/  VIADD R0, R0, UR5 ;  /* 0x0000000500007c36 */ /* 0x000fe20008000000 */
[----:B--2---:R-:W-:-:S04]  /*245f0*/  SHF.R.S32.HI R11, RZ, 0x8, R12 ;  /* 0x00000008ff0b7819 */ /* 0x004fc8000001140c */
[CC--:B------:R-:W-:Y:S02]  /*24600*/  IADD3 R8, P6, PT, R0.reuse, R3.reuse, RZ ;  /* 0x0000000300087210 */ /* 0x0c0fe40007fde0ff */
[----:B------:R-:W-:Y:S02]  /*24610*/  F2FP.SATFINITE.E4M3.F32.PACK_AB_MERGE_C R89, R89, R88, RZ ;  /* 0x000000585959723e */ /* 0x000fe400048070ff */
[C---:B------:R-:W-:Y:S01]  /*24620*/  LEA.HI.X.SX32 R9, R0.reuse, R2, 0x1, P6 ;  /* 0x0000000200097211 */ /* 0x040fe200030f0eff */
[----:B------:R-:W-:Y:S01]  /*24630*/  VIADD R0, R0, UR5 ;  /* 0x0000000500007c36 */ /* 0x000fe20008000000 */
[----:B------:R1:W-:Y:S01]  /*24640*/  @P0 STG.E.U8 desc[UR18][R6.64], R87 ;  /* 0x0000005706000986 */ /* 0x0003e2000c101112 */
[----:B0-----:R-:W-:Y:S01]  /*24650*/  ISETP.LT.AND P0, PT, R18, UR7, !P2 ;  /* 0x0000000712007c0c */ /* 0x001fe2000d701270 */
[----:B------:R-:W0:Y:S02]  /*24660*/  LDCU UR7, c[0x0][0x39c] ;  /* 0x00007380ff0777ac */ /* 0x000e240008000800 */
[----:B------:R2:W-:Y:S04]  /*24670*/  @P3 STG.E.U8 desc[UR18][R4.64], R11 ;  /* 0x0000000b04003986 */ /* 0x0005e8000c101112 */
[----:B------:R0:W-:Y:S01]  /*24680*/  @P1 STG.E.U8 desc[UR18][R8.64], R89 ;  /* 0x0000005908001986 */ /* 0x0001e2000c101112 */
[----:B-1----:R-:W-:Y:S01]  /*24690*/  PRMT R6, R89, 0x9910, RZ ;  /* 0x0000991059067816 */ /* 0x002fe200000000ff */
[C---:B------:R-:W-:Y:S01]  /*246a0*/  VIADD R7, R0.reuse, UR5 ;  /* 0x0000000500077c36 */ /* 0x040fe20008000000 */
[----:B--2---:R-:W-:-:S03]  /*246b0*/  IADD3 R4, P1, PT, R0, R3, RZ ;  /* 0x0000000300047210 */ /* 0x004fc60007f3e0ff */
[----:B------:R-:W-:Y:S01]  /*246c0*/  IMAD.MOV.U32 R11, RZ, RZ, R6 ;  /* 0x000000ffff0b7224 */ /* 0x000fe200078e0006 */
[----:B------:R-:W-:Y:S02]  /*246d0*/  LEA.HI.X.SX32 R5, R0, R2, 0x1, P1 ;  /* 0x0000000200057211 */ /* 0x000fe400008f0eff */
[C---:B------:R-:W-:Y:S01]  /*246e0*/  IADD3 R6, P1, PT, R7.reuse, R3, RZ ;  /* 0x0000000307067210 */ /* 0x040fe20007f3e0ff */
[----:B------:R-:W-:Y:S01]  /*246f0*/  VIADD R0, R7, UR5 ;  /* 0x0000000507007c36 */ /* 0x000fe20008000000 */
[----:B------:R-:W-:Y:S02]  /*24700*/  SHF.R.S32.HI R11, RZ, 0x8, R11 ;  /* 0x00000008ff0b7819 */ /* 0x000fe4000001140b */
[----:B------:R-:W-:Y:S02]  /*24710*/  F2FP.SATFINITE.E4M3.F32.PACK_AB_MERGE_C R91, R91, R90, RZ ;  /* 0x0000005a5b5b723e */ /* 0x000fe400048070ff */
[----:B------:R-:W-:Y:S01]  /*24720*/  LEA.HI.X.SX32 R7, R7, R2, 0x1, P1 ;  /* 0x0000000207077211 */ /* 0x000fe200008f0eff */
[----:B------:R1:W-:Y:S04]  /*24730*/  @P5 STG.E.U8 desc[UR18][R4.64], R11 ;  /* 0x0000000b04005986 */ /* 0x0003e8000c101112 */
[----:B------:R2:W-:Y:S01]  /*24740*/  @P0 STG.E.U8 desc[UR18][R6.64], R91 ;  /* 0x0000005b06000986 */ /* 0x0005e2000c101112 */
[----:B----4-:R-:W-:Y:S01]  /*24750*/  ISETP.LT.AND P1, PT, R15, UR4, !P2 ;  /* 0x000000040f007c0c */ /* 0x010fe2000d721270 */
[----:B------:R-:W4:Y:S02]  /*24760*/  LDCU UR4, c[0x0][0x39c] ;  /* 0x00007380ff0477ac */ /* 0x000f240008000800 */
[----:B------:R-:W4:Y:S01]  /*24770*/  LDL.LU R15, [R1+0x82c] ;  /* 0x00082c00010f7983 */ /* 0x000f220000300800 */
[----:B-----5:R-:W-:Y:S01]  /*24780*/  ISETP.LT.AND P0, PT, R14, UR6, !P2 ;  /* 0x000000060e007c0c */ /* 0x020fe2000d701270 */
[----:B------:R-:W5:Y:S02]  /*24790*/  LDCU UR6, c[0x0][0x39c] ;  /* 0x00007380ff0677ac */ /* 0x000f640008000800 */
[----:B------:R-:W5:Y:S01]  /*247a0*/  LDL.LU R14, [R1+0x828] ;  /* 0x00082800010e7983 */ /* 0x000f620000300800 */
[----:B---3--:R-:W-:-:S02]  /*247b0*/  ISETP.LT.AND P3, PT, R17, UR9, !P2 ;  /* 0x0000000911007c0c */ /* 0x008fc4000d761270 */
[----:B------:R-:W-:Y:S01]  /*247c0*/  PRMT R13, R91, 0x9910, RZ ;  /* 0x000099105b0d7816 */ /* 0x000fe200000000ff */
[----:B------:R-:W3:Y:S01]  /*247d0*/  LDL.LU R18, [R1+0x824] ;  /* 0x0008240001127983 */ /* 0x000ee20000300800 */
[CC--:B0-----:R-:W-:Y:S01]  /*247e0*/  IADD3 R8, P5, PT, R0.reuse, R3.reuse, RZ ;  /* 0x0000000300087210 */ /* 0x0c1fe20007fbe0ff */
[----:B------:R-:W0:Y:S01]  /*247f0*/  LDCU UR9, c[0x0][0x39c] ;  /* 0x00007380ff0977ac */ /* 0x000e220008000800 */
[----:B------:R-:W-:Y:S01]  /*24800*/  SHF.R.S32.HI R13, RZ, 0x8, R13 ;  /* 0x00000008ff0d7819 */ /* 0x000fe2000001140d */
[----:B------:R-:W0:Y:S01]  /*24810*/  LDL.LU R17, [R1+0x820] ;  /* 0x0008200001117983 */ /* 0x000e220000300800 */
[C---:B------:R-:W-:Y:S01]  /*24820*/  LEA.HI.X.SX32 R9, R0.reuse, R2, 0x1, P5 ;  /* 0x0000000200097211 */ /* 0x040fe200028f0eff */
[----:B------:R-:W-:Y:S01]  /*24830*/  VIADD R0, R0, UR5 ;  /* 0x0000000500007c36 */ /* 0x000fe20008000000 */
[----:B------:R-:W-:Y:S01]  /*24840*/  ISETP.LT.AND P5, PT, R10, UR7, !P2 ;  /* 0x000000070a007c0c */ /* 0x000fe2000d7a1270 */
[----:B------:R-:W3:Y:S01]  /*24850*/  LDCU UR7, c[0x0][0x39c] ;  /* 0x00007380ff0777ac */ /* 0x000ee20008000800 */
[----:B------:R-:W-:Y:S01]  /*24860*/  ISETP.LT.AND P6, PT, R16, UR10, !P2 ;  /* 0x0000000a10007c0c */ /* 0x000fe2000d7c1270 */
[----:B------:R2:W-:Y:S01]  /*24870*/  @P3 STG.E.U8 desc[UR18][R8.64], R13 ;  /* 0x0000000d08003986 */ /* 0x0005e2000c101112 */
[C---:B-1----:R-:W-:Y:S01]  /*24880*/  IADD3 R4, P3, PT, R0.reuse, R3, RZ ;  /* 0x0000000300047210 */ /* 0x042fe20007f7e0ff */
[C---:B------:R-:W-:Y:S01]  /*24890*/  VIADD R10, R0.reuse, UR5 ;  /* 0x00000005000a7c36 */ /* 0x040fe20008000000 */
[----:B------:R-:W-:Y:S01]  /*248a0*/  F2FP.SATFINITE.E4M3.F32.PACK_AB_MERGE_C R93, R93, R92, RZ ;  /* 0x0000005c5d5d723e */ /* 0x000fe200048070ff */
[----:B------:R-:W3:Y:S01]  /*248b0*/  LDL.LU R16, [R1+0x99c] ;  /* 0x00099c0001107983 */ /* 0x000ee20000300800 */
[----:B------:R-:W-:Y:S01]  /*248c0*/  LEA.HI.X.SX32 R5, R0, R2, 0x1, P3 ;  /* 0x0000000200057211 */ /* 0x000fe200018f0eff */
[----:B------:R-:W1:Y:S01]  /*248d0*/  LDCU UR10, c[0x0][0x39c] ;  /* 0x00007380ff0a77ac */ /* 0x000e620008000800 */
[----:B------:R-:W-:-:S02]  /*248e0*/  PRMT R11, R93, 0x9910, RZ ;  /* 0x000099105d0b7816 */ /* 0x000fc400000000ff */
[CC--:B--2---:R-:W-:Y:S02]  /*248f0*/  IADD3 R6, P3, PT, R10.reuse, R3.reuse, RZ ;  /* 0x000000030a067210 */ /* 0x0c4fe40007f7e0ff */
[----:B------:R-:W-:Y:S02]  /*24900*/  SHF.R.S32.HI R11, RZ, 0x8, R11 ;  /* 0x00000008ff0b7819 */ /* 0x000fe4000001140b */
[C---:B------:R-:W-:Y:S01]  /*24910*/  LEA.HI.X.SX32 R7, R10.reuse, R2, 0x1, P3 ;  /* 0x000000020a077211 */ /* 0x040fe200018f0eff */
[----:B------:R-:W-:Y:S01]  /*24920*/  VIADD R10, R10, UR5 ;  /* 0x000000050a0a7c36 */ /* 0x000fe20008000000 */
[----:B------:R2:W-:Y:S04]  /*24930*/  @P6 STG.E.U8 desc[UR18][R4.64], R93 ;  /* 0x0000005d04006986 */ /* 0x0005e8000c101112 */
[----:B------:R0:W-:Y:S01]  /*24940*/  @P1 STG.E.U8 desc[UR18][R6.64], R11 ;  /* 0x0000000b06001986 */ /* 0x0001e2000c101112 */
[----:B------:R-:W-:-:S04]  /*24950*/  IADD3 R8, P1, PT, R10, R3, RZ ;  /* 0x000000030a087210 */ /* 0x000fc80007f3e0ff */
[----:B------:R-:W-:Y:S02]  /*24960*/  LEA.HI.X.SX32 R9, R10, R2, 0x1, P1 ;  /* 0x000000020a097211 */ /* 0x000fe400008f0eff */
[----:B----4-:R-:W-:Y:S02]  /*24970*/  ISETP.LT.AND P1, PT, R15, UR4, !P2 ;  /* 0x000000040f007c0c */ /* 0x010fe4000d721270 */
[----:B-----5:R-:W-:Y:S01]  /*24980*/  ISETP.LT.AND P3, PT, R14, UR6, !P2 ;  /* 0x000000060e007c0c */ /* 0x020fe2000d761270 */
[----:B------:R-:W4:Y:S01]  /*24990*/  LDL.LU R15, [R1+0x990] ;  /* 0x00099000010f7983 */ /* 0x000f220000300800 */
[----:B------:R-:W-:Y:S01]  /*249a0*/  VIADD R0, R10, UR5 ;  /* 0x000000050a007c36 */ /* 0x000fe20008000000 */
[----:B------:R-:W-:Y:S01]  /*249b0*/  F2FP.SATFINITE.E4M3.F32.PACK_AB_MERGE_C R95, R95, R94, RZ ;  /* 0x0000005e5f5f723e */ /* 0x000fe200048070ff */
[----:B------:R-:W4:Y:S01]  /*249c0*/  LDCU UR4, c[0x0][0x39c] ;  /* 0x00007380ff0477ac */ /* 0x000f220008000800 */
[----:B------:R-:W5:Y:S02]  /*249d0*/  LDL.LU R14, [R1+0x98c] ;  /* 0x00098c00010e7983 */ /* 0x000f640000300800 */
[C---:B--2---:R-:W-:Y:S01]  /*249e0*/  IADD3 R4, P6, PT, R0.reuse, R3, RZ ;  /* 0x0000000300047210 */ /* 0x044fe20007fde0ff */
[----:B------:R-:W5:Y:S01]  /*249f0*/  LDCU UR6, c[0x0][0x39c] ;  /* 0x00007380ff0677ac */ /* 0x000f620008000800 */
[----:B------:R-:W-:Y:S01]  /*24a00*/  PRMT R12, R95, 0x9910, RZ ;  /* 0x000099105f0c7816 */ /* 0x000fe200000000ff */
[----:B------:R-:W2:Y:S01]  /*24a10*/  LDL.LU R10, [R1+0x988] ;  /* 0x00098800010a7983 */ /* 0x000ea20000300800 */
[C---:B------:R-:W-:Y:S01]  /*24a20*/  LEA.HI.X.SX32 R5, R0.reuse, R2, 0x1, P6 ;  /* 0x0000000200057211 */ /* 0x040fe200030f0eff */
[----:B------:R-:W-:Y:S01]  /*24a30*/  VIADD R0, R0, UR5 ;  /* 0x0000000500007c36 */ /* 0x000fe20008000000 */
[----:B0-----:R-:W-:-:S04]  /*24a40*/  SHF.R.S32.HI R11, RZ, 0x8, R12 ;  /* 0x00000008ff0b7819 */ /* 0x001fc8000001140c */
[CC--:B------:R-:W-:Y:S02]  /*24a50*/  IADD3 R6, P6, PT, R0.reuse, R3.reuse, RZ ;  /* 0x0000000300067210 */ /* 0x0c0fe40007fde0ff */
[----:B------:R-:W-:Y:S02]  /*24a60*/  F2FP.SATFINITE.E4M3.F32.PACK_AB_MERGE_C R97, R97, R96, RZ ;  /* 0x000000606161723e */ /* 0x000fe400048070ff */
[C---:B------:R-:W-:Y:S01]  /*24a70*/  LEA.HI.X.SX32 R7, R0.reuse, R2, 0x1, P6 ;  /* 0x0000000200077211 */ /* 0x040fe200030f0eff */
[----:B------:R-:W-:Y:S01]  /*24a80*/  VIADD R0, R0, UR5 ;  /* 0x0000000500007c36 */ /* 0x000fe20008000000 */
[----:B------:R0:W-:Y:S01]  /*24a90*/  @P0 STG.E.U8 desc[UR18][R8.64], R95 ;  /* 0x0000005f08000986 */ /* 0x0001e2000c101112 */
[----:B---3--:R-:W-:Y:S01]  /*24aa0*/  ISETP.LT.AND P0, PT, R18, UR7, !P2 ;  /* 0x0000000712007c0c */ /* 0x008fe2000d701270 */
[----:B------:R-:W2:Y:S02]  /*24ab0*/  LDCU UR7, c[0x0][0x39c] ;  /* 0x00007380ff0777ac */ /* 0x000ea40008000800 */
[----:B------:R3:W-:Y:S04]  /*24ac0*/  @P5 STG.E.U8 desc[UR18][R4.64], R11 ;  /* 0x0000000b04005986 */ /* 0x0007e8000c101112 */
[----:B------:R1:W-:Y:S01]  /*24ad0*/  @P1 STG.E.U8 desc[UR18][R6.64], R97 ;  /* 0x0000006106001986 */ /* 0x0003e2000c101112 */
[----:B0-----:R-:W-:Y:S01]  /*24ae0*/  PRMT R8, R97, 0x9910, RZ ;  /* 0x0000991061087816 */ /* 0x001fe200000000ff */
[C---:B------:R-:W-:Y:S01]  /*24af0*/  VIADD R9, R0.reuse, UR5 ;  /* 0x0000000500097c36 */ /* 0x040fe20008000000 */
[----:B---3--:R-:W-:-:S03]  /*24b00*/  IADD3 R4, P1, PT, R0, R3, RZ ;  /* 0x0000000300047210 */ /* 0x008fc60007f3e0ff */
        /* <DEDUP_REMOVED lines=15> */
[----:B------:R-:W-:-:S02]  /*24c00*/  ISETP.LT.AND P5, PT, R17, UR9, !P2 ;  /* 0x0000000911007c0c */ /* 0x000fc4000d7a1270 */
[----:B------:R-:W-:Y:S01]  /*24c10*/  PRMT R13, R99, 0x9910, RZ ;  /* 0x00009910630d7816 */ /* 0x000fe200000000ff */
[----:B------:R-:W5:Y:S01]  /*24c20*/  LDL.LU R18, [R1+0x810] ;  /* 0x0008100001127983 */ /* 0x000f620000300800 */
[CC--:B-1----:R-:W-:Y:S01]  /*24c30*/  IADD3 R6, P3, PT, R0.reuse, R3.reuse, RZ ;  /* 0x0000000300067210 */ /* 0x0c2fe20007f7e0ff */
[----:B------:R-:W1:Y:S01]  /*24c40*/  LDCU UR9, c[0x0][0x39c] ;  /* 0x00007380ff0977ac */ /* 0x000e620008000800 */
[----:B------:R-:W-:Y:S01]  /*24c50*/  SHF.R.S32.HI R13, RZ, 0x8, R13 ;  /* 0x00000008ff0d7819 */ /* 0x000fe2000001140d */
[----:B------:R-:W1:Y:S01]  /*24c60*/  LDL.LU R17, [R1+0x80c] ;  /* 0x00080c0001117983 */ /* 0x000e620000300800 */
[C---:B------:R-:W-:Y:S01]  /*24c70*/  LEA.HI.X.SX32 R7, R0.reuse, R2, 0x1, P3 ;  /* 0x0000000200077211 */ /* 0x040fe200018f0eff */
[----:B------:R-:W-:Y:S01]  /*24c80*/  VIADD R0, R0, UR5 ;  /* 0x0000000500007c36 */ /* 0x000fe20008000000 */
[----:B--2---:R-:W-:Y:S01]  /*24c90*/  ISETP.LT.AND P3, PT, R10, UR7, !P2 ;  /* 0x000000070a007c0c */ /* 0x004fe2000d761270 */
[----:B------:R-:W2:Y:S01]  /*24ca0*/  LDCU UR7, c[0x0][0x39c] ;  /* 0x00007380ff0777ac */ /* 0x000ea20008000800 */
[----:B------:R-:W-:Y:S01]  /*24cb0*/  ISETP.LT.AND P6, PT, R16, UR10, !P2 ;  /* 0x0000000a10007c0c */ /* 0x000fe2000d7c1270 */
[----:B------:R2:W-:Y:S01]  /*24cc0*/  @P5 STG.E.U8 desc[UR18][R6.64], R13 ;  /* 0x0000000d06005986 */ /* 0x0005e2000c101112 */
[C---:B0-----:R-:W-:Y:S01]  /*24cd0*/  IADD3 R4, P5, PT, R0.reuse, R3, RZ ;  /* 0x0000000300047210 */ /* 0x041fe20007fbe0ff */
[C---:B------:R-:W-:Y:S01]  /*24ce0*/  VIADD R10, R0.reuse, UR5 ;  /* 0x00000005000a7c36 */ /* 0x040fe20008000000 */
[----:B------:R-:W-:Y:S01]  /*24cf0*/  F2FP.SATFINITE.E4M3.F32.PACK_AB_MERGE_C R101, R101, R100, RZ ;  /* 0x000000646565723e */ /* 0x000fe200048070ff */
[----:B------:R-:W5:Y:S01]  /*24d00*/  LDL.LU R16, [R1+0x984] ;  /* 0x0009840001107983 */ /* 0x000f620000300800 */
[----:B------:R-:W-:Y:S01]  /*24d10*/  LEA.HI.X.SX32 R5, R0, R2, 0x1, P5 ;  /* 0x0000000200057211 */ /* 0x000fe200028f0eff */
[----:B------:R-:W0:Y:S01]  /*24d20*/  LDCU UR10, c[0x0][0x39c] ;  /* 0x00007380ff0a77ac */ /* 0x000e220008000800 */
[----:B------:R-:W-:-:S02]  /*24d30*/  PRMT R11, R101, 0x9910, RZ ;  /* 0x00009910650b7816 */ /* 0x000fc400000000ff */
[CC--:B---3--:R-:W-:Y:S02]  /*24d40*/  IADD3 R8, P5, PT, R10.reuse, R3.reuse, RZ ;  /* 0x000000030a087210 */ /* 0x0c8fe40007fbe0ff */
[----:B------:R-:W-:Y:S02]  /*24d50*/  SHF.R.S32.HI R11, RZ, 0x8, R11 ;  /* 0x00000008ff0b7819 */ /* 0x000fe4000001140b */
[C---:B------:R-:W-:Y:S01]  /*24d60*/  LEA.HI.X.SX32 R9, R10.reuse, R2, 0x1, P5 ;  /* 0x000000020a097211 */ /* 0x040fe200028f0eff */
[----:B------:R-:W-:Y:S01]  /*24d70*/  VIADD R10, R10, UR5 ;  /* 0x000000050a0a7c36 */ /* 0x000fe20008000000 */
[----:B------:R3:W-:Y:S04]  /*24d80*/  @P6 STG.E.U8 desc[UR18][R4.64], R101 ;  /* 0x0000006504006986 */ /* 0x0007e8000c101112 */
[----:B------:R0:W-:Y:S01]  /*24d90*/  @P1 STG.E.U8 desc[UR18][R8.64], R11 ;  /* 0x0000000b08001986 */ /* 0x0001e2000c101112 */
[----:B--2---:R-:W-:-:S04]  /*24da0*/  IADD3 R6, P1, PT, R10, R3, RZ ;  /* 0x000000030a067210 */ /* 0x004fc80007f3e0ff */
[----:B------:R-:W-:Y:S02]  /*24db0*/  LEA.HI.X.SX32 R7, R10, R2, 0x1, P1 ;  /* 0x000000020a077211 */ /* 0x000fe400008f0eff */
[----:B----4-:R-:W-:Y:S02]  /*24dc0*/  ISETP.LT.AND P1, PT, R15, UR4, !P2 ;  /* 0x000000040f007c0c */ /* 0x010fe4000d721270 */
[----:B-----5:R-:W-:Y:S01]  /*24dd0*/  ISETP.LT.AND P5, PT, R14, UR6, !P2 ;  /* 0x000000060e007c0c */ /* 0x020fe2000d7a1270 */
[----:B------:R-:W2:Y:S01]  /*24de0*/  LDL.LU R15, [R1+0x980] ;  /* 0x00098000010f7983 */ /* 0x000ea20000300800 */
[----:B------:R-:W-:Y:S01]  /*24df0*/  VIADD R0, R10, UR5 ;  /* 0x000000050a007c36 */ /* 0x000fe20008000000 */
[----:B------:R-:W-:Y:S01]  /*24e00*/  F2FP.SATFINITE.E4M3.F32.PACK_AB_MERGE_C R103, R103, R102, RZ ;  /* 0x000000666767723e */ /* 0x000fe200048070ff */
[----:B------:R-:W2:Y:S01]  /*24e10*/  LDCU UR4, c[0x0][0x39c] ;  /* 0x00007380ff0477ac */ /* 0x000ea20008000800 */
[----:B------:R-:W4:Y:S02]  /*24e20*/  LDL.LU R14, [R1+0x97c] ;  /* 0x00097c00010e7983 */ /* 0x000f240000300800 */
[C---:B---3--:R-:W-:Y:S01]  /*24e30*/  IADD3 R4, P6, PT, R0.reuse, R3, RZ ;  /* 0x0000000300047210 */ /* 0x048fe20007fde0ff */
[----:B------:R-:W4:Y:S01]  /*24e40*/  LDCU UR6, c[0x0][0x39c] ;  /* 0x00007380ff0677ac */ /* 0x000f220008000800 */
[----:B------:R-:W-:Y:S01]  /*24e50*/  PRMT R12, R103, 0x9910, RZ ;  /* 0x00009910670c7816 */ /* 0x000fe200000000ff */
[----:B------:R-:W3:Y:S01]  /*24e60*/  LDL.LU R10, [R1+0x8dc] ;  /* 0x0008dc00010a7983 */ /* 0x000ee20000300800 */
        /* <DEDUP_REMOVED lines=8> */
[----:B------:R-:W-:Y:S01]  /*24ef0*/  ISETP.LT.AND P0, PT, R18, UR7, !P2 ;  /* 0x0000000712007c0c */ /* 0x000fe2000d701270 */
[----:B------:R-:W3:Y:S02]  /*24f00*/  LDCU UR7, c[0x0][0x39c] ;  /* 0x00007380ff0777ac */ /* 0x000ee40008000800 */
[----:B------:R5:W-:Y:S04]  /*24f10*/  @P3 STG.E.U8 desc[UR18][R4.64], R11 ;  /* 0x0000000b04003986 */ /* 0x000be8000c101112 */
[----:B------:R1:W-:Y:S01]  /*24f20*/  @P1 STG.E.U8 desc[UR18][R8.64], R105 ;  /* 0x0000006908001986 */ /* 0x0003e2000c101112 */
[----:B0-----:R-:W-:Y:S01]  /*24f30*/  PRMT R6, R105, 0x9910, RZ ;  /* 0x0000991069067816 */ /* 0x001fe200000000ff */
[C---:B------:R-:W-:Y:S01]  /*24f40*/  VIADD R7, R0.reuse, UR5 ;  /* 0x0000000500077c36 */ /* 0x040fe20008000000 */
[----:B-----5:R-:W-:-:S03]  /*24f50*/  IADD3 R4, P1, PT, R0, R3, RZ ;  /* 0x0000000300047210 */ /* 0x020fc60007f3e0ff */
        /* <DEDUP_REMOVED lines=9> */
[----:B--2---:R-:W-:Y:S01]  /*24ff0*/  ISETP.LT.AND P1, PT, R15, UR4, !P2 ;  /* 0x000000040f007c0c */ /* 0x004fe2000d721270 */
[----:B------:R-:W2:Y:S02]  /*25000*/  LDCU UR4, c[0x0][0x39c] ;  /* 0x00007380ff0477ac */ /* 0x000ea40008000800 */
[----:B------:R-:W2:Y:S01]  /*25010*/  LDL.LU R15, [R1+0x808] ;  /* 0x00080800010f7983 */ /* 0x000ea20000300800 */
[----:B----4-:R-:W-:Y:S01]  /*25020*/  ISETP.LT.AND P0, PT, R14, UR6, !P2 ;  /* 0x000000060e007c0c */ /* 0x010fe2000d701270 */
[----:B------:R-:W4:Y:S02]  /*25030*/  LDCU UR6, c[0x0][0x39c] ;  /* 0x00007380ff0677ac */ /* 0x000f240008000800 */
[----:B------:R-:W4:Y:S01]  /*25040*/  LDL.LU R14, [R1+0x804] ;  /* 0x00080400010e7983 */ /* 0x000f220000300800 */
[----:B-1----:R-:W-:-:S02]  /*25050*/  ISETP.LT.AND P3, PT, R17, UR9, !P2 ;  /* 0x0000000911007c0c */ /* 0x002fc4000d761270 */
[----:B------:R-:W-:Y:S01]  /*25060*/  PRMT R13, R107, 0x9910, RZ ;  /* 0x000099106b0d7816 */ /* 0x000fe200000000ff */
[----:B------:R-:W4:Y:S01]  /*25070*/  LDL.LU R18, [R1+0x800] ;  /* 0x0008000001127983 */ /* 0x000f220000300800 */
[CC--:B------:R-:W-:Y:S01]  /*25080*/  IADD3 R8, P5, PT, R0.reuse, R3.reuse, RZ ;  /* 0x0000000300087210 */ /* 0x0c0fe20007fbe0ff */
[----:B------:R-:W1:Y:S01]  /*25090*/  LDCU UR9, c[0x0][0x39c] ;  /* 0x00007380ff0977ac */ /* 0x000e620008000800 */
[----:B------:R-:W-:Y:S01]  /*250a0*/  SHF.R.S32.HI R13, RZ, 0x8, R13 ;  /* 0x00000008ff0d7819 */ /* 0x000fe2000001140d */
[----:B------:R-:W1:Y:S01]  /*250b0*/  LDL.LU R17, [R1+0x7fc] ;  /* 0x0007fc0001117983 */ /* 0x000e620000300800 */
[C---:B------:R-:W-:Y:S01]  /*250c0*/  LEA.HI.X.SX32 R9, R0.reuse, R2, 0x1, P5 ;  /* 0x0000000200097211 */ /* 0x040fe200028f0eff */
[----:B------:R-:W-:Y:S01]  /*250d0*/  VIADD R0, R0, UR5 ;  /* 0x0000000500007c36 */ /* 0x000fe20008000000 */
[----:B---3--:R-:W-:Y:S01]  /*250e0*/  ISETP.LT.AND P5, PT, R10, UR7, !P2 ;  /* 0x000000070a007c0c */ /* 0x008fe2000d7a1270 */
[----:B------:R-:W3:Y:S01]  /*250f0*/  LDCU UR7, c[0x0][0x39c] ;  /* 0x00007380ff0777ac */ /* 0x000ee20008000800 */
[----:B------:R-:W-:Y:S01]  /*25100*/  ISETP.LT.AND P6, PT, R16, UR10, !P2 ;  /* 0x0000000a10007c0c */ /* 0x000fe2000d7c1270 */
[----:B------:R3:W-:Y:S01]  /*25110*/  @P3 STG.E.U8 desc[UR18][R8.64], R13 ;  /* 0x0000000d08003986 */ /* 0x0007e2000c101112 */
[C---:B0-----:R-:W-:Y:S01]  /*25120*/  IADD3 R4, P3, PT, R0.reuse, R3, RZ ;  /* 0x0000000300047210 */ /* 0x041fe20007f7e0ff */
[C---:B------:R-:W-:Y:S01]  /*25130*/  VIADD R10, R0.reuse, UR5 ;  /* 0x00000005000a7c36 */ /* 0x040fe20008000000 */
[----:B------:R-:W-:Y:S01]  /*25140*/  F2FP.SATFINITE.E4M3.F32.PACK_AB_MERGE_C R109, R109, R108, RZ ;  /* 0x0000006c6d6d723e */ /* 0x000fe200048070ff */
[----:B------:R-:W4:Y:S01]  /*25150*/  LDL.LU R16, [R1+0x978] ;  /* 0x0009780001107983 */ /* 0x000f220000300800 */
[----:B------:R-:W-:Y:S01]  /*25160*/  LEA.HI.X.SX32 R5, R0, R2, 0x1, P3 ;  /* 0x0000000200057211 */ /* 0x000fe200018f0eff */
[----:B------:R-:W0:Y:S01]  /*25170*/  LDCU UR10, c[0x0][0x39c] ;  /* 0x00007380ff0a77ac */ /* 0x000e220008000800 */
[----:B------:R-:W-:-:S02]  /*25180*/  PRMT R11, R109, 0x9910, RZ ;  /* 0x000099106d0b7816 */ /* 0x000fc400000000ff */
[CC--:B-----5:R-:W-:Y:S02]  /*25190*/  IADD3 R6, P3, PT, R10.reuse, R3.reuse, RZ ;  /* 0x000000030a067210 */ /* 0x0e0fe40007f7e0ff */
[----:B------:R-:W-:Y:S02]  /*251a0*/  SHF.R.S32.HI R11, RZ, 0x8, R11 ;  /* 0x00000008ff0b7819 */ /* 0x000fe4000001140b */
[C---:B------:R-:W-:Y:S01]  /*251b0*/  LEA.HI.X.SX32 R7, R10.reuse, R2, 0x1, P3 ;  /* 0x000000020a077211 */ /* 0x040fe200018f0eff */
[----:B------:R-:W-:Y:S01]  /*251c0*/  VIADD R10, R10, UR5 ;  /* 0x000000050a0a7c36 */ /* 0x000fe20008000000 */
[----:B------:R5:W-:Y:S04]  /*251d0*/  @P6 STG.E.U8 desc[UR18][R4.64], R109 ;  /* 0x0000006d04006986 */ /* 0x000be8000c101112 */
[----:B------:R0:W-:Y:S01]  /*251e0*/  @P1 STG.E.U8 desc[UR18][R6.64], R11 ;  /* 0x0000000b06001986 */ /* 0x0001e2000c101112 */
[----:B---3--:R-:W-:-:S04]  /*251f0*/  IADD3 R8, P1, PT, R10, R3, RZ ;  /* 0x000000030a087210 */ /* 0x008fc80007f3e0ff */
[----:B------:R-:W-:Y:S02]  /*25200*/  LEA.HI.X.SX32 R9, R10, R2, 0x1, P1 ;  /* 0x000000020a097211 */ /* 0x000fe400008f0eff */
[----:B--2---:R-:W-:Y:S02]  /*25210*/  ISETP.LT.AND P1, PT, R15, UR4, !P2 ;  /* 0x000000040f007c0c */ /* 0x004fe4000d721270 */
[----:B----4-:R-:W-:Y:S01]  /*25220*/  ISETP.LT.AND P3, PT, R14, UR6, !P2 ;  /* 0x000000060e007c0c */ /* 0x010fe2000d761270 */
[----:B------:R-:W2:Y:S01]  /*25230*/  LDL.LU R15, [R1+0x96c] ;  /* 0x00096c00010f7983 */ /* 0x000ea20000300800 */
[----:B------:R-:W-:Y:S01]  /*25240*/  VIADD R0, R10, UR5 ;  /* 0x000000050a007c36 */ /* 0x000fe20008000000 */
[----:B------:R-:W-:Y:S01]  /*25250*/  F2FP.SATFINITE.E4M3.F32.PACK_AB_MERGE_C R111, R111, R110, RZ ;  /* 0x0000006e6f6f723e */ /* 0x000fe200048070ff */
[----:B------:R-:W2:Y:S01]  /*25260*/  LDCU UR4, c[0x0][0x39c] ;  /* 0x00007380ff0477ac */ /* 0x000ea20008000800 */
[----:B------:R-:W3:Y:S02]  /*25270*/  LDL.LU R14, [R1+0x960] ;  /* 0x00096000010e7983 */ /* 0x000ee40000300800 */
[C---:B-----5:R-:W-:Y:S01]  /*25280*/  IADD3 R4, P6, PT, R0.reuse, R3, RZ ;  /* 0x0000000300047210 */ /* 0x060fe20007fde0ff */
[----:B------:R-:W3:Y:S01]  /*25290*/  LDCU UR6, c[0x0][0x39c] ;  /* 0x00007380ff0677ac */ /* 0x000ee20008000800 */
[----:B------:R-:W-:Y:S01]  /*252a0*/  PRMT R12, R111, 0x9910, RZ ;  /* 0x000099106f0c7816 */ /* 0x000fe200000000ff */
[----:B------:R-:W4:Y:S01]  /*252b0*/  LDL.LU R10, [R1+0x8d8] ;  /* 0x0008d800010a7983 */ /* 0x000f220000300800 */
        /* <DEDUP_REMOVED lines=9> */
[----:B------:R-:W4:Y:S02]  /*25350*/  LDCU UR7, c[0x0][0x39c] ;  /* 0x00007380ff0777ac */ /* 0x000f240008000800 */
        /* <DEDUP_REMOVED lines=14> */
[----:B-1----:R-:W-:Y:S01]  /*25440*/  ISETP.LT.AND P5, PT, R17, UR9, !P2 ;  /* 0x0000000911007c0c */ /* 0x002fe2000d7a1270 */
[----:B------:R-:W1:Y:S01]  /*25450*/  LDCU UR9, c[0x0][0x39c] ;  /* 0x00007380ff0977ac */ /* 0x000e620008000800 */
[----:B------:R-:W-:-:S02]  /*25460*/  ISETP.LT.AND P6, PT, R16, UR10, !P2 ;  /* 0x0000000a10007c0c */ /* 0x000fc4000d7c1270 */
[----:B--2---:R-:W-:Y:S01]  /*25470*/  ISETP.LT.AND P1, PT, R15, UR4, !P2 ;  /* 0x000000040f007c0c */ /* 0x004fe2000d721270 */
[----:B------:R-:W2:Y:S01]  /*25480*/  LDCU UR4, c[0x0][0x39c] ;  /* 0x00007380ff0477ac */ /* 0x000ea20008000800 */
[----:B------:R-:W2:Y:S01]  /*25490*/  LDL.LU R15, [R1+0x7f8] ;  /* 0x0007f800010f7983 */ /* 0x000ea20000300800 */
[----:B---3--:R-:W-:Y:S01]  /*254a0*/  ISETP.LT.AND P0, PT, R14, UR6, !P2 ;  /* 0x000000060e007c0c */ /* 0x008fe2000d701270 */
[----:B------:R-:W3:Y:S02]  /*254b0*/  LDCU UR6, c[0x0][0x39c] ;  /* 0x00007380ff0677ac */ /* 0x000ee40008000800 */
[----:B------:R-:W3:Y:S01]  /*254c0*/  LDL.LU R14, [R1+0x7f4] ;  /* 0x0007f400010e7983 */ /* 0x000ee20000300800 */
[----:B------:R-:W-:Y:S02]  /*254d0*/  PRMT R13, R115, 0x9910, RZ ;  /* 0x00009910730d7816 */ /* 0x000fe400000000ff */
[C---:B------:R-:W-:Y:S01]  /*254e0*/  IADD3 R6, P3, PT, R0.reuse, R3, RZ ;  /* 0x0000000300067210 */ /* 0x040fe20007f7e0ff */
[----:B------:R-:W3:Y:S01]  /*254f0*/  LDL.LU R18, [R1+0x7f0] ;  /* 0x0007f00001127983 */ /* 0x000ee20000300800 */
[----:B------:R-:W-:Y:S01]  /*25500*/  F2FP.SATFINITE.E4M3.F32.PACK_AB_MERGE_C R117, R117, R116, RZ ;  /* 0x000000747575723e */ /* 0x000fe200048070ff */
[----:B------:R-:W1:Y:S02]  /*25510*/  LDCU UR10, c[0x0][0x39c] ;  /* 0x00007380ff0a77ac */ /* 0x000e640008000800 */
[----:B------:R-:W3:Y:S04]  /*25520*/  LDL.LU R17, [R1+0x7e0] ;  /* 0x0007e00001117983 */ /* 0x000ee80000300800 */
[----:B------:R-:W1:Y:S01]  /*25530*/  LDL.LU R16, [R1+0x95c] ;  /* 0x00095c0001107983 */ /* 0x000e620000300800 */
[C---:B------:R-:W-:Y:S01]  /*25540*/  LEA.HI.X.SX32 R7, R0.reuse, R2, 0x1, P3 ;  /* 0x0000000200077211 */ /* 0x040fe200018f0eff */
[----:B------:R-:W-:Y:S01]  /*25550*/  VIADD R0, R0, UR5 ;  /* 0x0000000500007c36 */ /* 0x000fe20008000000 */
[----:B------:R-:W-:-:S02]  /*25560*/  SHF.R.S32.HI R13, RZ, 0x8, R13 ;  /* 0x00000008ff0d7819 */ /* 0x000fc4000001140d */
[----:B----4-:R-:W-:Y:S01]  /*25570*/  ISETP.LT.AND P3, PT, R10, UR7, !P2 ;  /* 0x000000070a007c0c */ /* 0x010fe2000d761270 */
[C---:B------:R-:W-:Y:S01]  /*25580*/  VIADD R10, R0.reuse, UR5 ;  /* 0x00000005000a7c36 */ /* 0x040fe20008000000 */
[----:B0-----:R-:W-:Y:S01]  /*25590*/  PRMT R11, R117, 0x9910, RZ ;  /* 0x00009910750b7816 */ /* 0x001fe200000000ff */
[----:B------:R0:W-:Y:S01]  /*255a0*/  @P5 STG.E.U8 desc[UR18][R6.64], R13 ;  /* 0x0000000d06005986 */ /* 0x0001e2000c101112 */
[CC--:B------:R-:W-:Y:S01]  /*255b0*/  IADD3 R4, P5, PT, R0.reuse, R3.reuse, RZ ;  /* 0x0000000300047210 */ /* 0x0c0fe20007fbe0ff */
[----:B------:R-:W4:Y:S03]  /*255c0*/  LDCU UR7, c[0x0][0x39c] ;  /* 0x00007380ff0777ac */ /* 0x000f260008000800 */
[----:B------:R-:W-:Y:S02]  /*255d0*/  LEA.HI.X.SX32 R5, R0, R2, 0x1, P5 ;  /* 0x0000000200057211 */ /* 0x000fe400028f0eff */
[----:B-----5:R-:W-:-:S02]  /*255e0*/  IADD3 R8, P5, PT, R10, R3, RZ ;  /* 0x000000030a087210 */ /* 0x020fc40007fbe0ff */
[----:B------:R-:W-:Y:S02]  /*255f0*/  SHF.R.S32.HI R11, RZ, 0x8, R11 ;  /* 0x00000008ff0b7819 */ /* 0x000fe4000001140b */
[C---:B------:R-:W-:Y:S01]  /*25600*/  LEA.HI.X.SX32 R9, R10.reuse, R2, 0x1, P5 ;  /* 0x000000020a097211 */ /* 0x040fe200028f0eff */
[----:B------:R-:W-:Y:S01]  /*25610*/  VIADD R10, R10, UR5 ;  /* 0x000000050a0a7c36 */ /* 0x000fe20008000000 */
[----:B------:R5:W-:Y:S04]  /*25620*/  @P6 STG.E.U8 desc[UR18][R4.64], R117 ;  /* 0x0000007504006986 */ /* 0x000be8000c101112 */
[----:B------:R4:W-:Y:S01]  /*25630*/  @P1 STG.E.U8 desc[UR18][R8.64], R11 ;  /* 0x0000000b08001986 */ /* 0x0009e2000c101112 */
[C---:B0-----:R-:W-:Y:S01]  /*25640*/  IADD3 R6, P1, PT, R10.reuse, R3, RZ ;  /* 0x000000030a067210 */ /* 0x041fe20007f3e0ff */
[----:B------:R-:W-:-:S03]  /*25650*/  VIADD R0, R10, UR5 ;  /* 0x000000050a007c36 */ /* 0x000fc60008000000 */
[----:B------:R-:W-:Y:S02]  /*25660*/  LEA.HI.X.SX32 R7, R10, R2, 0x1, P1 ;  /* 0x000000020a077211 */ /* 0x000fe400008f0eff */
[----:B------:R-:W-:Y:S02]  /*25670*/  F2FP.SATFINITE.E4M3.F32.PACK_AB_MERGE_C R119, R119, R118, RZ ;  /* 0x000000767777723e */ /* 0x000fe400048070ff */
[CC--:B-----5:R-:W-:Y:S02]  /*25680*/  IADD3 R4, P6, PT, R0.reuse, R3.reuse, RZ ;  /* 0x0000000300047210 */ /* 0x0e0fe40007fde0ff */
[----:B------:R-:W-:Y:S02]  /*25690*/  PRMT R12, R119, 0x9910, RZ ;  /* 0x00009910770c7816 */ /* 0x000fe400000000ff */
[C---:B------:R-:W-:Y:S02]  /*256a0*/  LEA.HI.X.SX32 R5, R0.reuse, R2, 0x1, P6 ;  /* 0x0000000200057211 */ /* 0x040fe400030f0eff */
[----:B----4-:R-:W-:Y:S01]  /*256b0*/  SHF.R.S32.HI R11, RZ, 0x8, R12 ;  /* 0x00000008ff0b7819 */ /* 0x010fe2000001140c */
[----:B------:R-:W-:Y:S01]  /*256c0*/  VIADD R0, R0, UR5 ;  /* 0x0000000500007c36 */ /* 0x000fe20008000000 */
[----:B------:R0:W-:Y:S04]  /*256d0*/  @P0 STG.E.U8 desc[UR18][R6.64], R119 ;  /* 0x0000007706000986 */ /* 0x0001e8000c101112 */
[----:B------:R-:W-:-:S04]  /*256e0*/  IADD3 R8, P6, PT, R0, R3, RZ ;  /* 0x0000000300087210 */ /* 0x000fc80007fde0ff */
[----:B------:R-:W-:Y:S02]  /*256f0*/  LEA.HI.X.SX32 R9, R0, R2, 0x1, P6 ;  /* 0x0000000200097211 */ /* 0x000fe400030f0eff */
[----:B--2---:R-:W-:Y:S02]  /*25700*/  ISETP.LT.AND P1, PT, R15, UR4, !P2 ;  /* 0x000000040f007c0c */ /* 0x004fe4000d721270 */
[----:B---3--:R-:W-:Y:S01]  /*25710*/  ISETP.LT.AND P5, PT, R14, UR6, !P2 ;  /* 0x000000060e007c0c */ /* 0x008fe2000d7a1270 */
[----:B------:R-:W2:Y:S01]  /*25720*/  LDL.LU R15, [R1+0x958] ;  /* 0x00095800010f7983 */ /* 0x000ea20000300800 */
[----:B------:R-:W-:-:S03]  /*25730*/  ISETP.LT.AND P0, PT, R18, UR7, !P2 ;  /* 0x0000000712007c0c */ /* 0x000fc6000d701270 */
[----:B------:R-:W3:Y:S01]  /*25740*/  LDL.LU R14, [R1+0x954] ;  /* 0x00095400010e7983 */ /* 0x000ee20000300800 */
[----:B------:R-:W-:Y:S01]  /*25750*/  F2FP.SATFINITE.E4M3.F32.PACK_AB_MERGE_C R121, R121, R120, RZ ;  /* 0x000000787979723e */ /* 0x000fe200048070ff */
[----:B------:R-:W-:Y:S01]  /*25760*/  VIADD R0, R0, UR5 ;  /* 0x0000000500007c36 */ /* 0x000fe20008000000 */
[----:B------:R-:W4:Y:S01]  /*25770*/  LDCU UR7, c[0x0][0x39c] ;  /* 0x00007380ff0777ac */ /* 0x000f220008000800 */
[----:B------:R-:W4:Y:S01]  /*25780*/  LDL.LU R10, [R1+0x8d4] ;  /* 0x0008d400010a7983 */ /* 0x000f220000300800 */
[----:B-1----:R-:W-:-:S03]  /*25790*/  ISETP.LT.AND P6, PT, R16, UR10, !P2 ;  /* 0x0000000a10007c0c */ /* 0x002fc6000d7c1270 */
[----:B------:R-:W5:Y:S01]  /*257a0*/  LDL.LU R12, [R1+0x7ec] ;  /* 0x0007ec00010c7983 */ /* 0x000f620000300800 */
[----:B------:R-:W2:Y:S03]  /*257b0*/  LDCU UR4, c[0x0][0x39c] ;  /* 0x00007380ff0477ac */ /* 0x000ea60008000800 */
[----:B------:R-:W5:Y:S01]  /*257c0*/  LDL.LU R18, [R1+0x7e8] ;  /* 0x0007e80001127983 */ /* 0x000f620000300800 */
[----:B------:R-:W-:Y:S01]  /*257d0*/  F2FP.SATFINITE.E4M3.F32.PACK_AB_MERGE_C R123, R123, R122, RZ ;  /* 0x0000007a7b7b723e */ /* 0x000fe200048070ff */
[----:B------:R-:W3:Y:S02]  /*257e0*/  LDCU UR6, c[0x0][0x39c] ;  /* 0x00007380ff0677ac */ /* 0x000ee40008000800 */
[----:B------:R-:W5:Y:S01]  /*257f0*/  LDL.LU R16, [R1+0x7d8] ;  /* 0x0007d80001107983 */ /* 0x000f620000300800 */
[----:B0-----:R-:W-:-:S03]  /*25800*/  PRMT R6, R121, 0x9910, RZ ;  /* 0x0000991079067816 */ /* 0x001fc600000000ff */
[----:B------:R0:W-:Y:S01]  /*25810*/  @P3 STG.E.U8 desc[UR18][R4.64], R11 ;  /* 0x0000000b04003986 */ /* 0x0001e2000c101112 */
[----:B------:R-:W-:-:S03]  /*25820*/  VIADD R7, R0, UR5 ;  /* 0x0000000500077c36 */ /* 0x000fc60008000000 */
[----:B------:R1:W-:Y:S01]  /*25830*/  @P1 STG.E.U8 desc[UR18][R8.64], R121 ;  /* 0x0000007908001986 */ /* 0x0003e2000c101112 */
[----:B------:R-:W-:Y:S01]  /*25840*/  ISETP.LT.AND P3, PT, R17, UR9, !P2 ;  /* 0x0000000911007c0c */ /* 0x000fe2000d761270 */
[----:B0-----:R-:W-:Y:S01]  /*25850*/  IMAD.MOV.U32 R11, RZ, RZ, R6 ;  /* 0x000000ffff0b7224 */ /* 0x001fe200078e0006 */
[----:B------:R-:W-:-:S04]  /*25860*/  IADD3 R4, P1, PT, R0, R3, RZ ;  /* 0x0000000300047210 */ /* 0x000fc80007f3e0ff */
[-C--:B------:R-:W-:Y:S01]  /*25870*/  LEA.HI.X.SX32 R5, R0, R2.reuse, 0x1, P1 ;  /* 0x0000000200057211 */ /* 0x080fe200008f0eff */
[C---:B------:R-:W-:Y:S01]  /*25880*/  VIADD R0, R7.reuse, UR5 ;  /* 0x0000000507007c36 */ /* 0x040fe20008000000 */
[----:B------:R-:W-:Y:S02]  /*25890*/  SHF.R.S32.HI R11, RZ, 0x8, R11 ;  /* 0x00000008ff0b7819 */ /* 0x000fe4000001140b */
[-C--:B------:R-:W-:Y:S02]  /*258a0*/  IADD3 R6, P1, PT, R7, R3.reuse, RZ ;  /* 0x0000000307067210 */ /* 0x080fe40007f3e0ff */
[----:B------:R-:W-:Y:S01]  /*258b0*/  PRMT R13, R123, 0x9910, RZ ;  /* 0x000099107b0d7816 */ /* 0x000fe200000000ff */
[----:B------:R0:W-:Y:S01]  /*258c0*/  @P5 STG.E.U8 desc[UR18][R4.64], R11 ;  /* 0x0000000b04005986 */ /* 0x0001e2000c101112 */
[----:B-1----:R-:W-:Y:S02]  /*258d0*/  IADD3 R8, P5, PT, R0, R3, RZ ;  /* 0x0000000300087210 */ /* 0x002fe40007fbe0ff */
[----:B------:R-:W-:-:S02]  /*258e0*/  LEA.HI.X.SX32 R7, R7, R2, 0x1, P1 ;  /* 0x0000000207077211 */ /* 0x000fc400008f0eff */
[C---:B------:R-:W-:Y:S01]  /*258f0*/  LEA.HI.X.SX32 R9, R0.reuse, R2, 0x1, P5 ;  /* 0x0000000200097211 */ /* 0x040fe200028f0eff */
[----:B------:R-:W-:Y:S01]  /*25900*/  VIADD R0, R0, UR5 ;  /* 0x0000000500007c36 */ /* 0x000fe20008000000 */
[----:B------:R-:W-:Y:S01]  /*25910*/  SHF.R.S32.HI R13, RZ, 0x8, R13 ;  /* 0x00000008ff0d7819 */ /* 0x000fe2000001140d */
[----:B------:R1:W-:Y:S01]  /*25920*/  @P0 STG.E.U8 desc[UR18][R6.64], R123 ;  /* 0x0000007b06000986 */ /* 0x0003e2000c101112 */
[----:B------:R-:W-:-:S03]  /*25930*/  F2FP.SATFINITE.E4M3.F32.PACK_AB_MERGE_C R125, R125, R124, RZ ;  /* 0x0000007c7d7d723e */ /* 0x000fc600048070ff */
[----:B------:R1:W-:Y:S01]  /*25940*/  @P3 STG.E.U8 desc[UR18][R8.64], R13 ;  /* 0x0000000d08003986 */ /* 0x0003e2000c101112 */
[C---:B0-----:R-:W-:Y:S02]  /*25950*/  IADD3 R4, P3, PT, R0.reuse, R3, RZ ;  /* 0x0000000300047210 */ /* 0x041fe40007f7e0ff */
[----:B------:R-:W-:Y:S02]  /*25960*/  PRMT R17, R125, 0x9910, RZ ;  /* 0x000099107d117816 */ /* 0x000fe400000000ff */
[----:B------:R-:W-:Y:S02]  /*25970*/  LEA.HI.X.SX32 R5, R0, R2, 0x1, P3 ;  /* 0x0000000200057211 */ /* 0x000fe400018f0eff */
[----:B------:R-:W-:-:S03]  /*25980*/  SHF.R.S32.HI R17, RZ, 0x8, R17 ;  /* 0x00000008ff117819 */ /* 0x000fc60000011411 */
[----:B------:R0:W-:Y:S01]  /*25990*/  @P6 STG.E.U8 desc[UR18][R4.64], R125 ;  /* 0x0000007d04006986 */ /* 0x0001e2000c101112 */
[----:B------:R-:W-:Y:S02]  /*259a0*/  F2FP.SATFINITE.E4M3.F32.PACK_AB_MERGE_C R127, R127, R126, RZ ;  /* 0x0000007e7f7f723e */ /* 0x000fe400048070ff */
[----:B------:R-:W-:Y:S02]  /*259b0*/  F2FP.SATFINITE.E4M3.F32.PACK_AB_MERGE_C R129, R129, R128, RZ ;  /* 0x000000808181723e */ /* 0x000fe400048070ff */
[----:B------:R-:W-:-:S04]  /*259c0*/  F2FP.SATFINITE.E4M3.F32.PACK_AB_MERGE_C R131, R131, R130, RZ ;  /* 0x000000828383723e */ /* 0x000fc800048070ff */
[----:B------:R-:W-:-:S04]  /*259d0*/  PRMT R19, R131, 0x9910, RZ ;  /* 0x0000991083137816 */ /* 0x000fc800000000ff */
[----:B------:R-:W-:Y:S02]  /*259e0*/  SHF.R.S32.HI R19, RZ, 0x8, R19 ;  /* 0x00000008ff137819 */ /* 0x000fe40000011413 */
[----:B--2---:R-:W-:Y:S01]  /*259f0*/  ISETP.LT.AND P1, PT, R15, UR4, !P2 ;  /* 0x000000040f007c0c */ /* 0x004fe2000d721270 */
[----:B------:R-:W5:Y:S01]  /*25a00*/  LDCU UR4, c[0x0][0x39c] ;  /* 0x00007380ff0477ac */ /* 0x000f620008000800 */
[----:B----4-:R-:W-:Y:S01]  /*25a10*/  ISETP.LT.AND P5, PT, R10, UR7, !P2 ;  /* 0x000000070a007c0c */ /* 0x010fe2000d7a1270 */
[----:B------:R-:W-:Y:S01]  /*25a20*/  VIADD R10, R0, UR5 ;  /* 0x00000005000a7c36 */ /* 0x000fe20008000000 */
[----:B---3--:R-:W-:Y:S01]  /*25a30*/  ISETP.LT.AND P0, PT, R14, UR6, !P2 ;  /* 0x000000060e007c0c */ /* 0x008fe2000d701270 */
[----:B------:R-:W2:Y:S02]  /*25a40*/  LDCU UR6, c[0x0][0x39c] ;  /* 0x00007380ff0677ac */ /* 0x000ea40008000800 */
[C---:B------:R-:W-:Y:S01]  /*25a50*/  VIADD R0, R10.reuse, UR5 ;  /* 0x000000050a007c36 */ /* 0x040fe20008000000 */
[----:B-1----:R-:W-:Y:S01]  /*25a60*/  IADD3 R6, P3, PT, R10, R3, RZ ;  /* 0x000000030a067210 */ /* 0x002fe20007f7e0ff */
[----:B------:R-:W1:Y:S02]  /*25a70*/  LDCU UR7, c[0x0][0x39c] ;  /* 0x00007380ff0777ac */ /* 0x000e640008000800 */
[----:B------:R-:W-:Y:S01]  /*25a80*/  VIADD R11, R0, UR5 ;  /* 0x00000005000b7c36 */ /* 0x000fe20008000000 */
[----:B------:R-:W-:-:S03]  /*25a90*/  LEA.HI.X.SX32 R7, R10, R2, 0x1, P3 ;  /* 0x000000020a077211 */ /* 0x000fc600018f0eff */
[----:B------:R-:W-:Y:S02]  /*25aa0*/  VIADD R13, R11, UR5 ;  /* 0x000000050b0d7c36 */ /* 0x000fe40008000000 */
[----:B------:R3:W-:Y:S01]  /*25ab0*/  @P1 STG.E.U8 desc[UR18][R6.64], R17 ;  /* 0x0000001106001986 */ /* 0x0007e2000c101112 */
[CC--:B------:R-:W-:Y:S01]  /*25ac0*/  IADD3 R8, P1, PT, R0.reuse, R3.reuse, RZ ;  /* 0x0000000300087210 */ /* 0x0c0fe20007f3e0ff */
[----:B------:R-:W-:Y:S01]  /*25ad0*/  VIADD R14, R13, UR5 ;  /* 0x000000050d0e7c36 */ /* 0x000fe20008000000 */
[CC--:B------:R-:W-:Y:S02]  /*25ae0*/  IADD3 R10, P6, PT, R11.reuse, R3.reuse, RZ ;  /* 0x000000030b0a7210 */ /* 0x0c0fe40007fde0ff */
[-C--:B------:R-:W-:Y:S01]  /*25af0*/  LEA.HI.X.SX32 R9, R0, R2.reuse, 0x1, P1 ;  /* 0x0000000200097211 */ /* 0x080fe200008f0eff */
[----:B------:R-:W-:Y:S01]  /*25b00*/  VIADD R0, R14, UR5 ;  /* 0x000000050e007c36 */ /* 0x000fe20008000000 */
[----:B-----5:R-:W-:Y:S02]  /*25b10*/  ISETP.LT.AND P3, PT, R12, UR4, !P2 ;  /* 0x000000040c007c0c */ /* 0x020fe4000d761270 */
[----:B------:R-:W-:Y:S01]  /*25b20*/  LEA.HI.X.SX32 R11, R11, R2, 0x1, P6 ;  /* 0x000000020b0b7211 */ /* 0x000fe200030f0eff */
[----:B------:R-:W-:Y:S01]  /*25b30*/  VIADD R15, R0, UR5 ;  /* 0x00000005000f7c36 */ /* 0x000fe20008000000 */
[----:B0-----:R-:W-:-:S02]  /*25b40*/  IADD3 R4, P1, PT, R13, R3, RZ ;  /* 0x000000030d047210 */ /* 0x001fc40007f3e0ff */
[CC--:B------:R-:W-:Y:S02]  /*25b50*/  IADD3 R12, P6, PT, R14.reuse, R3.reuse, RZ ;  /* 0x000000030e0c7210 */ /* 0x0c0fe40007fde0ff */
[-C--:B------:R-:W-:Y:S02]  /*25b60*/  LEA.HI.X.SX32 R5, R13, R2.reuse, 0x1, P1 ;  /* 0x000000020d057211 */ /* 0x080fe400008f0eff */
[-C--:B------:R-:W-:Y:S02]  /*25b70*/  LEA.HI.X.SX32 R13, R14, R2.reuse, 0x1, P6 ;  /* 0x000000020e0d7211 */ /* 0x080fe400030f0eff */
[----:B------:R-:W-:Y:S02]  /*25b80*/  IADD3 R14, P6, PT, R15, R3, RZ ;  /* 0x000000030f0e7210 */ /* 0x000fe40007fde0ff */
[----:B---3--:R-:W-:Y:S02]  /*25b90*/  PRMT R7, R127, 0x9910, RZ ;  /* 0x000099107f077816 */ /* 0x008fe400000000ff */
[----:B------:R-:W-:-:S02]  /*25ba0*/  LEA.HI.X.SX32 R15, R15, R2, 0x1, P6 ;  /* 0x000000020f0f7211 */ /* 0x000fc400030f0eff */
[----:B--2---:R-:W-:Y:S02]  /*25bb0*/  ISETP.LT.AND P1, PT, R18, UR6, !P2 ;  /* 0x0000000612007c0c */ /* 0x004fe4000d721270 */
[----:B------:R-:W-:Y:S01]  /*25bc0*/  IADD3 R6, P6, PT, R0, R3, RZ ;  /* 0x0000000300067210 */ /* 0x000fe20007fde0ff */
[----:B------:R-:W-:Y:S01]  /*25bd0*/  IMAD.MOV.U32 R3, RZ, RZ, R7 ;  /* 0x000000ffff037224 */ /* 0x000fe200078e0007 */
[----:B-1----:R-:W-:Y:S02]  /*25be0*/  ISETP.LT.AND P2, PT, R16, UR7, !P2 ;  /* 0x0000000710007c0c */ /* 0x002fe4000d741270 */
[----:B------:R-:W-:Y:S02]  /*25bf0*/  PRMT R17, R129, 0x9910, RZ ;  /* 0x0000991081117816 */ /* 0x000fe400000000ff */
[----:B------:R-:W-:Y:S02]  /*25c00*/  SHF.R.S32.HI R3, RZ, 0x8, R3 ;  /* 0x00000008ff037819 */ /* 0x000fe40000011403 */
[----:B------:R-:W-:Y:S01]  /*25c10*/  SHF.R.S32.HI R17, RZ, 0x8, R17 ;  /* 0x00000008ff117819 */ /* 0x000fe20000011411 */
[----:B------:R0:W-:Y:S01]  /*25c20*/  @P0 STG.E.U8 desc[UR18][R8.64], R127 ;  /* 0x0000007f08000986 */ /* 0x0001e2000c101112 */
[----:B------:R-:W-:-:S03]  /*25c30*/  LEA.HI.X.SX32 R7, R0, R2, 0x1, P6 ;  /* 0x0000000200077211 */ /* 0x000fc600030f0eff */
[----:B------:R0:W-:Y:S04]  /*25c40*/  @P5 STG.E.U8 desc[UR18][R10.64], R3 ;  /* 0x000000030a005986 */ /* 0x0001e8000c101112 */
[----:B------:R0:W-:Y:S04]  /*25c50*/  @P3 STG.E.U8 desc[UR18][R4.64], R129 ;  /* 0x0000008104003986 */ /* 0x0001e8000c101112 */
[----:B------:R0:W-:Y:S04]  /*25c60*/  @P1 STG.E.U8 desc[UR18][R12.64], R17 ;  /* 0x000000110c001986 */ /* 0x0001e8000c101112 */
[----:B------:R0:W-:Y:S04]  /*25c70*/  @P2 STG.E.U8 desc[UR18][R6.64], R131 ;  /* 0x0000008306002986 */ /* 0x0001e8000c101112 */
[----:B------:R0:W-:Y:S01]  /*25c80*/  @P4 STG.E.U8 desc[UR18][R14.64], R19 ;  /* 0x000000130e004986 */ /* 0x0001e2000c101112 */
[----:B------:R-:W-:Y:S06]  /*25c90*/  BAR.SYNC.DEFER_BLOCKING 0x0 ;  /* 0x0000000000007b1d */ /* 0x000fec0000010000 */
[----:B------:R-:W-:Y:S05]  /*25ca0*/  BRA.U UP0, `(.L_x_13) ;  /* 0x0000000100a07547 */ /* 0x000fea000b800000 */
[----:B------:R-:W1:Y:S01]  /*25cb0*/  S2UR UR5, SR_CgaCtaId ;  /* 0x00000000000579c3 */ /* 0x000e620000008800 */
[----:B------:R-:W-:Y:S01]  /*25cc0*/  NOP ;  /* 0x0000000000007918 */ /* 0x000fe20000000000 */
[----:B------:R-:W-:Y:S01]  /*25cd0*/  UMOV UR4, 0x50 ;  /* 0x0000005000047882 */ /* 0x000fe20000000000 */
[----:B------:R-:W-:Y:S02]  /*25ce0*/  IMAD.U32 R0, RZ, RZ, UR8 ;  /* 0x00000008ff007e24 */ /* 0x000fe4000f8e00ff */
[----:B0-----:R-:W-:Y:S02]  /*25cf0*/  IMAD.MOV.U32 R3, RZ, RZ, 0xf ;  /* 0x0000000fff037424 */ /* 0x001fe400078e00ff */
[----:B------:R-:W-:Y:S01]  /*25d00*/  IMAD.MOV.U32 R7, RZ, RZ, 0x1 ;  /* 0x00000001ff077424 */ /* 0x000fe200078e00ff */
[----:B------:R-:W-:-:S04]  /*25d10*/  LOP3.LUT R0, R0, 0xffff, RZ, 0xc0, !PT ;  /* 0x0000ffff00007812 */ /* 0x000fc800078ec0ff */
[----:B------:R-:W-:-:S05]  /*25d20*/  SHF.R.U32.HI R0, RZ, 0x5, R0 ;  /* 0x00000005ff007819 */ /* 0x000fca0000011600 */
[----:B------:R-:W-:Y:S01]  /*25d30*/  VIADD R2, R0, 0x10 ;  /* 0x0000001000027836 */ /* 0x000fe20000000000 */
[----:B------:R-:W-:Y:S01]  /*25d40*/  SHF.L.U32 R0, R3, R0, RZ ;  /* 0x0000000003007219 */ /* 0x000fe200000006ff */
[----:B-1----:R-:W-:-:S03]  /*25d50*/  ULEA UR6, UR5, UR4, 0x18 ;  /* 0x0000000405067291 */ /* 0x002fc6000f8ec0ff */
[----:B------:R-:W-:-:S04]  /*25d60*/  SHF.L.U32 R3, R7, R2, RZ ;  /* 0x0000000207037219 */ /* 0x000fc800000006ff */
[----:B------:R-:W-:Y:S02]  /*25d70*/  LOP3.LUT R0, R3, R0, RZ, 0xfc, !PT ;  /* 0x0000000003007212 */ /* 0x000fe400078efcff */
[----:B------:R-:W0:Y:S02]  /*25d80*/  LDS R5, [UR6] ;  /* 0x00000006ff057984 */ /* 0x000e240008000800 */
[C---:B------:R-:W-:Y:S02]  /*25d90*/  LOP3.LUT R2, R0.reuse, 0xffff, RZ, 0xc0, !PT ;  /* 0x0000ffff00027812 */ /* 0x040fe400078ec0ff */
[----:B0-----:R-:W-:-:S04]  /*25da0*/  LOP3.LUT R3, R0, 0xffff, R5, 0x80, !PT ;  /* 0x0000ffff00037812 */ /* 0x001fc800078e8005 */
[----:B------:R-:W-:-:S13]  /*25db0*/  ISETP.NE.AND P0, PT, R3, R2, PT ;  /* 0x000000020300720c */ /* 0x000fda0003f05270 */
[----:B------:R-:W-:Y:S05]  /*25dc0*/  @P0 BRA `(.L_x_14) ;  /* 0x0000000000500947 */ /* 0x000fea0003800000 */
[----:B------:R-:W-:Y:S02]  /*25dd0*/  SHF.R.U32.HI R5, RZ, 0x10, R5 ;  /* 0x00000010ff057819 */ /* 0x000fe40000011605 */
[----:B------:R-:W-:-:S04]  /*25de0*/  SHF.R.U32.HI R2, RZ, 0x10, R0 ;  /* 0x00000010ff027819 */ /* 0x000fc80000011600 */
[----:B------:R-:W-:-:S04]  /*25df0*/  LOP3.LUT R5, R5, R2, RZ, 0xc0, !PT ;  /* 0x0000000205057212 */ /* 0x000fc800078ec0ff */
[----:B------:R-:W-:-:S13]  /*25e00*/  ISETP.NE.AND P0, PT, R5, R2, PT ;  /* 0x000000020500720c */ /* 0x000fda0003f05270 */
[----:B------:R-:W-:Y:S05]  /*25e10*/  @P0 BRA `(.L_x_15) ;  /* 0x0000000000300947 */ /* 0x000fea0003800000 */
[----:B------:R-:W-:Y:S01]  /*25e20*/  R2UR UR4, R0 ;  /* 0x00000000000472ca */ /* 0x000fe200000e0000 */
[----:B------:R-:W-:Y:S01]  /*25e30*/  VOTEU.ANY UR5, UPT, PT ;  /* 0x0000000000057886 */ /* 0x000fe200038e0100 */
[----:B------:R-:W0:Y:S01]  /*25e40*/  S2R R0, SR_LANEID ;  /* 0x0000000000007919 */ /* 0x000e220000000000 */
[----:B------:R-:W-:-:S10]  /*25e50*/  UFLO.U32 UR5, UR5 ;  /* 0x00000005000572bd */ /* 0x000fd400080e0000 */
[----:B------:R-:W-:-:S06]  /*25e60*/  ULOP3.LUT UR4, URZ, UR4, URZ, 0x33, !UPT ;  /* 0x00000004ff047292 */ /* 0x000fcc000f8e33ff */
[----:B------:R-:W-:-:S04]  /*25e70*/  IMAD.U32 R2, RZ, RZ, UR4 ;  /* 0x00000004ff027e24 */ /* 0x000fc8000f8e00ff */
[----:B------:R-:W1:Y:S02]  /*25e80*/  REDUX UR7, R2 ;  /* 0x00000000020773c4 */ /* 0x000e640000000000 */
[----:B------:R2:W-:Y:S01]  /*25e90*/  UTCATOMSWS.AND URZ, UR4 ;  /* 0x0000000400ff79e3 */ /* 0x0005e20008000000 */
[----:B0-----:R-:W-:Y:S01]  /*25ea0*/  ISETP.EQ.U32.AND P0, PT, R0, UR5, PT ;  /* 0x0000000500007c0c */ /* 0x001fe2000bf02070 */
[----:B-1----:R-:W-:-:S12]  /*25eb0*/  IMAD.U32 R0, RZ, RZ, UR7 ;  /* 0x00000007ff007e24 */ /* 0x002fd8000f8e00ff */
[----:B------:R2:W-:Y:S01]  /*25ec0*/  @P0 ATOMS.AND RZ, [UR6], R0 ;  /* 0x00000000ffff098c */ /* 0x0005e2000a800006 */
[----:B------:R-:W-:Y:S05]  /*25ed0*/  BRA `(.L_x_13) ;  /* 0x0000000000147947 */ /* 0x000fea0003800000 */
.L_x_15:
[----:B------:R-:W-:-:S07]  /*25ee0*/  MOV R2, 0x25f00 ;  /* 0x00025f0000027802 */ /* 0x000fce0000000f00 */
[----:B------:R-:W-:Y:S05]  /*25ef0*/  CALL.REL.NOINC `($__internal_0_$__cuda_sm10x_tcgen05_guardrail_trap_col_being_dealloced_not_returned_by_alloc) ;  /* 0x00000000002c7944 */ /* 0x000fea0003c00000 */
[----:B------:R-:W-:Y:S05]  /*25f00*/  BRA `(.L_x_13) ;  /* 0x0000000000087947 */ /* 0x000fea0003800000 */
.L_x_14:
[----:B------:R-:W-:-:S07]  /*25f10*/  MOV R2, 0x25f30 ;  /* 0x00025f3000027802 */ /* 0x000fce0000000f00 */
[----:B------:R-:W-:Y:S05]  /*25f20*/  CALL.REL.NOINC `($__internal_2_$__cuda_sm10x_tcgen05_guardrail_trap_unallocated_columns_being_dealloced) ;  /* 0x0000000000387944 */ /* 0x000fea0003c00000 */
.L_x_13:
[----:B------:R-:W-:Y:S01]  /*25f30*/  NOP ;  /* 0x0000000000007918 */ /* 0x000fe20000000000 */
[----:B--2---:R-:W-:Y:S05]  /*25f40*/  EXIT ;  /* 0x000000000000794d */ /* 0x004fea0003800000 */
.L_x_8:
[----:B------:R-:W1:Y:S02]  /*25f50*/  SYNCS.PHASECHK.TRANS64.TRYWAIT P6, [UR6], R39 ;  /* 0x00000027ff0075a7 */ /* 0x000e6400080c1106 */
[----:B-1----:R-:W-:Y:S05]  /*25f60*/  @!P6 BRA `(.L_x_8) ;  /* 0xfffffffc00f8e947 */ /* 0x002fea000383ffff */
[----:B------:R-:W-:Y:S05]  /*25f70*/  BRA `(.L_x_16) ;  /* 0xfffffefc00847947 */ /* 0x000fea000383ffff */
.L_x_12:
[----:B------:R-:W0:Y:S02]  /*25f80*/  SYNCS.PHASECHK.TRANS64.TRYWAIT P4, [UR6], R10 ;  /* 0x0000000aff0075a7 */ /* 0x000e240008081106 */
[----:B0-----:R-:W-:Y:S05]  /*25f90*/  @!P4 BRA `(.L_x_12) ;  /* 0xfffffffc00f8c947 */ /* 0x001fea000383ffff */
[----:B------:R-:W-:Y:S05]  /*25fa0*/  BRA `(.L_x_11) ;  /* 0xffffffb400f47947 */ /* 0x000fea000383ffff */
        .weak           $__internal_0_$__cuda_sm10x_tcgen05_guardrail_trap_col_being_dealloced_not_returned_by_alloc
        .type           $__internal_0_$__cuda_sm10x_tcgen05_guardrail_trap_col_being_dealloced_not_returned_by_alloc,@function
        .size           $__internal_0_$__cuda_sm10x_tcgen05_guardrail_trap_col_being_dealloced_not_returned_by_alloc,($__internal_1_$__cuda_sm10x_tcgen05_guardrail_trap_phase_invalid_during_alloc - $__internal_0_$__cuda_sm10x_tcgen05_guardrail_trap_col_being_dealloced_not_returned_by_alloc)
$__internal_0_$__cuda_sm10x_tcgen05_guardrail_trap_col_being_dealloced_not_returned_by_alloc:
[----:B------:R-:W-:Y:S05]  /*25fb0*/  BPT.TRAP 0x1 ;  /* 0x000000040000795c */ /* 0x000fea0000300000 */
[----:B------:R-:W-:-:S04]  /*25fc0*/  IMAD.MOV.U32 R3, RZ, RZ, 0x0 ;  /* 0x00000000ff037424 */ /* 0x000fc800078e00ff */
[----:B------:R-:W-:Y:S05]  /*25fd0*/  RET.REL.NODEC R2 `(matmul_kernel) ;  /* 0xfffffda002087950 */ /* 0x000fea0003c3ffff */
        .weak           $__internal_1_$__cuda_sm10x_tcgen05_guardrail_trap_phase_invalid_during_alloc
        .type           $__internal_1_$__cuda_sm10x_tcgen05_guardrail_trap_phase_invalid_during_alloc,@function
        .size           $__internal_1_$__cuda_sm10x_tcgen05_guardrail_trap_phase_invalid_during_alloc,($__internal_2_$__cuda_sm10x_tcgen05_guardrail_trap_unallocated_columns_being_dealloced - $__internal_1_$__cuda_sm10x_tcgen05_guardrail_trap_phase_invalid_during_alloc)
$__internal_1_$__cuda_sm10x_tcgen05_guardrail_trap_phase_invalid_during_alloc:
[----:B------:R-:W-:Y:S05]  /*25fe0*/  BPT.TRAP 0x1 ;  /* 0x000000040000795c */ /* 0x000fea0000300000 */
[----:B------:R-:W-:-:S04]  /*25ff0*/  IMAD.MOV.U32 R5, RZ, RZ, 0x0 ;  /* 0x00000000ff057424 */ /* 0x000fc800078e00ff */
[----:B------:R-:W-:Y:S05]  /*26000*/  RET.REL.NODEC R4 `(matmul_kernel) ;  /* 0xfffffd9c04fc7950 */ /* 0x000fea0003c3ffff */
        .weak           $__internal_2_$__cuda_sm10x_tcgen05_guardrail_trap_unallocated_columns_being_dealloced
        .type           $__internal_2_$__cuda_sm10x_tcgen05_guardrail_trap_unallocated_columns_being_dealloced,@function
        .size           $__internal_2_$__cuda_sm10x_tcgen05_guardrail_trap_unallocated_columns_being_dealloced,(.L_x_20 - $__internal_2_$__cuda_sm10x_tcgen05_guardrail_trap_unallocated_columns_being_dealloced)
$__internal_2_$__cuda_sm10x_tcgen05_guardrail_trap_unallocated_columns_being_dealloced:
[----:B------:R-:W-:Y:S05]  /*26010*/  BPT.TRAP 0x1 ;  /* 0x000000040000795c */ /* 0x000fea0000300000 */
[----:B------:R-:W-:-:S04]  /*26020*/  IMAD.MOV.U32 R3, RZ, RZ, 0x0 ;  /* 0x00000000ff037424 */ /* 0x000fc800078e00ff */
[----:B------:R-:W-:Y:S05]  /*26030*/  RET.REL.NODEC R2 `(matmul_kernel) ;  /* 0xfffffd9c02f07950 */ /* 0x000fea0003c3ffff */
.L_x_17:
[----:B------:R-:W-:-:S00]  /*26040*/  BRA `(.L_x_17) ;  /* 0xfffffffc00fc7947 */ /* 0x000fc0000383ffff */
[----:B------:R-:W-:-:S00]  /*26050*/  NOP ;  /* 0x0000000000007918 */ /* 0x000fc00000000000 */
        /* <DEDUP_REMOVED lines=10> */
.L_x_20:


//--------------------- .nv.shared.matmul_kernel  --------------------------
	.section	.nv.shared.matmul_kernel,"aw",@nobits
	.sectionflags	@""
	.align	16
	.zero		1024


//--------------------- .nv.shared.reserved.0     --------------------------
	.section	.nv.shared.reserved.0,"aw",@nobits
	.align	8
	.weak		__nv_reservedSMEM_offset_0_alias
	.size		__nv_reservedSMEM_offset_0_alias, 0, 64
	.other		__nv_reservedSMEM_offset_0_alias,@"STO_CUDA_RESERVED_SHARED STV_DEFAULT"
__nv_reservedSMEM_offset_0_alias:
	.zero		0
.nv.shared.reserved.0:
	.zero		64
	.weak		__nv_reservedSMEM_allocation_phase
	.type		__nv_reservedSMEM_allocation_phase,@object
	.size		__nv_reservedSMEM_allocation_phase,(.L_0 - __nv_reservedSMEM_allocation_phase)
__nv_reservedSMEM_allocation_phase:
	.zero		1
.L_0:
	.zero		7
	.weak		__nv_reservedSMEM_devtool_atexit_pc
	.type		__nv_reservedSMEM_devtool_atexit_pc,@object
	.size		__nv_reservedSMEM_devtool_atexit_pc,(__nv_reservedSMEM_allocation_mask - __nv_reservedSMEM_devtool_atexit_pc)
__nv_reservedSMEM_devtool_atexit_pc:
	.zero		8
	.weak		__nv_reservedSMEM_allocation_mask
	.type		__nv_reservedSMEM_allocation_mask,@object
	.size		__nv_reservedSMEM_allocation_mask,(.L_2 - __nv_reservedSMEM_allocation_mask)
__nv_reservedSMEM_allocation_mask:
	.zero		4
.L_2:


//--------------------- .nv.constant0.matmul_kernel --------------------------
	.section	.nv.constant0.matmul_kernel,"a",@progbits
	.sectionflags	@""
	.align	4
.nv.constant0.matmul_kernel:
	.zero		976


//--------------------- SYMBOLS --------------------------

	.type		.nv.reservedSmem.offset0,@object
	.size		.nv.reservedSmem.offset0,0x4
	.type		.nv.reservedSmem.cap,@object
	.size		.nv.reservedSmem.cap,0x4
